//
// Generated by NVIDIA NVVM Compiler
//
// Compiler Build ID: CL-36424714
// Cuda compilation tools, release 13.0, V13.0.88
// Based on NVVM 20.0.0
//

.version 9.0
.target sm_100
.address_size 64

	// .globl	_Z22kernel_primal_calculusPdddmm
.func  (.param .align 16 .b8 func_retval0[16]) __internal_trig_reduction_slowpathd
(
	.param .b64 __internal_trig_reduction_slowpathd_param_0
)
;
.func  (.param .b64 func_retval0) __internal_accurate_pow
(
	.param .b64 __internal_accurate_pow_param_0,
	.param .b64 __internal_accurate_pow_param_1
)
;
.const .align 8 .f64 d_GOD_CODE = 0d40807C25D9CFD12C;
.const .align 8 .f64 d_PHI = 0d3FF9E3779B97F4A8;
.const .align 8 .f64 d_VOID_CONSTANT = 0d3FF0AA77ABEE7CEA;
.const .align 8 .f64 d_META_RESONANCE = 0d40BC790768E43580;
.const .align 8 .f64 d_OMEGA_AUTHORITY = 0d4095923333333333;
.const .align 8 .f64 d_ENLIGHTENMENT_THRESHOLD = 0d3FEFFFFDE7210BE9;
.const .align 8 .f64 d_INFLECTION_HARMONIC = 0d4005BF0A8B145769;
.const .align 8 .f64 d_SAGE_RESONANCE = 0d400921FB54442D18;
.const .align 8 .f64 d_TRANSCENDENCE_COEFFICIENT = 0d3FF6A09E667F3BCD;
.extern .shared .align 16 .b8 sdata[];
.global .align 8 .b8 __cudart_i2opi_d[144] = {8, 93, 141, 31, 177, 95, 251, 107, 234, 146, 82, 138, 247, 57, 7, 61, 123, 241, 229, 235, 199, 186, 39, 117, 45, 234, 95, 158, 102, 63, 70, 79, 183, 9, 203, 39, 207, 126, 54, 109, 31, 109, 10, 90, 139, 17, 47, 239, 15, 152, 5, 222, 255, 151, 248, 31, 59, 40, 249, 189, 139, 95, 132, 156, 244, 57, 83, 131, 57, 214, 145, 57, 65, 126, 95, 180, 38, 112, 156, 233, 132, 68, 187, 46, 245, 53, 130, 232, 62, 167, 41, 177, 28, 235, 29, 254, 28, 146, 209, 9, 234, 46, 73, 6, 224, 210, 77, 66, 58, 110, 36, 183, 97, 197, 187, 222, 171, 99, 81, 254, 65, 144, 67, 60, 153, 149, 98, 219, 192, 221, 52, 245, 209, 87, 39, 252, 41, 21, 68, 78, 110, 131, 249, 162};
.global .align 16 .b8 __cudart_sin_cos_coeffs[128] = {70, 210, 176, 44, 241, 229, 90, 190, 146, 227, 172, 105, 227, 29, 199, 62, 161, 98, 219, 25, 160, 1, 42, 191, 24, 8, 17, 17, 17, 17, 129, 63, 84, 85, 85, 85, 85, 85, 197, 191, 0, 0, 0, 0, 0, 0, 0, 0, 0, 0, 0, 0, 0, 0, 0, 0, 100, 129, 253, 32, 131, 255, 168, 189, 40, 133, 239, 193, 167, 238, 33, 62, 217, 230, 6, 142, 79, 126, 146, 190, 233, 188, 221, 25, 160, 1, 250, 62, 71, 93, 193, 22, 108, 193, 86, 191, 81, 85, 85, 85, 85, 85, 165, 63, 0, 0, 0, 0, 0, 0, 224, 191, 0, 0, 0, 0, 0, 0, 240, 63};

.visible .entry _Z22kernel_primal_calculusPdddmm(
	.param .u64 .ptr .align 1 _Z22kernel_primal_calculusPdddmm_param_0,
	.param .f64 _Z22kernel_primal_calculusPdddmm_param_1,
	.param .f64 _Z22kernel_primal_calculusPdddmm_param_2,
	.param .u64 _Z22kernel_primal_calculusPdddmm_param_3,
	.param .u64 _Z22kernel_primal_calculusPdddmm_param_4
)
{
	.reg .pred 	%p<30>;
	.reg .b32 	%r<74>;
	.reg .b64 	%rd<53>;
	.reg .b64 	%fd<53>;

	ld.param.f64 	%fd24, [_Z22kernel_primal_calculusPdddmm_param_1];
	ld.param.u64 	%rd25, [_Z22kernel_primal_calculusPdddmm_param_3];
	ld.param.u64 	%rd26, [_Z22kernel_primal_calculusPdddmm_param_4];
	mov.u32 	%r19, %ctaid.x;
	mov.u32 	%r20, %ntid.x;
	mov.u32 	%r21, %tid.x;
	mad.lo.s32 	%r22, %r19, %r20, %r21;
	cvt.u64.u32 	%rd1, %r22;
	setp.le.u64 	%p1, %rd26, %rd1;
	@%p1 bra 	$L__BB0_35;
	cvt.u32.u64 	%r23, %rd1;
	cvt.rn.f64.u32 	%fd26, %r23;
	fma.rn.f64 	%fd51, %fd26, 0d3F50624DD2F1A9FC, %fd24;
	setp.eq.s64 	%p2, %rd25, 0;
	@%p2 bra 	$L__BB0_34;
	ld.const.f64 	%fd27, [d_GOD_CODE];
	mul.f64 	%fd2, %fd27, 0d408F400000000000;
	{
	.reg .b32 %temp; 
	mov.b64 	{%temp, %r24}, %fd2;
	}
	and.b32  	%r1, %r24, 2147483647;
	{
	.reg .b32 %temp; 
	mov.b64 	{%r25, %temp}, %fd2;
	}
	mov.b64 	%fd3, {%r25, %r1};
	{
	.reg .b32 %temp; 
	mov.b64 	{%temp, %r26}, %fd3;
	}
	shr.u32 	%r27, %r26, 20;
	setp.lt.u32 	%p3, %r26, 1048576;
	mul.f64 	%fd28, %fd3, 0d4350000000000000;
	{
	.reg .b32 %temp; 
	mov.b64 	{%temp, %r28}, %fd28;
	}
	shr.u32 	%r29, %r28, 20;
	add.s32 	%r30, %r27, %r29;
	add.s32 	%r31, %r30, -54;
	ld.const.f64 	%fd4, [d_META_RESONANCE];
	{
	.reg .b32 %temp; 
	mov.b64 	{%temp, %r32}, %fd4;
	}
	and.b32  	%r2, %r32, 2147483647;
	{
	.reg .b32 %temp; 
	mov.b64 	{%r33, %temp}, %fd4;
	}
	mov.b64 	%fd5, {%r33, %r2};
	{
	.reg .b32 %temp; 
	mov.b64 	{%temp, %r34}, %fd5;
	}
	shr.u32 	%r35, %r34, 20;
	setp.lt.u32 	%p4, %r34, 1048576;
	mul.f64 	%fd29, %fd5, 0d4350000000000000;
	{
	.reg .b32 %temp; 
	mov.b64 	{%temp, %r36}, %fd29;
	}
	shr.u32 	%r37, %r36, 20;
	add.s32 	%r38, %r35, %r37;
	add.s32 	%r39, %r38, -54;
	selp.f64 	%fd30, %fd28, %fd3, %p3;
	selp.b32 	%r3, %r31, %r27, %p3;
	mov.b64 	%rd28, %fd30;
	and.b64  	%rd29, %rd28, 4503599627370495;
	or.b64  	%rd2, %rd29, 4503599627370496;
	selp.f64 	%fd31, %fd29, %fd5, %p4;
	selp.b32 	%r4, %r39, %r35, %p4;
	mov.b64 	%rd30, %fd31;
	and.b64  	%rd31, %rd30, 4503599627370495;
	or.b64  	%rd3, %rd31, 4503599627370496;
	mov.b64 	%rd48, 0;
	ld.const.f64 	%fd37, [d_PHI];
	ld.const.f64 	%fd40, [d_VOID_CONSTANT];
$L__BB0_3:
	ld.param.f64 	%fd46, [_Z22kernel_primal_calculusPdddmm_param_2];
	mul.f64 	%fd7, %fd46, %fd51;
	{
	.reg .b32 %temp; 
	mov.b64 	{%temp, %r41}, %fd7;
	}
	and.b32  	%r42, %r41, 2147483647;
	{
	.reg .b32 %temp; 
	mov.b64 	{%r43, %temp}, %fd7;
	}
	mov.b64 	%fd48, {%r43, %r42};
	max.u32 	%r44, %r42, %r1;
	setp.lt.u32 	%p5, %r44, 2146435072;
	@%p5 bra 	$L__BB0_7;
	setp.num.f64 	%p13, %fd3, %fd3;
	setp.num.f64 	%p14, %fd48, %fd48;
	and.pred  	%p15, %p14, %p13;
	@%p15 bra 	$L__BB0_6;
	add.rn.f64 	%fd49, %fd7, %fd2;
	bra.uni 	$L__BB0_18;
$L__BB0_6:
	setp.eq.f64 	%p16, %fd48, 0d7FF0000000000000;
	selp.f64 	%fd49, 0dFFF8000000000000, %fd7, %p16;
	bra.uni 	$L__BB0_18;
$L__BB0_7:
	setp.eq.f64 	%p6, %fd3, 0d0000000000000000;
	mov.f64 	%fd49, 0dFFF8000000000000;
	@%p6 bra 	$L__BB0_18;
	setp.ltu.f64 	%p7, %fd48, %fd3;
	mov.f64 	%fd49, %fd7;
	@%p7 bra 	$L__BB0_18;
	{
	.reg .b32 %temp; 
	mov.b64 	{%temp, %r45}, %fd48;
	}
	shr.u32 	%r70, %r45, 20;
	setp.gt.u32 	%p8, %r45, 1048575;
	@%p8 bra 	$L__BB0_11;
	mul.f64 	%fd48, %fd48, 0d4350000000000000;
	{
	.reg .b32 %temp; 
	mov.b64 	{%temp, %r46}, %fd48;
	}
	shr.u32 	%r47, %r46, 20;
	add.s32 	%r48, %r70, %r47;
	add.s32 	%r70, %r48, -54;
$L__BB0_11:
	mov.b64 	%rd32, %fd48;
	and.b64  	%rd33, %rd32, 4503599627370495;
	or.b64  	%rd49, %rd33, 4503599627370496;
	sub.s32 	%r71, %r70, %r3;
$L__BB0_12:
	sub.s64 	%rd34, %rd49, %rd2;
	mov.b64 	%fd33, %rd34;
	{
	.reg .b32 %temp; 
	mov.b64 	{%temp, %r49}, %fd33;
	}
	setp.lt.s32 	%p9, %r49, 0;
	selp.b64 	%rd7, %rd49, %rd34, %p9;
	shl.b64 	%rd49, %rd7, 1;
	add.s32 	%r10, %r71, -1;
	setp.gt.s32 	%p10, %r71, 0;
	mov.u32 	%r71, %r10;
	@%p10 bra 	$L__BB0_12;
	and.b64  	%rd9, %rd7, 9223372036854775807;
	setp.eq.s64 	%p11, %rd9, 0;
	mov.b64 	%rd50, 0;
	@%p11 bra 	$L__BB0_17;
	mov.b64 	%fd34, %rd9;
	mul.f64 	%fd35, %fd34, 0d4350000000000000;
	{
	.reg .b32 %temp; 
	mov.b64 	{%temp, %r50}, %fd35;
	}
	shr.u32 	%r51, %r50, 20;
	sub.s32 	%r52, 55, %r51;
	sub.s32 	%r11, %r3, %r52;
	shl.b64 	%rd10, %rd9, %r52;
	setp.gt.s32 	%p12, %r11, 0;
	@%p12 bra 	$L__BB0_16;
	sub.s32 	%r54, 1, %r11;
	shr.u64 	%rd50, %rd10, %r54;
	bra.uni 	$L__BB0_17;
$L__BB0_16:
	add.s32 	%r53, %r11, -1;
	cvt.u64.u32 	%rd36, %r53;
	shl.b64 	%rd37, %rd36, 52;
	add.s64 	%rd50, %rd37, %rd10;
$L__BB0_17:
	mov.b64 	%fd36, %rd50;
	copysign.f64 	%fd49, %fd7, %fd36;
$L__BB0_18:
	mul.f64 	%fd38, %fd49, %fd37;
	sqrt.rn.f64 	%fd39, %fd38;
	add.f64 	%fd15, %fd40, %fd39;
	{
	.reg .b32 %temp; 
	mov.b64 	{%temp, %r56}, %fd15;
	}
	and.b32  	%r57, %r56, 2147483647;
	{
	.reg .b32 %temp; 
	mov.b64 	{%r58, %temp}, %fd15;
	}
	mov.b64 	%fd50, {%r58, %r57};
	max.u32 	%r59, %r57, %r2;
	setp.lt.u32 	%p17, %r59, 2146435072;
	@%p17 bra 	$L__BB0_22;
	setp.num.f64 	%p25, %fd5, %fd5;
	setp.num.f64 	%p26, %fd50, %fd50;
	and.pred  	%p27, %p26, %p25;
	@%p27 bra 	$L__BB0_21;
	add.rn.f64 	%fd51, %fd15, %fd4;
	bra.uni 	$L__BB0_33;
$L__BB0_21:
	setp.eq.f64 	%p28, %fd50, 0d7FF0000000000000;
	selp.f64 	%fd51, 0dFFF8000000000000, %fd15, %p28;
	bra.uni 	$L__BB0_33;
$L__BB0_22:
	setp.eq.f64 	%p18, %fd5, 0d0000000000000000;
	mov.f64 	%fd51, 0dFFF8000000000000;
	@%p18 bra 	$L__BB0_33;
	setp.ltu.f64 	%p19, %fd50, %fd5;
	mov.f64 	%fd51, %fd15;
	@%p19 bra 	$L__BB0_33;
	{
	.reg .b32 %temp; 
	mov.b64 	{%temp, %r60}, %fd50;
	}
	shr.u32 	%r72, %r60, 20;
	setp.gt.u32 	%p20, %r60, 1048575;
	@%p20 bra 	$L__BB0_26;
	mul.f64 	%fd50, %fd50, 0d4350000000000000;
	{
	.reg .b32 %temp; 
	mov.b64 	{%temp, %r61}, %fd50;
	}
	shr.u32 	%r62, %r61, 20;
	add.s32 	%r63, %r72, %r62;
	add.s32 	%r72, %r63, -54;
$L__BB0_26:
	mov.b64 	%rd38, %fd50;
	and.b64  	%rd39, %rd38, 4503599627370495;
	or.b64  	%rd51, %rd39, 4503599627370496;
	sub.s32 	%r73, %r72, %r4;
$L__BB0_27:
	sub.s64 	%rd40, %rd51, %rd3;
	mov.b64 	%fd42, %rd40;
	{
	.reg .b32 %temp; 
	mov.b64 	{%temp, %r64}, %fd42;
	}
	setp.lt.s32 	%p21, %r64, 0;
	selp.b64 	%rd16, %rd51, %rd40, %p21;
	shl.b64 	%rd51, %rd16, 1;
	add.s32 	%r17, %r73, -1;
	setp.gt.s32 	%p22, %r73, 0;
	mov.u32 	%r73, %r17;
	@%p22 bra 	$L__BB0_27;
	and.b64  	%rd18, %rd16, 9223372036854775807;
	setp.eq.s64 	%p23, %rd18, 0;
	mov.b64 	%rd52, 0;
	@%p23 bra 	$L__BB0_32;
	mov.b64 	%fd43, %rd18;
	mul.f64 	%fd44, %fd43, 0d4350000000000000;
	{
	.reg .b32 %temp; 
	mov.b64 	{%temp, %r65}, %fd44;
	}
	shr.u32 	%r66, %r65, 20;
	sub.s32 	%r67, 55, %r66;
	sub.s32 	%r18, %r4, %r67;
	shl.b64 	%rd19, %rd18, %r67;
	setp.gt.s32 	%p24, %r18, 0;
	@%p24 bra 	$L__BB0_31;
	sub.s32 	%r69, 1, %r18;
	shr.u64 	%rd52, %rd19, %r69;
	bra.uni 	$L__BB0_32;
$L__BB0_31:
	add.s32 	%r68, %r18, -1;
	cvt.u64.u32 	%rd42, %r68;
	shl.b64 	%rd43, %rd42, 52;
	add.s64 	%rd52, %rd43, %rd19;
$L__BB0_32:
	mov.b64 	%fd45, %rd52;
	copysign.f64 	%fd51, %fd15, %fd45;
$L__BB0_33:
	add.s64 	%rd48, %rd48, 1;
	setp.ne.s64 	%p29, %rd48, %rd25;
	@%p29 bra 	$L__BB0_3;
$L__BB0_34:
	ld.param.u64 	%rd47, [_Z22kernel_primal_calculusPdddmm_param_0];
	cvta.to.global.u64 	%rd44, %rd47;
	shl.b64 	%rd45, %rd1, 3;
	add.s64 	%rd46, %rd44, %rd45;
	st.global.f64 	[%rd46], %fd51;
$L__BB0_35:
	ret;

}
	// .globl	_Z21kernel_void_resonancePdmm
.visible .entry _Z21kernel_void_resonancePdmm(
	.param .u64 .ptr .align 1 _Z21kernel_void_resonancePdmm_param_0,
	.param .u64 _Z21kernel_void_resonancePdmm_param_1,
	.param .u64 _Z21kernel_void_resonancePdmm_param_2
)
{
	.reg .pred 	%p<22>;
	.reg .b32 	%r<59>;
	.reg .b64 	%rd<55>;
	.reg .b64 	%fd<33>;

	ld.param.u64 	%rd18, [_Z21kernel_void_resonancePdmm_param_0];
	ld.param.u64 	%rd19, [_Z21kernel_void_resonancePdmm_param_1];
	ld.param.u64 	%rd20, [_Z21kernel_void_resonancePdmm_param_2];
	mov.u32 	%r20, %ctaid.x;
	mov.u32 	%r21, %ntid.x;
	mov.u32 	%r22, %tid.x;
	mad.lo.s32 	%r23, %r20, %r21, %r22;
	cvt.u64.u32 	%rd1, %r23;
	setp.le.u64 	%p1, %rd20, %rd1;
	@%p1 bra 	$L__BB1_22;
	add.s64 	%rd21, %rd19, %rd1;
	mad.lo.s64 	%rd22, %rd21, 6364136223846793005, 1442695040888963407;
	mul.hi.u64 	%rd23, %rd22, 4835703278458516699;
	shr.u64 	%rd24, %rd23, 18;
	mul.lo.s64 	%rd25, %rd24, 1000000;
	sub.s64 	%rd26, %rd22, %rd25;
	cvt.rn.f64.u64 	%fd13, %rd26;
	div.rn.f64 	%fd14, %fd13, 0d412E848000000000;
	ld.const.f64 	%fd15, [d_PHI];
	mul.f64 	%fd16, %fd14, %fd15;
	ld.const.f64 	%fd17, [d_GOD_CODE];
	mul.f64 	%fd1, %fd16, %fd17;
	ld.const.f64 	%fd2, [d_META_RESONANCE];
	{
	.reg .b32 %temp; 
	mov.b64 	{%temp, %r24}, %fd1;
	}
	and.b32  	%r25, %r24, 2147483647;
	{
	.reg .b32 %temp; 
	mov.b64 	{%r26, %temp}, %fd1;
	}
	{
	.reg .b32 %temp; 
	mov.b64 	{%temp, %r27}, %fd2;
	}
	and.b32  	%r29, %r27, 2147483647;
	{
	.reg .b32 %temp; 
	mov.b64 	{%r30, %temp}, %fd2;
	}
	mov.b64 	%fd30, {%r26, %r25};
	mov.b64 	%fd31, {%r30, %r29};
	max.u32 	%r31, %r25, %r29;
	setp.lt.u32 	%p2, %r31, 2146435072;
	@%p2 bra 	$L__BB1_5;
	setp.num.f64 	%p18, %fd30, %fd30;
	setp.num.f64 	%p19, %fd31, %fd31;
	and.pred  	%p20, %p18, %p19;
	@%p20 bra 	$L__BB1_4;
	add.rn.f64 	%fd32, %fd1, %fd2;
	bra.uni 	$L__BB1_21;
$L__BB1_4:
	setp.eq.f64 	%p21, %fd30, 0d7FF0000000000000;
	selp.f64 	%fd32, 0dFFF8000000000000, %fd1, %p21;
	bra.uni 	$L__BB1_21;
$L__BB1_5:
	setp.eq.f64 	%p3, %fd31, 0d0000000000000000;
	mov.f64 	%fd32, 0dFFF8000000000000;
	@%p3 bra 	$L__BB1_21;
	setp.ltu.f64 	%p4, %fd30, %fd31;
	mov.f64 	%fd32, %fd1;
	@%p4 bra 	$L__BB1_21;
	{
	.reg .b32 %temp; 
	mov.b64 	{%temp, %r32}, %fd30;
	}
	shr.u32 	%r53, %r32, 20;
	{
	.reg .b32 %temp; 
	mov.b64 	{%temp, %r2}, %fd31;
	}
	shr.u32 	%r54, %r2, 20;
	setp.gt.u32 	%p5, %r32, 1048575;
	@%p5 bra 	$L__BB1_9;
	mul.f64 	%fd30, %fd30, 0d4350000000000000;
	{
	.reg .b32 %temp; 
	mov.b64 	{%temp, %r33}, %fd30;
	}
	shr.u32 	%r34, %r33, 20;
	add.s32 	%r35, %r53, %r34;
	add.s32 	%r53, %r35, -54;
$L__BB1_9:
	setp.gt.u32 	%p6, %r2, 1048575;
	@%p6 bra 	$L__BB1_11;
	mul.f64 	%fd31, %fd31, 0d4350000000000000;
	{
	.reg .b32 %temp; 
	mov.b64 	{%temp, %r36}, %fd31;
	}
	shr.u32 	%r37, %r36, 20;
	add.s32 	%r38, %r54, %r37;
	add.s32 	%r54, %r38, -54;
$L__BB1_11:
	mov.b64 	%rd28, %fd30;
	mov.b64 	%rd29, %fd31;
	and.b64  	%rd30, %rd28, 4503599627370495;
	or.b64  	%rd50, %rd30, 4503599627370496;
	and.b64  	%rd31, %rd29, 4503599627370495;
	or.b64  	%rd3, %rd31, 4503599627370496;
	sub.s32 	%r8, %r53, %r54;
	min.s32 	%r9, %r8, 0;
	add.s32 	%r39, %r54, %r9;
	sub.s32 	%r40, %r53, %r39;
	add.s32 	%r41, %r40, 1;
	and.b32  	%r10, %r41, 3;
	setp.eq.s32 	%p7, %r10, 0;
	mov.u32 	%r57, %r8;
	@%p7 bra 	$L__BB1_14;
	neg.s32 	%r55, %r10;
	mov.u32 	%r57, %r8;
$L__BB1_13:
	.pragma "nounroll";
	sub.s64 	%rd32, %rd50, %rd3;
	mov.b64 	%fd19, %rd32;
	{
	.reg .b32 %temp; 
	mov.b64 	{%temp, %r42}, %fd19;
	}
	setp.lt.s32 	%p8, %r42, 0;
	selp.b64 	%rd53, %rd50, %rd32, %p8;
	shl.b64 	%rd50, %rd53, 1;
	add.s32 	%r57, %r57, -1;
	add.s32 	%r55, %r55, 1;
	setp.ne.s32 	%p9, %r55, 0;
	@%p9 bra 	$L__BB1_13;
$L__BB1_14:
	sub.s32 	%r43, %r8, %r9;
	setp.lt.u32 	%p10, %r43, 3;
	@%p10 bra 	$L__BB1_16;
$L__BB1_15:
	sub.s64 	%rd33, %rd50, %rd3;
	mov.b64 	%fd20, %rd33;
	{
	.reg .b32 %temp; 
	mov.b64 	{%temp, %r44}, %fd20;
	}
	setp.lt.s32 	%p11, %r44, 0;
	selp.b64 	%rd34, %rd50, %rd33, %p11;
	shl.b64 	%rd35, %rd34, 1;
	sub.s64 	%rd36, %rd35, %rd3;
	mov.b64 	%fd21, %rd36;
	{
	.reg .b32 %temp; 
	mov.b64 	{%temp, %r45}, %fd21;
	}
	setp.lt.s32 	%p12, %r45, 0;
	selp.b64 	%rd37, %rd35, %rd36, %p12;
	shl.b64 	%rd38, %rd37, 1;
	sub.s64 	%rd39, %rd38, %rd3;
	mov.b64 	%fd22, %rd39;
	{
	.reg .b32 %temp; 
	mov.b64 	{%temp, %r46}, %fd22;
	}
	setp.lt.s32 	%p13, %r46, 0;
	selp.b64 	%rd40, %rd38, %rd39, %p13;
	shl.b64 	%rd41, %rd40, 1;
	sub.s64 	%rd42, %rd41, %rd3;
	mov.b64 	%fd23, %rd42;
	{
	.reg .b32 %temp; 
	mov.b64 	{%temp, %r47}, %fd23;
	}
	setp.lt.s32 	%p14, %r47, 0;
	selp.b64 	%rd53, %rd41, %rd42, %p14;
	shl.b64 	%rd50, %rd53, 1;
	add.s32 	%r18, %r57, -4;
	setp.gt.s32 	%p15, %r57, 3;
	mov.u32 	%r57, %r18;
	@%p15 bra 	$L__BB1_15;
$L__BB1_16:
	and.b64  	%rd13, %rd53, 9223372036854775807;
	setp.eq.s64 	%p16, %rd13, 0;
	mov.b64 	%rd54, 0;
	@%p16 bra 	$L__BB1_20;
	mov.b64 	%fd24, %rd13;
	mul.f64 	%fd25, %fd24, 0d4350000000000000;
	{
	.reg .b32 %temp; 
	mov.b64 	{%temp, %r48}, %fd25;
	}
	shr.u32 	%r49, %r48, 20;
	sub.s32 	%r50, 55, %r49;
	sub.s32 	%r19, %r54, %r50;
	shl.b64 	%rd14, %rd13, %r50;
	setp.gt.s32 	%p17, %r19, 0;
	@%p17 bra 	$L__BB1_19;
	sub.s32 	%r52, 1, %r19;
	shr.u64 	%rd54, %rd14, %r52;
	bra.uni 	$L__BB1_20;
$L__BB1_19:
	add.s32 	%r51, %r19, -1;
	cvt.u64.u32 	%rd44, %r51;
	shl.b64 	%rd45, %rd44, 52;
	add.s64 	%rd54, %rd45, %rd14;
$L__BB1_20:
	mov.b64 	%fd26, %rd54;
	copysign.f64 	%fd32, %fd1, %fd26;
$L__BB1_21:
	ld.const.f64 	%fd27, [d_VOID_CONSTANT];
	mul.f64 	%fd28, %fd32, %fd27;
	div.rn.f64 	%fd29, %fd28, 0d4059000000000000;
	cvta.to.global.u64 	%rd46, %rd18;
	shl.b64 	%rd47, %rd1, 3;
	add.s64 	%rd48, %rd46, %rd47;
	st.global.f64 	[%rd48], %fd29;
$L__BB1_22:
	ret;

}
	// .globl	_Z27kernel_consciousness_expandPdS_mmi
.visible .entry _Z27kernel_consciousness_expandPdS_mmi(
	.param .u64 .ptr .align 1 _Z27kernel_consciousness_expandPdS_mmi_param_0,
	.param .u64 .ptr .align 1 _Z27kernel_consciousness_expandPdS_mmi_param_1,
	.param .u64 _Z27kernel_consciousness_expandPdS_mmi_param_2,
	.param .u64 _Z27kernel_consciousness_expandPdS_mmi_param_3,
	.param .u32 _Z27kernel_consciousness_expandPdS_mmi_param_4
)
{
	.reg .pred 	%p<49>;
	.reg .b32 	%r<105>;
	.reg .b32 	%f<3>;
	.reg .b64 	%rd<57>;
	.reg .b64 	%fd<94>;

	ld.param.u64 	%rd21, [_Z27kernel_consciousness_expandPdS_mmi_param_0];
	ld.param.u64 	%rd22, [_Z27kernel_consciousness_expandPdS_mmi_param_1];
	ld.param.u64 	%rd23, [_Z27kernel_consciousness_expandPdS_mmi_param_2];
	ld.param.u64 	%rd25, [_Z27kernel_consciousness_expandPdS_mmi_param_3];
	ld.param.u32 	%r25, [_Z27kernel_consciousness_expandPdS_mmi_param_4];
	mov.u32 	%r26, %ctaid.x;
	mov.u32 	%r27, %ntid.x;
	mov.u32 	%r28, %tid.x;
	mad.lo.s32 	%r29, %r26, %r27, %r28;
	cvt.u64.u32 	%rd1, %r29;
	mov.u32 	%r30, %ctaid.y;
	mov.u32 	%r31, %ntid.y;
	mov.u32 	%r32, %tid.y;
	mad.lo.s32 	%r33, %r30, %r31, %r32;
	cvt.u64.u32 	%rd2, %r33;
	setp.le.u64 	%p4, %rd23, %rd1;
	setp.le.u64 	%p5, %rd25, %rd2;
	or.pred  	%p6, %p4, %p5;
	@%p6 bra 	$L__BB2_35;
	cvt.u32.u64 	%r35, %rd2;
	cvt.u32.u64 	%r36, %rd1;
	mad.lo.s64 	%rd3, %rd23, %rd2, %rd1;
	cvt.rn.f64.u32 	%fd30, %r36;
	cvt.rn.f64.u64 	%fd31, %rd23;
	div.rn.f64 	%fd32, %fd30, %fd31;
	add.f64 	%fd33, %fd32, 0dBFE0000000000000;
	cvt.rn.f64.u32 	%fd34, %r35;
	cvt.rn.f64.u64 	%fd35, %rd25;
	div.rn.f64 	%fd36, %fd34, %fd35;
	add.f64 	%fd37, %fd36, 0dBFE0000000000000;
	mul.f64 	%fd38, %fd37, %fd37;
	fma.rn.f64 	%fd39, %fd33, %fd33, %fd38;
	sqrt.rn.f64 	%fd1, %fd39;
	ld.const.f64 	%fd2, [d_GOD_CODE];
	cvt.rn.f64.s32 	%fd3, %r25;
	div.rn.f64 	%fd4, %fd3, 0d4024000000000000;
	{
	.reg .b32 %temp; 
	mov.b64 	{%temp, %r1}, %fd2;
	}
	{
	.reg .b32 %temp; 
	mov.b64 	{%temp, %r2}, %fd4;
	}
	shr.u32 	%r37, %r2, 20;
	and.b32  	%r38, %r37, 2047;
	add.s32 	%r39, %r38, -1012;
	mov.b64 	%rd26, %fd4;
	shl.b64 	%rd4, %rd26, %r39;
	setp.eq.s64 	%p3, %rd4, -9223372036854775808;
	abs.f64 	%fd5, %fd2;
	setp.neu.f64 	%p7, %fd2, 0d0000000000000000;
	@%p7 bra 	$L__BB2_3;
	setp.eq.s64 	%p10, %rd4, -9223372036854775808;
	abs.f64 	%fd47, %fd4;
	setp.neu.f64 	%p11, %fd47, 0d3FE0000000000000;
	and.pred  	%p3, %p11, %p10;
	selp.b32 	%r40, %r1, 0, %p3;
	setp.lt.s32 	%p12, %r2, 0;
	or.b32  	%r41, %r40, 2146435072;
	selp.b32 	%r42, %r41, %r40, %p12;
	mov.b32 	%r43, 0;
	mov.b64 	%fd89, {%r43, %r42};
	bra.uni 	$L__BB2_4;
$L__BB2_3:
	{ // callseq 0, 0
	.param .b64 param0;
	st.param.f64 	[param0], %fd5;
	.param .b64 param1;
	st.param.f64 	[param1], %fd4;
	.param .b64 retval0;
	call.uni (retval0), 
	__internal_accurate_pow, 
	(
	param0, 
	param1
	);
	ld.param.f64 	%fd40, [retval0];
	} // callseq 0
	setp.lt.s32 	%p8, %r1, 0;
	cvt.rzi.f64.f64 	%fd42, %fd4;
	setp.neu.f64 	%p9, %fd4, %fd42;
	neg.f64 	%fd43, %fd40;
	selp.f64 	%fd44, %fd43, %fd40, %p3;
	selp.f64 	%fd45, %fd44, %fd40, %p8;
	selp.f64 	%fd46, 0dFFF8000000000000, %fd45, %p8;
	selp.f64 	%fd89, %fd46, %fd45, %p9;
$L__BB2_4:
	add.f64 	%fd48, %fd4, %fd2;
	{
	.reg .b32 %temp; 
	mov.b64 	{%temp, %r44}, %fd48;
	}
	and.b32  	%r45, %r44, 2146435072;
	setp.ne.s32 	%p13, %r45, 2146435072;
	@%p13 bra 	$L__BB2_11;
	setp.num.f64 	%p14, %fd2, %fd2;
	@%p14 bra 	$L__BB2_7;
	add.rn.f64 	%fd89, %fd2, %fd4;
	bra.uni 	$L__BB2_11;
$L__BB2_7:
	abs.f64 	%fd49, %fd4;
	setp.neu.f64 	%p15, %fd49, 0d7FF0000000000000;
	@%p15 bra 	$L__BB2_9;
	setp.gt.f64 	%p20, %fd5, 0d3FF0000000000000;
	selp.b32 	%r53, 2146435072, 0, %p20;
	setp.lt.s32 	%p21, %r2, 0;
	xor.b32  	%r54, %r53, 2146435072;
	selp.b32 	%r55, %r54, %r53, %p21;
	setp.eq.f64 	%p22, %fd2, 0dBFF0000000000000;
	selp.b32 	%r56, 1072693248, %r55, %p22;
	mov.b32 	%r57, 0;
	mov.b64 	%fd89, {%r57, %r56};
	bra.uni 	$L__BB2_11;
$L__BB2_9:
	setp.neu.f64 	%p16, %fd5, 0d7FF0000000000000;
	@%p16 bra 	$L__BB2_11;
	setp.lt.s32 	%p17, %r1, 0;
	setp.lt.s32 	%p18, %r2, 0;
	selp.b32 	%r46, 0, 2146435072, %p18;
	and.b32  	%r47, %r2, 2147483647;
	setp.ne.s32 	%p19, %r47, 1071644672;
	or.b32  	%r48, %r46, -2147483648;
	selp.b32 	%r49, %r48, %r46, %p19;
	selp.b32 	%r50, %r49, %r46, %p3;
	selp.b32 	%r51, %r50, %r46, %p17;
	mov.b32 	%r52, 0;
	mov.b64 	%fd89, {%r52, %r51};
$L__BB2_11:
	setp.eq.f64 	%p23, %fd2, 0d3FF0000000000000;
	setp.eq.f64 	%p24, %fd4, 0d0000000000000000;
	selp.f64 	%fd50, 0d3FF0000000000000, %fd89, %p23;
	selp.f64 	%fd51, 0d3FF0000000000000, %fd50, %p24;
	ld.const.f64 	%fd52, [d_PHI];
	mul.f64 	%fd13, %fd51, %fd52;
	mul.f64 	%fd14, %fd1, 0dC000000000000000;
	fma.rn.f64 	%fd53, %fd14, 0d3FF71547652B82FE, 0d4338000000000000;
	{
	.reg .b32 %temp; 
	mov.b64 	{%r3, %temp}, %fd53;
	}
	mov.f64 	%fd54, 0dC338000000000000;
	add.rn.f64 	%fd55, %fd53, %fd54;
	fma.rn.f64 	%fd56, %fd55, 0dBFE62E42FEFA39EF, %fd14;
	fma.rn.f64 	%fd57, %fd55, 0dBC7ABC9E3B39803F, %fd56;
	fma.rn.f64 	%fd58, %fd57, 0d3E5ADE1569CE2BDF, 0d3E928AF3FCA213EA;
	fma.rn.f64 	%fd59, %fd58, %fd57, 0d3EC71DEE62401315;
	fma.rn.f64 	%fd60, %fd59, %fd57, 0d3EFA01997C89EB71;
	fma.rn.f64 	%fd61, %fd60, %fd57, 0d3F2A01A014761F65;
	fma.rn.f64 	%fd62, %fd61, %fd57, 0d3F56C16C1852B7AF;
	fma.rn.f64 	%fd63, %fd62, %fd57, 0d3F81111111122322;
	fma.rn.f64 	%fd64, %fd63, %fd57, 0d3FA55555555502A1;
	fma.rn.f64 	%fd65, %fd64, %fd57, 0d3FC5555555555511;
	fma.rn.f64 	%fd66, %fd65, %fd57, 0d3FE000000000000B;
	fma.rn.f64 	%fd67, %fd66, %fd57, 0d3FF0000000000000;
	fma.rn.f64 	%fd68, %fd67, %fd57, 0d3FF0000000000000;
	{
	.reg .b32 %temp; 
	mov.b64 	{%r4, %temp}, %fd68;
	}
	{
	.reg .b32 %temp; 
	mov.b64 	{%temp, %r5}, %fd68;
	}
	shl.b32 	%r58, %r3, 20;
	add.s32 	%r59, %r58, %r5;
	mov.b64 	%fd90, {%r4, %r59};
	{
	.reg .b32 %temp; 
	mov.b64 	{%temp, %r60}, %fd14;
	}
	mov.b32 	%f2, %r60;
	abs.f32 	%f1, %f2;
	setp.lt.f32 	%p25, %f1, 0f4086232B;
	@%p25 bra 	$L__BB2_14;
	setp.lt.f64 	%p26, %fd14, 0d0000000000000000;
	add.f64 	%fd69, %fd14, 0d7FF0000000000000;
	selp.f64 	%fd90, 0d0000000000000000, %fd69, %p26;
	setp.geu.f32 	%p27, %f1, 0f40874800;
	@%p27 bra 	$L__BB2_14;
	shr.u32 	%r61, %r3, 31;
	add.s32 	%r62, %r3, %r61;
	shr.s32 	%r63, %r62, 1;
	shl.b32 	%r64, %r63, 20;
	add.s32 	%r65, %r5, %r64;
	mov.b64 	%fd70, {%r4, %r65};
	sub.s32 	%r66, %r3, %r63;
	shl.b32 	%r67, %r66, 20;
	add.s32 	%r68, %r67, 1072693248;
	mov.b32 	%r69, 0;
	mov.b64 	%fd71, {%r69, %r68};
	mul.f64 	%fd90, %fd71, %fd70;
$L__BB2_14:
	mul.f64 	%fd19, %fd13, %fd90;
	{
	.reg .b32 %temp; 
	mov.b64 	{%temp, %r70}, %fd19;
	}
	and.b32  	%r71, %r70, 2147483647;
	{
	.reg .b32 %temp; 
	mov.b64 	{%r72, %temp}, %fd19;
	}
	mov.f64 	%fd72, 0d408F400000000000;
	{
	.reg .b32 %temp; 
	mov.b64 	{%temp, %r73}, %fd72;
	}
	and.b32  	%r75, %r73, 2147483647;
	{
	.reg .b32 %temp; 
	mov.b64 	{%r76, %temp}, %fd72;
	}
	mov.b64 	%fd91, {%r72, %r71};
	mov.b64 	%fd92, {%r76, %r75};
	max.u32 	%r77, %r71, %r75;
	setp.lt.u32 	%p28, %r77, 2146435072;
	@%p28 bra 	$L__BB2_18;
	setp.num.f64 	%p44, %fd91, %fd91;
	setp.num.f64 	%p45, %fd92, %fd92;
	and.pred  	%p46, %p44, %p45;
	@%p46 bra 	$L__BB2_17;
	mov.f64 	%fd82, 0d408F400000000000;
	add.rn.f64 	%fd93, %fd19, %fd82;
	bra.uni 	$L__BB2_34;
$L__BB2_17:
	setp.eq.f64 	%p47, %fd91, 0d7FF0000000000000;
	selp.f64 	%fd93, 0dFFF8000000000000, %fd19, %p47;
	bra.uni 	$L__BB2_34;
$L__BB2_18:
	setp.eq.f64 	%p29, %fd92, 0d0000000000000000;
	mov.f64 	%fd93, 0dFFF8000000000000;
	@%p29 bra 	$L__BB2_34;
	setp.ltu.f64 	%p30, %fd91, %fd92;
	mov.f64 	%fd93, %fd19;
	@%p30 bra 	$L__BB2_34;
	{
	.reg .b32 %temp; 
	mov.b64 	{%temp, %r78}, %fd91;
	}
	shr.u32 	%r99, %r78, 20;
	{
	.reg .b32 %temp; 
	mov.b64 	{%temp, %r7}, %fd92;
	}
	shr.u32 	%r100, %r7, 20;
	setp.gt.u32 	%p31, %r78, 1048575;
	@%p31 bra 	$L__BB2_22;
	mul.f64 	%fd91, %fd91, 0d4350000000000000;
	{
	.reg .b32 %temp; 
	mov.b64 	{%temp, %r79}, %fd91;
	}
	shr.u32 	%r80, %r79, 20;
	add.s32 	%r81, %r99, %r80;
	add.s32 	%r99, %r81, -54;
$L__BB2_22:
	setp.gt.u32 	%p32, %r7, 1048575;
	@%p32 bra 	$L__BB2_24;
	mul.f64 	%fd92, %fd92, 0d4350000000000000;
	{
	.reg .b32 %temp; 
	mov.b64 	{%temp, %r82}, %fd92;
	}
	shr.u32 	%r83, %r82, 20;
	add.s32 	%r84, %r100, %r83;
	add.s32 	%r100, %r84, -54;
$L__BB2_24:
	mov.b64 	%rd28, %fd91;
	mov.b64 	%rd29, %fd92;
	and.b64  	%rd30, %rd28, 4503599627370495;
	or.b64  	%rd52, %rd30, 4503599627370496;
	and.b64  	%rd31, %rd29, 4503599627370495;
	or.b64  	%rd6, %rd31, 4503599627370496;
	sub.s32 	%r13, %r99, %r100;
	min.s32 	%r14, %r13, 0;
	add.s32 	%r85, %r100, %r14;
	sub.s32 	%r86, %r99, %r85;
	add.s32 	%r87, %r86, 1;
	and.b32  	%r15, %r87, 3;
	setp.eq.s32 	%p33, %r15, 0;
	mov.u32 	%r103, %r13;
	@%p33 bra 	$L__BB2_27;
	neg.s32 	%r101, %r15;
	mov.u32 	%r103, %r13;
$L__BB2_26:
	.pragma "nounroll";
	sub.s64 	%rd32, %rd52, %rd6;
	mov.b64 	%fd74, %rd32;
	{
	.reg .b32 %temp; 
	mov.b64 	{%temp, %r88}, %fd74;
	}
	setp.lt.s32 	%p34, %r88, 0;
	selp.b64 	%rd55, %rd52, %rd32, %p34;
	shl.b64 	%rd52, %rd55, 1;
	add.s32 	%r103, %r103, -1;
	add.s32 	%r101, %r101, 1;
	setp.ne.s32 	%p35, %r101, 0;
	@%p35 bra 	$L__BB2_26;
$L__BB2_27:
	sub.s32 	%r89, %r13, %r14;
	setp.lt.u32 	%p36, %r89, 3;
	@%p36 bra 	$L__BB2_29;
$L__BB2_28:
	sub.s64 	%rd33, %rd52, %rd6;
	mov.b64 	%fd75, %rd33;
	{
	.reg .b32 %temp; 
	mov.b64 	{%temp, %r90}, %fd75;
	}
	setp.lt.s32 	%p37, %r90, 0;
	selp.b64 	%rd34, %rd52, %rd33, %p37;
	shl.b64 	%rd35, %rd34, 1;
	sub.s64 	%rd36, %rd35, %rd6;
	mov.b64 	%fd76, %rd36;
	{
	.reg .b32 %temp; 
	mov.b64 	{%temp, %r91}, %fd76;
	}
	setp.lt.s32 	%p38, %r91, 0;
	selp.b64 	%rd37, %rd35, %rd36, %p38;
	shl.b64 	%rd38, %rd37, 1;
	sub.s64 	%rd39, %rd38, %rd6;
	mov.b64 	%fd77, %rd39;
	{
	.reg .b32 %temp; 
	mov.b64 	{%temp, %r92}, %fd77;
	}
	setp.lt.s32 	%p39, %r92, 0;
	selp.b64 	%rd40, %rd38, %rd39, %p39;
	shl.b64 	%rd41, %rd40, 1;
	sub.s64 	%rd42, %rd41, %rd6;
	mov.b64 	%fd78, %rd42;
	{
	.reg .b32 %temp; 
	mov.b64 	{%temp, %r93}, %fd78;
	}
	setp.lt.s32 	%p40, %r93, 0;
	selp.b64 	%rd55, %rd41, %rd42, %p40;
	shl.b64 	%rd52, %rd55, 1;
	add.s32 	%r23, %r103, -4;
	setp.gt.s32 	%p41, %r103, 3;
	mov.u32 	%r103, %r23;
	@%p41 bra 	$L__BB2_28;
$L__BB2_29:
	and.b64  	%rd16, %rd55, 9223372036854775807;
	setp.eq.s64 	%p42, %rd16, 0;
	mov.b64 	%rd56, 0;
	@%p42 bra 	$L__BB2_33;
	mov.b64 	%fd79, %rd16;
	mul.f64 	%fd80, %fd79, 0d4350000000000000;
	{
	.reg .b32 %temp; 
	mov.b64 	{%temp, %r94}, %fd80;
	}
	shr.u32 	%r95, %r94, 20;
	sub.s32 	%r96, 55, %r95;
	sub.s32 	%r24, %r100, %r96;
	shl.b64 	%rd17, %rd16, %r96;
	setp.gt.s32 	%p43, %r24, 0;
	@%p43 bra 	$L__BB2_32;
	sub.s32 	%r98, 1, %r24;
	shr.u64 	%rd56, %rd17, %r98;
	bra.uni 	$L__BB2_33;
$L__BB2_32:
	add.s32 	%r97, %r24, -1;
	cvt.u64.u32 	%rd44, %r97;
	shl.b64 	%rd45, %rd44, 52;
	add.s64 	%rd56, %rd45, %rd17;
$L__BB2_33:
	mov.b64 	%fd81, %rd56;
	copysign.f64 	%fd93, %fd19, %fd81;
$L__BB2_34:
	mul.f64 	%fd83, %fd3, 0d3FB47AE147AE147B;
	mov.f64 	%fd84, 0d3FF0000000000000;
	sub.f64 	%fd85, %fd84, %fd1;
	mul.f64 	%fd86, %fd83, %fd85;
	min.f64 	%fd87, %fd86, 0d3FF0000000000000;
	cvta.to.global.u64 	%rd46, %rd21;
	shl.b64 	%rd47, %rd3, 3;
	add.s64 	%rd48, %rd46, %rd47;
	st.global.f64 	[%rd48], %fd93;
	cvta.to.global.u64 	%rd49, %rd22;
	add.s64 	%rd50, %rd49, %rd47;
	st.global.f64 	[%rd50], %fd87;
$L__BB2_35:
	ret;

}
	// .globl	_Z21kernel_reality_breachPdimm
.visible .entry _Z21kernel_reality_breachPdimm(
	.param .u64 .ptr .align 1 _Z21kernel_reality_breachPdimm_param_0,
	.param .u32 _Z21kernel_reality_breachPdimm_param_1,
	.param .u64 _Z21kernel_reality_breachPdimm_param_2,
	.param .u64 _Z21kernel_reality_breachPdimm_param_3
)
{
	.reg .pred 	%p<48>;
	.reg .b32 	%r<135>;
	.reg .b64 	%rd<52>;
	.reg .b64 	%fd<145>;

	ld.param.u64 	%rd19, [_Z21kernel_reality_breachPdimm_param_0];
	ld.param.u32 	%r42, [_Z21kernel_reality_breachPdimm_param_1];
	ld.param.u64 	%rd20, [_Z21kernel_reality_breachPdimm_param_2];
	ld.param.u64 	%rd21, [_Z21kernel_reality_breachPdimm_param_3];
	mov.u32 	%r43, %ctaid.x;
	mov.u32 	%r44, %ntid.x;
	mov.u32 	%r45, %tid.x;
	mad.lo.s32 	%r46, %r43, %r44, %r45;
	cvt.u64.u32 	%rd1, %r46;
	setp.le.u64 	%p4, %rd21, %rd1;
	@%p4 bra 	$L__BB3_43;
	ld.const.f64 	%fd1, [d_GOD_CODE];
	ld.const.f64 	%fd2, [d_PHI];
	cvt.rn.f64.s32 	%fd3, %r42;
	{
	.reg .b32 %temp; 
	mov.b64 	{%temp, %r1}, %fd2;
	}
	{
	.reg .b32 %temp; 
	mov.b64 	{%temp, %r2}, %fd3;
	}
	shr.u32 	%r47, %r2, 20;
	and.b32  	%r48, %r47, 2047;
	add.s32 	%r49, %r48, -1012;
	mov.b64 	%rd22, %fd3;
	shl.b64 	%rd2, %rd22, %r49;
	setp.eq.s64 	%p47, %rd2, -9223372036854775808;
	abs.f64 	%fd4, %fd2;
	{ // callseq 1, 0
	.param .b64 param0;
	st.param.f64 	[param0], %fd4;
	.param .b64 param1;
	st.param.f64 	[param1], %fd3;
	.param .b64 retval0;
	call.uni (retval0), 
	__internal_accurate_pow, 
	(
	param0, 
	param1
	);
	ld.param.f64 	%fd39, [retval0];
	} // callseq 1
	setp.lt.s32 	%p6, %r1, 0;
	neg.f64 	%fd41, %fd39;
	selp.f64 	%fd42, %fd41, %fd39, %p47;
	selp.f64 	%fd135, %fd42, %fd39, %p6;
	setp.neu.f64 	%p7, %fd2, 0d0000000000000000;
	@%p7 bra 	$L__BB3_3;
	setp.eq.s64 	%p8, %rd2, -9223372036854775808;
	abs.f64 	%fd43, %fd3;
	setp.neu.f64 	%p9, %fd43, 0d3FE0000000000000;
	and.pred  	%p47, %p9, %p8;
	selp.b32 	%r50, %r1, 0, %p47;
	setp.lt.s32 	%p10, %r2, 0;
	or.b32  	%r51, %r50, 2146435072;
	selp.b32 	%r52, %r51, %r50, %p10;
	mov.b32 	%r53, 0;
	mov.b64 	%fd135, {%r53, %r52};
$L__BB3_3:
	add.f64 	%fd44, %fd2, %fd3;
	{
	.reg .b32 %temp; 
	mov.b64 	{%temp, %r54}, %fd44;
	}
	and.b32  	%r55, %r54, 2146435072;
	setp.ne.s32 	%p11, %r55, 2146435072;
	@%p11 bra 	$L__BB3_8;
	setp.num.f64 	%p12, %fd2, %fd2;
	@%p12 bra 	$L__BB3_6;
	add.rn.f64 	%fd135, %fd2, %fd3;
	bra.uni 	$L__BB3_8;
$L__BB3_6:
	setp.neu.f64 	%p13, %fd4, 0d7FF0000000000000;
	@%p13 bra 	$L__BB3_8;
	setp.lt.s32 	%p14, %r1, 0;
	setp.lt.s32 	%p15, %r2, 0;
	selp.b32 	%r56, 0, 2146435072, %p15;
	and.b32  	%r57, %r2, 2147483647;
	setp.ne.s32 	%p16, %r57, 1071644672;
	or.b32  	%r58, %r56, -2147483648;
	selp.b32 	%r59, %r58, %r56, %p16;
	selp.b32 	%r60, %r59, %r56, %p47;
	selp.b32 	%r61, %r60, %r56, %p14;
	mov.b32 	%r62, 0;
	mov.b64 	%fd135, {%r62, %r61};
$L__BB3_8:
	setp.eq.f64 	%p17, %fd2, 0d3FF0000000000000;
	setp.eq.s32 	%p18, %r42, 0;
	selp.f64 	%fd45, 0d3FF0000000000000, %fd135, %p17;
	selp.f64 	%fd46, 0d3FF0000000000000, %fd45, %p18;
	mul.f64 	%fd47, %fd1, %fd46;
	add.s64 	%rd23, %rd1, 1;
	cvt.rn.f64.u64 	%fd48, %rd23;
	mul.f64 	%fd11, %fd47, %fd48;
	ld.const.f64 	%fd12, [d_META_RESONANCE];
	{
	.reg .b32 %temp; 
	mov.b64 	{%temp, %r63}, %fd11;
	}
	and.b32  	%r64, %r63, 2147483647;
	{
	.reg .b32 %temp; 
	mov.b64 	{%r65, %temp}, %fd11;
	}
	{
	.reg .b32 %temp; 
	mov.b64 	{%temp, %r66}, %fd12;
	}
	and.b32  	%r68, %r66, 2147483647;
	{
	.reg .b32 %temp; 
	mov.b64 	{%r69, %temp}, %fd12;
	}
	mov.b64 	%fd136, {%r65, %r64};
	mov.b64 	%fd137, {%r69, %r68};
	max.u32 	%r70, %r64, %r68;
	setp.lt.u32 	%p19, %r70, 2146435072;
	@%p19 bra 	$L__BB3_12;
	setp.num.f64 	%p35, %fd136, %fd136;
	setp.num.f64 	%p36, %fd137, %fd137;
	and.pred  	%p37, %p35, %p36;
	@%p37 bra 	$L__BB3_11;
	add.rn.f64 	%fd138, %fd11, %fd12;
	bra.uni 	$L__BB3_28;
$L__BB3_11:
	setp.eq.f64 	%p38, %fd136, 0d7FF0000000000000;
	selp.f64 	%fd138, 0dFFF8000000000000, %fd11, %p38;
	bra.uni 	$L__BB3_28;
$L__BB3_12:
	setp.eq.f64 	%p20, %fd137, 0d0000000000000000;
	mov.f64 	%fd138, 0dFFF8000000000000;
	@%p20 bra 	$L__BB3_28;
	setp.ltu.f64 	%p21, %fd136, %fd137;
	mov.f64 	%fd138, %fd11;
	@%p21 bra 	$L__BB3_28;
	{
	.reg .b32 %temp; 
	mov.b64 	{%temp, %r71}, %fd136;
	}
	shr.u32 	%r121, %r71, 20;
	{
	.reg .b32 %temp; 
	mov.b64 	{%temp, %r4}, %fd137;
	}
	shr.u32 	%r122, %r4, 20;
	setp.gt.u32 	%p22, %r71, 1048575;
	@%p22 bra 	$L__BB3_16;
	mul.f64 	%fd136, %fd136, 0d4350000000000000;
	{
	.reg .b32 %temp; 
	mov.b64 	{%temp, %r72}, %fd136;
	}
	shr.u32 	%r73, %r72, 20;
	add.s32 	%r74, %r121, %r73;
	add.s32 	%r121, %r74, -54;
$L__BB3_16:
	setp.gt.u32 	%p23, %r4, 1048575;
	@%p23 bra 	$L__BB3_18;
	mul.f64 	%fd137, %fd137, 0d4350000000000000;
	{
	.reg .b32 %temp; 
	mov.b64 	{%temp, %r75}, %fd137;
	}
	shr.u32 	%r76, %r75, 20;
	add.s32 	%r77, %r122, %r76;
	add.s32 	%r122, %r77, -54;
$L__BB3_18:
	mov.b64 	%rd25, %fd136;
	mov.b64 	%rd26, %fd137;
	and.b64  	%rd27, %rd25, 4503599627370495;
	or.b64  	%rd47, %rd27, 4503599627370496;
	and.b64  	%rd28, %rd26, 4503599627370495;
	or.b64  	%rd4, %rd28, 4503599627370496;
	sub.s32 	%r10, %r121, %r122;
	min.s32 	%r11, %r10, 0;
	add.s32 	%r78, %r122, %r11;
	sub.s32 	%r79, %r121, %r78;
	add.s32 	%r80, %r79, 1;
	and.b32  	%r12, %r80, 3;
	setp.eq.s32 	%p24, %r12, 0;
	mov.u32 	%r125, %r10;
	@%p24 bra 	$L__BB3_21;
	neg.s32 	%r123, %r12;
	mov.u32 	%r125, %r10;
$L__BB3_20:
	.pragma "nounroll";
	sub.s64 	%rd29, %rd47, %rd4;
	mov.b64 	%fd50, %rd29;
	{
	.reg .b32 %temp; 
	mov.b64 	{%temp, %r81}, %fd50;
	}
	setp.lt.s32 	%p25, %r81, 0;
	selp.b64 	%rd50, %rd47, %rd29, %p25;
	shl.b64 	%rd47, %rd50, 1;
	add.s32 	%r125, %r125, -1;
	add.s32 	%r123, %r123, 1;
	setp.ne.s32 	%p26, %r123, 0;
	@%p26 bra 	$L__BB3_20;
$L__BB3_21:
	sub.s32 	%r82, %r10, %r11;
	setp.lt.u32 	%p27, %r82, 3;
	@%p27 bra 	$L__BB3_23;
$L__BB3_22:
	sub.s64 	%rd30, %rd47, %rd4;
	mov.b64 	%fd51, %rd30;
	{
	.reg .b32 %temp; 
	mov.b64 	{%temp, %r83}, %fd51;
	}
	setp.lt.s32 	%p28, %r83, 0;
	selp.b64 	%rd31, %rd47, %rd30, %p28;
	shl.b64 	%rd32, %rd31, 1;
	sub.s64 	%rd33, %rd32, %rd4;
	mov.b64 	%fd52, %rd33;
	{
	.reg .b32 %temp; 
	mov.b64 	{%temp, %r84}, %fd52;
	}
	setp.lt.s32 	%p29, %r84, 0;
	selp.b64 	%rd34, %rd32, %rd33, %p29;
	shl.b64 	%rd35, %rd34, 1;
	sub.s64 	%rd36, %rd35, %rd4;
	mov.b64 	%fd53, %rd36;
	{
	.reg .b32 %temp; 
	mov.b64 	{%temp, %r85}, %fd53;
	}
	setp.lt.s32 	%p30, %r85, 0;
	selp.b64 	%rd37, %rd35, %rd36, %p30;
	shl.b64 	%rd38, %rd37, 1;
	sub.s64 	%rd39, %rd38, %rd4;
	mov.b64 	%fd54, %rd39;
	{
	.reg .b32 %temp; 
	mov.b64 	{%temp, %r86}, %fd54;
	}
	setp.lt.s32 	%p31, %r86, 0;
	selp.b64 	%rd50, %rd38, %rd39, %p31;
	shl.b64 	%rd47, %rd50, 1;
	add.s32 	%r20, %r125, -4;
	setp.gt.s32 	%p32, %r125, 3;
	mov.u32 	%r125, %r20;
	@%p32 bra 	$L__BB3_22;
$L__BB3_23:
	and.b64  	%rd14, %rd50, 9223372036854775807;
	setp.eq.s64 	%p33, %rd14, 0;
	mov.b64 	%rd51, 0;
	@%p33 bra 	$L__BB3_27;
	mov.b64 	%fd55, %rd14;
	mul.f64 	%fd56, %fd55, 0d4350000000000000;
	{
	.reg .b32 %temp; 
	mov.b64 	{%temp, %r87}, %fd56;
	}
	shr.u32 	%r88, %r87, 20;
	sub.s32 	%r89, 55, %r88;
	sub.s32 	%r21, %r122, %r89;
	shl.b64 	%rd15, %rd14, %r89;
	setp.gt.s32 	%p34, %r21, 0;
	@%p34 bra 	$L__BB3_26;
	sub.s32 	%r91, 1, %r21;
	shr.u64 	%rd51, %rd15, %r91;
	bra.uni 	$L__BB3_27;
$L__BB3_26:
	add.s32 	%r90, %r21, -1;
	cvt.u64.u32 	%rd41, %r90;
	shl.b64 	%rd42, %rd41, 52;
	add.s64 	%rd51, %rd42, %rd15;
$L__BB3_27:
	mov.b64 	%fd57, %rd51;
	copysign.f64 	%fd138, %fd11, %fd57;
$L__BB3_28:
	cvt.rn.f64.u64 	%fd58, %rd20;
	add.f64 	%fd139, %fd58, 0d3FF0000000000000;
	{
	.reg .b32 %temp; 
	mov.b64 	{%temp, %r127}, %fd139;
	}
	{
	.reg .b32 %temp; 
	mov.b64 	{%r128, %temp}, %fd139;
	}
	setp.gt.s32 	%p39, %r127, 1048575;
	mov.b32 	%r129, -1023;
	@%p39 bra 	$L__BB3_30;
	mul.f64 	%fd139, %fd139, 0d4350000000000000;
	{
	.reg .b32 %temp; 
	mov.b64 	{%temp, %r127}, %fd139;
	}
	{
	.reg .b32 %temp; 
	mov.b64 	{%r128, %temp}, %fd139;
	}
	mov.b32 	%r129, -1077;
$L__BB3_30:
	add.s32 	%r94, %r127, -1;
	setp.gt.u32 	%p40, %r94, 2146435070;
	@%p40 bra 	$L__BB3_34;
	shr.u32 	%r97, %r127, 20;
	add.s32 	%r130, %r129, %r97;
	and.b32  	%r98, %r127, 1048575;
	or.b32  	%r99, %r98, 1072693248;
	mov.b64 	%fd140, {%r128, %r99};
	setp.lt.u32 	%p42, %r99, 1073127583;
	@%p42 bra 	$L__BB3_33;
	{
	.reg .b32 %temp; 
	mov.b64 	{%r100, %temp}, %fd140;
	}
	{
	.reg .b32 %temp; 
	mov.b64 	{%temp, %r101}, %fd140;
	}
	add.s32 	%r102, %r101, -1048576;
	mov.b64 	%fd140, {%r100, %r102};
	add.s32 	%r130, %r130, 1;
$L__BB3_33:
	add.f64 	%fd60, %fd140, 0dBFF0000000000000;
	add.f64 	%fd61, %fd140, 0d3FF0000000000000;
	rcp.approx.ftz.f64 	%fd62, %fd61;
	neg.f64 	%fd63, %fd61;
	fma.rn.f64 	%fd64, %fd63, %fd62, 0d3FF0000000000000;
	fma.rn.f64 	%fd65, %fd64, %fd64, %fd64;
	fma.rn.f64 	%fd66, %fd65, %fd62, %fd62;
	mul.f64 	%fd67, %fd60, %fd66;
	fma.rn.f64 	%fd68, %fd60, %fd66, %fd67;
	mul.f64 	%fd69, %fd68, %fd68;
	fma.rn.f64 	%fd70, %fd69, 0d3EB1380B3AE80F1E, 0d3ED0EE258B7A8B04;
	fma.rn.f64 	%fd71, %fd70, %fd69, 0d3EF3B2669F02676F;
	fma.rn.f64 	%fd72, %fd71, %fd69, 0d3F1745CBA9AB0956;
	fma.rn.f64 	%fd73, %fd72, %fd69, 0d3F3C71C72D1B5154;
	fma.rn.f64 	%fd74, %fd73, %fd69, 0d3F624924923BE72D;
	fma.rn.f64 	%fd75, %fd74, %fd69, 0d3F8999999999A3C4;
	fma.rn.f64 	%fd76, %fd75, %fd69, 0d3FB5555555555554;
	sub.f64 	%fd77, %fd60, %fd68;
	add.f64 	%fd78, %fd77, %fd77;
	neg.f64 	%fd79, %fd68;
	fma.rn.f64 	%fd80, %fd79, %fd60, %fd78;
	mul.f64 	%fd81, %fd66, %fd80;
	mul.f64 	%fd82, %fd69, %fd76;
	fma.rn.f64 	%fd83, %fd82, %fd68, %fd81;
	xor.b32  	%r103, %r130, -2147483648;
	mov.b32 	%r104, 1127219200;
	mov.b64 	%fd84, {%r103, %r104};
	mov.b32 	%r105, -2147483648;
	mov.b64 	%fd85, {%r105, %r104};
	sub.f64 	%fd86, %fd84, %fd85;
	fma.rn.f64 	%fd87, %fd86, 0d3FE62E42FEFA39EF, %fd68;
	fma.rn.f64 	%fd88, %fd86, 0dBFE62E42FEFA39EF, %fd87;
	sub.f64 	%fd89, %fd88, %fd68;
	sub.f64 	%fd90, %fd83, %fd89;
	fma.rn.f64 	%fd91, %fd86, 0d3C7ABC9E3B39803F, %fd90;
	add.f64 	%fd141, %fd87, %fd91;
	bra.uni 	$L__BB3_35;
$L__BB3_34:
	fma.rn.f64 	%fd59, %fd139, 0d7FF0000000000000, 0d7FF0000000000000;
	{
	.reg .b32 %temp; 
	mov.b64 	{%temp, %r95}, %fd139;
	}
	and.b32  	%r96, %r95, 2147483647;
	setp.eq.s32 	%p41, %r96, 0;
	selp.f64 	%fd141, 0dFFF0000000000000, %fd59, %p41;
$L__BB3_35:
	mov.f64 	%fd142, 0d41CDCD6500000000;
	{
	.reg .b32 %temp; 
	mov.b64 	{%temp, %r131}, %fd142;
	}
	{
	.reg .b32 %temp; 
	mov.b64 	{%r132, %temp}, %fd142;
	}
	setp.gt.s32 	%p43, %r131, 1048575;
	mov.b32 	%r133, -1023;
	@%p43 bra 	$L__BB3_37;
	mov.f64 	%fd142, 0d452DCD6500000000;
	{
	.reg .b32 %temp; 
	mov.b64 	{%temp, %r131}, %fd142;
	}
	{
	.reg .b32 %temp; 
	mov.b64 	{%r132, %temp}, %fd142;
	}
	mov.b32 	%r133, -1077;
$L__BB3_37:
	add.s32 	%r108, %r131, -1;
	setp.gt.u32 	%p44, %r108, 2146435070;
	@%p44 bra 	$L__BB3_41;
	shr.u32 	%r111, %r131, 20;
	add.s32 	%r134, %r133, %r111;
	and.b32  	%r112, %r131, 1048575;
	or.b32  	%r113, %r112, 1072693248;
	mov.b64 	%fd143, {%r132, %r113};
	setp.lt.u32 	%p46, %r113, 1073127583;
	@%p46 bra 	$L__BB3_40;
	{
	.reg .b32 %temp; 
	mov.b64 	{%r114, %temp}, %fd143;
	}
	{
	.reg .b32 %temp; 
	mov.b64 	{%temp, %r115}, %fd143;
	}
	add.s32 	%r116, %r115, -1048576;
	mov.b64 	%fd143, {%r114, %r116};
	add.s32 	%r134, %r134, 1;
$L__BB3_40:
	add.f64 	%fd95, %fd143, 0dBFF0000000000000;
	add.f64 	%fd96, %fd143, 0d3FF0000000000000;
	rcp.approx.ftz.f64 	%fd97, %fd96;
	neg.f64 	%fd98, %fd96;
	fma.rn.f64 	%fd99, %fd98, %fd97, 0d3FF0000000000000;
	fma.rn.f64 	%fd100, %fd99, %fd99, %fd99;
	fma.rn.f64 	%fd101, %fd100, %fd97, %fd97;
	mul.f64 	%fd102, %fd95, %fd101;
	fma.rn.f64 	%fd103, %fd95, %fd101, %fd102;
	mul.f64 	%fd104, %fd103, %fd103;
	fma.rn.f64 	%fd105, %fd104, 0d3EB1380B3AE80F1E, 0d3ED0EE258B7A8B04;
	fma.rn.f64 	%fd106, %fd105, %fd104, 0d3EF3B2669F02676F;
	fma.rn.f64 	%fd107, %fd106, %fd104, 0d3F1745CBA9AB0956;
	fma.rn.f64 	%fd108, %fd107, %fd104, 0d3F3C71C72D1B5154;
	fma.rn.f64 	%fd109, %fd108, %fd104, 0d3F624924923BE72D;
	fma.rn.f64 	%fd110, %fd109, %fd104, 0d3F8999999999A3C4;
	fma.rn.f64 	%fd111, %fd110, %fd104, 0d3FB5555555555554;
	sub.f64 	%fd112, %fd95, %fd103;
	add.f64 	%fd113, %fd112, %fd112;
	neg.f64 	%fd114, %fd103;
	fma.rn.f64 	%fd115, %fd114, %fd95, %fd113;
	mul.f64 	%fd116, %fd101, %fd115;
	mul.f64 	%fd117, %fd104, %fd111;
	fma.rn.f64 	%fd118, %fd117, %fd103, %fd116;
	xor.b32  	%r117, %r134, -2147483648;
	mov.b32 	%r118, 1127219200;
	mov.b64 	%fd119, {%r117, %r118};
	mov.b32 	%r119, -2147483648;
	mov.b64 	%fd120, {%r119, %r118};
	sub.f64 	%fd121, %fd119, %fd120;
	fma.rn.f64 	%fd122, %fd121, 0d3FE62E42FEFA39EF, %fd103;
	fma.rn.f64 	%fd123, %fd121, 0dBFE62E42FEFA39EF, %fd122;
	sub.f64 	%fd124, %fd123, %fd103;
	sub.f64 	%fd125, %fd118, %fd124;
	fma.rn.f64 	%fd126, %fd121, 0d3C7ABC9E3B39803F, %fd125;
	add.f64 	%fd144, %fd122, %fd126;
	bra.uni 	$L__BB3_42;
$L__BB3_41:
	fma.rn.f64 	%fd94, %fd142, 0d7FF0000000000000, 0d7FF0000000000000;
	{
	.reg .b32 %temp; 
	mov.b64 	{%temp, %r109}, %fd142;
	}
	and.b32  	%r110, %r109, 2147483647;
	setp.eq.s32 	%p45, %r110, 0;
	selp.f64 	%fd144, 0dFFF0000000000000, %fd94, %p45;
$L__BB3_42:
	cvt.u32.u64 	%r120, %rd1;
	div.rn.f64 	%fd127, %fd141, %fd144;
	ld.const.f64 	%fd128, [d_VOID_CONSTANT];
	cvt.rn.f64.u32 	%fd129, %r120;
	mul.f64 	%fd130, %fd128, %fd129;
	cvt.rn.f64.u64 	%fd131, %rd21;
	div.rn.f64 	%fd132, %fd130, %fd131;
	fma.rn.f64 	%fd133, %fd138, %fd127, %fd132;
	cvta.to.global.u64 	%rd43, %rd19;
	shl.b64 	%rd44, %rd1, 3;
	add.s64 	%rd45, %rd43, %rd44;
	st.global.f64 	[%rd45], %fd133;
$L__BB3_43:
	ret;

}
	// .globl	_Z24kernel_god_code_multiplyPddm
.visible .entry _Z24kernel_god_code_multiplyPddm(
	.param .u64 .ptr .align 1 _Z24kernel_god_code_multiplyPddm_param_0,
	.param .f64 _Z24kernel_god_code_multiplyPddm_param_1,
	.param .u64 _Z24kernel_god_code_multiplyPddm_param_2
)
{
	.reg .pred 	%p<2>;
	.reg .b32 	%r<5>;
	.reg .b64 	%rd<7>;
	.reg .b64 	%fd<7>;

	ld.param.u64 	%rd2, [_Z24kernel_god_code_multiplyPddm_param_0];
	ld.param.f64 	%fd1, [_Z24kernel_god_code_multiplyPddm_param_1];
	ld.param.u64 	%rd3, [_Z24kernel_god_code_multiplyPddm_param_2];
	mov.u32 	%r1, %ctaid.x;
	mov.u32 	%r2, %ntid.x;
	mov.u32 	%r3, %tid.x;
	mad.lo.s32 	%r4, %r1, %r2, %r3;
	cvt.u64.u32 	%rd1, %r4;
	setp.le.u64 	%p1, %rd3, %rd1;
	@%p1 bra 	$L__BB4_2;
	cvta.to.global.u64 	%rd4, %rd2;
	ld.const.f64 	%fd2, [d_GOD_CODE];
	mul.f64 	%fd3, %fd1, %fd2;
	div.rn.f64 	%fd4, %fd3, %fd2;
	shl.b64 	%rd5, %rd1, 3;
	add.s64 	%rd6, %rd4, %rd5;
	ld.global.f64 	%fd5, [%rd6];
	mul.f64 	%fd6, %fd5, %fd4;
	st.global.f64 	[%rd6], %fd6;
$L__BB4_2:
	ret;

}
	// .globl	_Z20kernel_provider_syncP13ProviderStatei
.visible .entry _Z20kernel_provider_syncP13ProviderStatei(
	.param .u64 .ptr .align 1 _Z20kernel_provider_syncP13ProviderStatei_param_0,
	.param .u32 _Z20kernel_provider_syncP13ProviderStatei_param_1
)
{
	.reg .pred 	%p<2>;
	.reg .b32 	%r<8>;
	.reg .b64 	%rd<5>;
	.reg .b64 	%fd<3>;

	ld.param.u64 	%rd1, [_Z20kernel_provider_syncP13ProviderStatei_param_0];
	ld.param.u32 	%r2, [_Z20kernel_provider_syncP13ProviderStatei_param_1];
	mov.u32 	%r3, %ctaid.x;
	mov.u32 	%r4, %ntid.x;
	mov.u32 	%r5, %tid.x;
	mad.lo.s32 	%r1, %r3, %r4, %r5;
	setp.ge.s32 	%p1, %r1, %r2;
	@%p1 bra 	$L__BB5_2;
	cvta.to.global.u64 	%rd2, %rd1;
	mul.wide.s32 	%rd3, %r1, 24;
	add.s64 	%rd4, %rd2, %rd3;
	mov.b32 	%r6, 1;
	st.global.v2.u32 	[%rd4], {%r6, %r6};
	add.s32 	%r7, %r1, 1;
	cvt.rn.f64.s32 	%fd1, %r7;
	rcp.rn.f64 	%fd2, %fd1;
	st.global.f64 	[%rd4+16], %fd2;
	st.global.v2.u32 	[%rd4+8], {%r6, %r6};
$L__BB5_2:
	ret;

}
	// .globl	_Z17kernel_reduce_sumPdS_m
.visible .entry _Z17kernel_reduce_sumPdS_m(
	.param .u64 .ptr .align 1 _Z17kernel_reduce_sumPdS_m_param_0,
	.param .u64 .ptr .align 1 _Z17kernel_reduce_sumPdS_m_param_1,
	.param .u64 _Z17kernel_reduce_sumPdS_m_param_2
)
{
	.reg .pred 	%p<7>;
	.reg .b32 	%r<16>;
	.reg .b64 	%rd<20>;
	.reg .b64 	%fd<11>;

	ld.param.u64 	%rd10, [_Z17kernel_reduce_sumPdS_m_param_0];
	ld.param.u64 	%rd8, [_Z17kernel_reduce_sumPdS_m_param_1];
	ld.param.u64 	%rd9, [_Z17kernel_reduce_sumPdS_m_param_2];
	cvta.to.global.u64 	%rd1, %rd10;
	mov.u32 	%r4, %tid.x;
	cvt.u64.u32 	%rd2, %r4;
	mov.u32 	%r1, %ctaid.x;
	mov.u32 	%r2, %ntid.x;
	mul.lo.s32 	%r5, %r2, %r1;
	shl.b32 	%r6, %r5, 1;
	add.s32 	%r7, %r6, %r4;
	cvt.u64.u32 	%rd3, %r7;
	setp.le.u64 	%p1, %rd9, %rd3;
	mov.f64 	%fd10, 0d0000000000000000;
	@%p1 bra 	$L__BB6_2;
	shl.b64 	%rd11, %rd3, 3;
	add.s64 	%rd12, %rd1, %rd11;
	ld.global.f64 	%fd10, [%rd12];
$L__BB6_2:
	cvt.u32.u64 	%r8, %rd2;
	shl.b32 	%r9, %r8, 3;
	mov.u32 	%r10, sdata;
	add.s32 	%r3, %r10, %r9;
	st.shared.f64 	[%r3], %fd10;
	cvt.u64.u32 	%rd13, %r2;
	add.s64 	%rd4, %rd3, %rd13;
	setp.ge.u64 	%p2, %rd4, %rd9;
	@%p2 bra 	$L__BB6_4;
	shl.b64 	%rd14, %rd4, 3;
	add.s64 	%rd15, %rd1, %rd14;
	ld.global.f64 	%fd4, [%rd15];
	add.f64 	%fd5, %fd4, %fd10;
	st.shared.f64 	[%r3], %fd5;
$L__BB6_4:
	bar.sync 	0;
	setp.lt.u32 	%p3, %r2, 2;
	@%p3 bra 	$L__BB6_9;
	shr.u32 	%r11, %r2, 1;
	cvt.u64.u32 	%rd19, %r11;
$L__BB6_6:
	setp.le.u64 	%p4, %rd19, %rd2;
	@%p4 bra 	$L__BB6_8;
	cvt.u32.u64 	%r12, %rd19;
	shl.b32 	%r13, %r12, 3;
	add.s32 	%r14, %r3, %r13;
	ld.shared.f64 	%fd6, [%r14];
	ld.shared.f64 	%fd7, [%r3];
	add.f64 	%fd8, %fd6, %fd7;
	st.shared.f64 	[%r3], %fd8;
$L__BB6_8:
	bar.sync 	0;
	shr.u64 	%rd7, %rd19, 1;
	setp.gt.u64 	%p5, %rd19, 1;
	mov.u64 	%rd19, %rd7;
	@%p5 bra 	$L__BB6_6;
$L__BB6_9:
	setp.ne.s32 	%p6, %r8, 0;
	@%p6 bra 	$L__BB6_11;
	ld.shared.f64 	%fd9, [sdata];
	cvta.to.global.u64 	%rd16, %rd8;
	mul.wide.u32 	%rd17, %r1, 8;
	add.s64 	%rd18, %rd16, %rd17;
	st.global.f64 	[%rd18], %fd9;
$L__BB6_11:
	ret;

}
	// .globl	_Z24kernel_enlighten_inflectP16EnlightenedStatePdmi
.visible .entry _Z24kernel_enlighten_inflectP16EnlightenedStatePdmi(
	.param .u64 .ptr .align 1 _Z24kernel_enlighten_inflectP16EnlightenedStatePdmi_param_0,
	.param .u64 .ptr .align 1 _Z24kernel_enlighten_inflectP16EnlightenedStatePdmi_param_1,
	.param .u64 _Z24kernel_enlighten_inflectP16EnlightenedStatePdmi_param_2,
	.param .u32 _Z24kernel_enlighten_inflectP16EnlightenedStatePdmi_param_3
)
{
	.reg .pred 	%p<60>;
	.reg .b32 	%r<119>;
	.reg .b32 	%f<7>;
	.reg .b64 	%rd<62>;
	.reg .b64 	%fd<212>;

	ld.param.u64 	%rd22, [_Z24kernel_enlighten_inflectP16EnlightenedStatePdmi_param_0];
	ld.param.u64 	%rd23, [_Z24kernel_enlighten_inflectP16EnlightenedStatePdmi_param_1];
	ld.param.u64 	%rd24, [_Z24kernel_enlighten_inflectP16EnlightenedStatePdmi_param_2];
	ld.param.u32 	%r34, [_Z24kernel_enlighten_inflectP16EnlightenedStatePdmi_param_3];
	mov.u32 	%r35, %ctaid.x;
	mov.u32 	%r36, %ntid.x;
	mov.u32 	%r37, %tid.x;
	mad.lo.s32 	%r38, %r35, %r36, %r37;
	cvt.u64.u32 	%rd1, %r38;
	setp.le.u64 	%p4, %rd24, %rd1;
	@%p4 bra 	$L__BB7_48;
	cvta.to.global.u64 	%rd25, %rd23;
	cvta.to.global.u64 	%rd2, %rd22;
	shl.b64 	%rd26, %rd1, 3;
	add.s64 	%rd3, %rd25, %rd26;
	ld.global.f64 	%fd1, [%rd3];
	ld.const.f64 	%fd2, [d_PHI];
	cvt.rn.f64.s32 	%fd3, %r34;
	{
	.reg .b32 %temp; 
	mov.b64 	{%temp, %r1}, %fd2;
	}
	{
	.reg .b32 %temp; 
	mov.b64 	{%temp, %r2}, %fd3;
	}
	shr.u32 	%r39, %r2, 20;
	and.b32  	%r40, %r39, 2047;
	add.s32 	%r41, %r40, -1012;
	mov.b64 	%rd27, %fd3;
	shl.b64 	%rd4, %rd27, %r41;
	setp.eq.s64 	%p59, %rd4, -9223372036854775808;
	abs.f64 	%fd4, %fd2;
	{ // callseq 2, 0
	.param .b64 param0;
	st.param.f64 	[param0], %fd4;
	.param .b64 param1;
	st.param.f64 	[param1], %fd3;
	.param .b64 retval0;
	call.uni (retval0), 
	__internal_accurate_pow, 
	(
	param0, 
	param1
	);
	ld.param.f64 	%fd57, [retval0];
	} // callseq 2
	setp.lt.s32 	%p6, %r1, 0;
	neg.f64 	%fd59, %fd57;
	selp.f64 	%fd60, %fd59, %fd57, %p59;
	selp.f64 	%fd201, %fd60, %fd57, %p6;
	setp.neu.f64 	%p7, %fd2, 0d0000000000000000;
	@%p7 bra 	$L__BB7_3;
	setp.eq.s64 	%p8, %rd4, -9223372036854775808;
	abs.f64 	%fd61, %fd3;
	setp.neu.f64 	%p9, %fd61, 0d3FE0000000000000;
	and.pred  	%p59, %p9, %p8;
	selp.b32 	%r42, %r1, 0, %p59;
	setp.lt.s32 	%p10, %r2, 0;
	or.b32  	%r43, %r42, 2146435072;
	selp.b32 	%r44, %r43, %r42, %p10;
	mov.b32 	%r45, 0;
	mov.b64 	%fd201, {%r45, %r44};
$L__BB7_3:
	add.f64 	%fd62, %fd2, %fd3;
	{
	.reg .b32 %temp; 
	mov.b64 	{%temp, %r46}, %fd62;
	}
	and.b32  	%r47, %r46, 2146435072;
	setp.ne.s32 	%p11, %r47, 2146435072;
	@%p11 bra 	$L__BB7_8;
	setp.num.f64 	%p12, %fd2, %fd2;
	@%p12 bra 	$L__BB7_6;
	add.rn.f64 	%fd201, %fd2, %fd3;
	bra.uni 	$L__BB7_8;
$L__BB7_6:
	setp.neu.f64 	%p13, %fd4, 0d7FF0000000000000;
	@%p13 bra 	$L__BB7_8;
	setp.lt.s32 	%p14, %r1, 0;
	setp.lt.s32 	%p15, %r2, 0;
	selp.b32 	%r48, 0, 2146435072, %p15;
	and.b32  	%r49, %r2, 2147483647;
	setp.ne.s32 	%p16, %r49, 1071644672;
	or.b32  	%r50, %r48, -2147483648;
	selp.b32 	%r51, %r50, %r48, %p16;
	selp.b32 	%r52, %r51, %r48, %p59;
	selp.b32 	%r53, %r52, %r48, %p14;
	mov.b32 	%r54, 0;
	mov.b64 	%fd201, {%r54, %r53};
$L__BB7_8:
	setp.eq.f64 	%p17, %fd2, 0d3FF0000000000000;
	setp.eq.s32 	%p18, %r34, 0;
	selp.f64 	%fd63, 0d3FF0000000000000, %fd201, %p17;
	selp.f64 	%fd64, 0d3FF0000000000000, %fd63, %p18;
	neg.f64 	%fd65, %fd1;
	mul.f64 	%fd66, %fd64, %fd65;
	ld.const.f64 	%fd11, [d_GOD_CODE];
	div.rn.f64 	%fd12, %fd66, %fd11;
	fma.rn.f64 	%fd67, %fd12, 0d3FF71547652B82FE, 0d4338000000000000;
	{
	.reg .b32 %temp; 
	mov.b64 	{%r3, %temp}, %fd67;
	}
	mov.f64 	%fd68, 0dC338000000000000;
	add.rn.f64 	%fd69, %fd67, %fd68;
	fma.rn.f64 	%fd70, %fd69, 0dBFE62E42FEFA39EF, %fd12;
	fma.rn.f64 	%fd71, %fd69, 0dBC7ABC9E3B39803F, %fd70;
	fma.rn.f64 	%fd72, %fd71, 0d3E5ADE1569CE2BDF, 0d3E928AF3FCA213EA;
	fma.rn.f64 	%fd73, %fd72, %fd71, 0d3EC71DEE62401315;
	fma.rn.f64 	%fd74, %fd73, %fd71, 0d3EFA01997C89EB71;
	fma.rn.f64 	%fd75, %fd74, %fd71, 0d3F2A01A014761F65;
	fma.rn.f64 	%fd76, %fd75, %fd71, 0d3F56C16C1852B7AF;
	fma.rn.f64 	%fd77, %fd76, %fd71, 0d3F81111111122322;
	fma.rn.f64 	%fd78, %fd77, %fd71, 0d3FA55555555502A1;
	fma.rn.f64 	%fd79, %fd78, %fd71, 0d3FC5555555555511;
	fma.rn.f64 	%fd80, %fd79, %fd71, 0d3FE000000000000B;
	fma.rn.f64 	%fd81, %fd80, %fd71, 0d3FF0000000000000;
	fma.rn.f64 	%fd82, %fd81, %fd71, 0d3FF0000000000000;
	{
	.reg .b32 %temp; 
	mov.b64 	{%r4, %temp}, %fd82;
	}
	{
	.reg .b32 %temp; 
	mov.b64 	{%temp, %r5}, %fd82;
	}
	shl.b32 	%r55, %r3, 20;
	add.s32 	%r56, %r55, %r5;
	mov.b64 	%fd202, {%r4, %r56};
	{
	.reg .b32 %temp; 
	mov.b64 	{%temp, %r57}, %fd12;
	}
	mov.b32 	%f2, %r57;
	abs.f32 	%f1, %f2;
	setp.lt.f32 	%p19, %f1, 0f4086232B;
	@%p19 bra 	$L__BB7_11;
	setp.lt.f64 	%p20, %fd12, 0d0000000000000000;
	add.f64 	%fd83, %fd12, 0d7FF0000000000000;
	selp.f64 	%fd202, 0d0000000000000000, %fd83, %p20;
	setp.geu.f32 	%p21, %f1, 0f40874800;
	@%p21 bra 	$L__BB7_11;
	shr.u32 	%r58, %r3, 31;
	add.s32 	%r59, %r3, %r58;
	shr.s32 	%r60, %r59, 1;
	shl.b32 	%r61, %r60, 20;
	add.s32 	%r62, %r5, %r61;
	mov.b64 	%fd84, {%r4, %r62};
	sub.s32 	%r63, %r3, %r60;
	shl.b32 	%r64, %r63, 20;
	add.s32 	%r65, %r64, 1072693248;
	mov.b32 	%r66, 0;
	mov.b64 	%fd85, {%r66, %r65};
	mul.f64 	%fd202, %fd85, %fd84;
$L__BB7_11:
	mad.lo.s64 	%rd5, %rd1, 48, %rd2;
	cvt.u32.u64 	%r67, %rd1;
	mov.f64 	%fd86, 0d3FF0000000000000;
	sub.f64 	%fd17, %fd86, %fd202;
	st.global.f64 	[%rd5], %fd17;
	setp.eq.s32 	%p22, %r67, 0;
	mov.f64 	%fd203, %fd1;
	@%p22 bra 	$L__BB7_13;
	ld.global.f64 	%fd203, [%rd3+-8];
$L__BB7_13:
	add.s64 	%rd28, %rd24, -1;
	setp.le.u64 	%p23, %rd28, %rd1;
	mov.f64 	%fd204, %fd1;
	@%p23 bra 	$L__BB7_15;
	ld.global.f64 	%fd204, [%rd3+8];
$L__BB7_15:
	sub.f64 	%fd87, %fd204, %fd203;
	mul.f64 	%fd88, %fd87, 0d3FE0000000000000;
	ld.const.f64 	%fd22, [d_INFLECTION_HARMONIC];
	mul.f64 	%fd23, %fd22, %fd88;
	st.global.f64 	[%rd5+8], %fd23;
	mul.f64 	%fd89, %fd23, %fd23;
	fma.rn.f64 	%fd90, %fd17, %fd17, %fd89;
	sqrt.rn.f64 	%fd91, %fd90;
	ld.const.f64 	%fd24, [d_SAGE_RESONANCE];
	ld.const.f64 	%fd92, [d_TRANSCENDENCE_COEFFICIENT];
	div.rn.f64 	%fd93, %fd24, %fd92;
	mul.f64 	%fd94, %fd91, %fd93;
	mul.f64 	%fd25, %fd94, %fd11;
	ld.const.f64 	%fd26, [d_META_RESONANCE];
	{
	.reg .b32 %temp; 
	mov.b64 	{%temp, %r68}, %fd25;
	}
	and.b32  	%r69, %r68, 2147483647;
	{
	.reg .b32 %temp; 
	mov.b64 	{%r70, %temp}, %fd25;
	}
	{
	.reg .b32 %temp; 
	mov.b64 	{%temp, %r71}, %fd26;
	}
	and.b32  	%r73, %r71, 2147483647;
	{
	.reg .b32 %temp; 
	mov.b64 	{%r74, %temp}, %fd26;
	}
	mov.b64 	%fd205, {%r70, %r69};
	mov.b64 	%fd206, {%r74, %r73};
	max.u32 	%r75, %r69, %r73;
	setp.lt.u32 	%p24, %r75, 2146435072;
	@%p24 bra 	$L__BB7_19;
	setp.num.f64 	%p40, %fd205, %fd205;
	setp.num.f64 	%p41, %fd206, %fd206;
	and.pred  	%p42, %p40, %p41;
	@%p42 bra 	$L__BB7_18;
	add.rn.f64 	%fd207, %fd25, %fd26;
	bra.uni 	$L__BB7_35;
$L__BB7_18:
	setp.eq.f64 	%p43, %fd205, 0d7FF0000000000000;
	selp.f64 	%fd207, 0dFFF8000000000000, %fd25, %p43;
	bra.uni 	$L__BB7_35;
$L__BB7_19:
	setp.eq.f64 	%p25, %fd206, 0d0000000000000000;
	mov.f64 	%fd207, 0dFFF8000000000000;
	@%p25 bra 	$L__BB7_35;
	setp.ltu.f64 	%p26, %fd205, %fd206;
	mov.f64 	%fd207, %fd25;
	@%p26 bra 	$L__BB7_35;
	{
	.reg .b32 %temp; 
	mov.b64 	{%temp, %r76}, %fd205;
	}
	shr.u32 	%r110, %r76, 20;
	{
	.reg .b32 %temp; 
	mov.b64 	{%temp, %r7}, %fd206;
	}
	shr.u32 	%r111, %r7, 20;
	setp.gt.u32 	%p27, %r76, 1048575;
	@%p27 bra 	$L__BB7_23;
	mul.f64 	%fd205, %fd205, 0d4350000000000000;
	{
	.reg .b32 %temp; 
	mov.b64 	{%temp, %r77}, %fd205;
	}
	shr.u32 	%r78, %r77, 20;
	add.s32 	%r79, %r110, %r78;
	add.s32 	%r110, %r79, -54;
$L__BB7_23:
	setp.gt.u32 	%p28, %r7, 1048575;
	@%p28 bra 	$L__BB7_25;
	mul.f64 	%fd206, %fd206, 0d4350000000000000;
	{
	.reg .b32 %temp; 
	mov.b64 	{%temp, %r80}, %fd206;
	}
	shr.u32 	%r81, %r80, 20;
	add.s32 	%r82, %r111, %r81;
	add.s32 	%r111, %r82, -54;
$L__BB7_25:
	mov.b64 	%rd30, %fd205;
	mov.b64 	%rd31, %fd206;
	and.b64  	%rd32, %rd30, 4503599627370495;
	or.b64  	%rd57, %rd32, 4503599627370496;
	and.b64  	%rd33, %rd31, 4503599627370495;
	or.b64  	%rd7, %rd33, 4503599627370496;
	sub.s32 	%r13, %r110, %r111;
	min.s32 	%r14, %r13, 0;
	add.s32 	%r83, %r111, %r14;
	sub.s32 	%r84, %r110, %r83;
	add.s32 	%r85, %r84, 1;
	and.b32  	%r15, %r85, 3;
	setp.eq.s32 	%p29, %r15, 0;
	mov.u32 	%r114, %r13;
	@%p29 bra 	$L__BB7_28;
	neg.s32 	%r112, %r15;
	mov.u32 	%r114, %r13;
$L__BB7_27:
	.pragma "nounroll";
	sub.s64 	%rd34, %rd57, %rd7;
	mov.b64 	%fd96, %rd34;
	{
	.reg .b32 %temp; 
	mov.b64 	{%temp, %r86}, %fd96;
	}
	setp.lt.s32 	%p30, %r86, 0;
	selp.b64 	%rd60, %rd57, %rd34, %p30;
	shl.b64 	%rd57, %rd60, 1;
	add.s32 	%r114, %r114, -1;
	add.s32 	%r112, %r112, 1;
	setp.ne.s32 	%p31, %r112, 0;
	@%p31 bra 	$L__BB7_27;
$L__BB7_28:
	sub.s32 	%r87, %r13, %r14;
	setp.lt.u32 	%p32, %r87, 3;
	@%p32 bra 	$L__BB7_30;
$L__BB7_29:
	sub.s64 	%rd35, %rd57, %rd7;
	mov.b64 	%fd97, %rd35;
	{
	.reg .b32 %temp; 
	mov.b64 	{%temp, %r88}, %fd97;
	}
	setp.lt.s32 	%p33, %r88, 0;
	selp.b64 	%rd36, %rd57, %rd35, %p33;
	shl.b64 	%rd37, %rd36, 1;
	sub.s64 	%rd38, %rd37, %rd7;
	mov.b64 	%fd98, %rd38;
	{
	.reg .b32 %temp; 
	mov.b64 	{%temp, %r89}, %fd98;
	}
	setp.lt.s32 	%p34, %r89, 0;
	selp.b64 	%rd39, %rd37, %rd38, %p34;
	shl.b64 	%rd40, %rd39, 1;
	sub.s64 	%rd41, %rd40, %rd7;
	mov.b64 	%fd99, %rd41;
	{
	.reg .b32 %temp; 
	mov.b64 	{%temp, %r90}, %fd99;
	}
	setp.lt.s32 	%p35, %r90, 0;
	selp.b64 	%rd42, %rd40, %rd41, %p35;
	shl.b64 	%rd43, %rd42, 1;
	sub.s64 	%rd44, %rd43, %rd7;
	mov.b64 	%fd100, %rd44;
	{
	.reg .b32 %temp; 
	mov.b64 	{%temp, %r91}, %fd100;
	}
	setp.lt.s32 	%p36, %r91, 0;
	selp.b64 	%rd60, %rd43, %rd44, %p36;
	shl.b64 	%rd57, %rd60, 1;
	add.s32 	%r23, %r114, -4;
	setp.gt.s32 	%p37, %r114, 3;
	mov.u32 	%r114, %r23;
	@%p37 bra 	$L__BB7_29;
$L__BB7_30:
	and.b64  	%rd17, %rd60, 9223372036854775807;
	setp.eq.s64 	%p38, %rd17, 0;
	mov.b64 	%rd61, 0;
	@%p38 bra 	$L__BB7_34;
	mov.b64 	%fd101, %rd17;
	mul.f64 	%fd102, %fd101, 0d4350000000000000;
	{
	.reg .b32 %temp; 
	mov.b64 	{%temp, %r92}, %fd102;
	}
	shr.u32 	%r93, %r92, 20;
	sub.s32 	%r94, 55, %r93;
	sub.s32 	%r24, %r111, %r94;
	shl.b64 	%rd18, %rd17, %r94;
	setp.gt.s32 	%p39, %r24, 0;
	@%p39 bra 	$L__BB7_33;
	sub.s32 	%r96, 1, %r24;
	shr.u64 	%rd61, %rd18, %r96;
	bra.uni 	$L__BB7_34;
$L__BB7_33:
	add.s32 	%r95, %r24, -1;
	cvt.u64.u32 	%rd46, %r95;
	shl.b64 	%rd47, %rd46, 52;
	add.s64 	%rd61, %rd47, %rd18;
$L__BB7_34:
	mov.b64 	%fd103, %rd61;
	copysign.f64 	%fd207, %fd25, %fd103;
$L__BB7_35:
	div.rn.f64 	%fd37, %fd207, %fd26;
	st.global.f64 	[%rd5+16], %fd37;
	ld.const.f64 	%fd104, [d_VOID_CONSTANT];
	mul.f64 	%fd38, %fd1, %fd104;
	{
	.reg .b32 %temp; 
	mov.b64 	{%temp, %r97}, %fd38;
	}
	and.b32  	%r25, %r97, 2147483647;
	{
	.reg .b32 %temp; 
	mov.b64 	{%r98, %temp}, %fd38;
	}
	mov.b64 	%fd39, {%r98, %r25};
	setp.ltu.f64 	%p44, %fd39, 0d3FE4F92224DD2F1A;
	@%p44 bra 	$L__BB7_37;
	add.f64 	%fd105, %fd39, %fd39;
	cvt.rn.f32.f64 	%f3, %fd105;
	mul.f32 	%f4, %f3, 0f3FB8AA3B;
	cvt.rni.f32.f32 	%f5, %f4;
	cvt.f64.f32 	%fd106, %f5;
	fma.rn.f64 	%fd107, %fd106, 0dBFE62E42FEFA39EF, %fd105;
	fma.rn.f64 	%fd108, %fd107, 0d3E5AE904A4741B81, 0d3E928A27F89B6999;
	fma.rn.f64 	%fd109, %fd108, %fd107, 0d3EC71DE715FF7E07;
	fma.rn.f64 	%fd110, %fd109, %fd107, 0d3EFA019A6B0AC45A;
	fma.rn.f64 	%fd111, %fd110, %fd107, 0d3F2A01A017EED94F;
	fma.rn.f64 	%fd112, %fd111, %fd107, 0d3F56C16C17F2A71B;
	fma.rn.f64 	%fd113, %fd112, %fd107, 0d3F811111111173C4;
	fma.rn.f64 	%fd114, %fd113, %fd107, 0d3FA555555555211A;
	fma.rn.f64 	%fd115, %fd114, %fd107, 0d3FC5555555555540;
	fma.rn.f64 	%fd116, %fd115, %fd107, 0d3FE0000000000005;
	mul.f64 	%fd117, %fd107, %fd116;
	fma.rn.f64 	%fd118, %fd117, %fd107, %fd107;
	ex2.approx.ftz.f32 	%f6, %f5;
	cvt.f64.f32 	%fd119, %f6;
	mov.f64 	%fd120, 0d3FF0000000000000;
	sub.f64 	%fd121, %fd120, %fd119;
	neg.f64 	%fd122, %fd118;
	fma.rn.f64 	%fd123, %fd122, %fd119, %fd121;
	mov.f64 	%fd124, 0d4000000000000000;
	sub.f64 	%fd125, %fd124, %fd123;
	rcp.approx.ftz.f64 	%fd126, %fd125;
	neg.f64 	%fd127, %fd125;
	fma.rn.f64 	%fd128, %fd127, %fd126, 0d3FF0000000000000;
	fma.rn.f64 	%fd129, %fd128, %fd128, %fd128;
	fma.rn.f64 	%fd130, %fd129, %fd126, %fd126;
	fma.rn.f64 	%fd131, %fd130, 0dC000000000000000, 0d3FF0000000000000;
	setp.gt.u32 	%p45, %r25, 1077088193;
	selp.f64 	%fd132, 0d3FF0000000000000, %fd131, %p45;
	copysign.f64 	%fd208, %fd38, %fd132;
	bra.uni 	$L__BB7_38;
$L__BB7_37:
	mul.f64 	%fd133, %fd38, %fd38;
	fma.rn.f64 	%fd134, %fd133, 0dBEF0BC46E2F5E964, 0d3F14359F420AFC3D;
	fma.rn.f64 	%fd135, %fd134, %fd133, 0dBF2DF9F0728C5D84;
	fma.rn.f64 	%fd136, %fd135, %fd133, 0d3F4337D1CEC4F033;
	fma.rn.f64 	%fd137, %fd136, %fd133, 0dBF57D6E9674335B3;
	fma.rn.f64 	%fd138, %fd137, %fd133, 0d3F6D6D000D7AAD3D;
	fma.rn.f64 	%fd139, %fd138, %fd133, 0dBF8226E1F3CF1EF5;
	fma.rn.f64 	%fd140, %fd139, %fd133, 0d3F9664F47EC0C8CF;
	fma.rn.f64 	%fd141, %fd140, %fd133, 0dBFABA1BA1B80AB40;
	fma.rn.f64 	%fd142, %fd141, %fd133, 0d3FC111111110FA4A;
	fma.rn.f64 	%fd143, %fd142, %fd133, 0dBFD5555555555550;
	fma.rn.f64 	%fd144, %fd143, %fd133, 0d0000000000000000;
	fma.rn.f64 	%fd208, %fd144, %fd38, %fd38;
$L__BB7_38:
	mul.f64 	%fd145, %fd208, %fd2;
	st.global.f64 	[%rd5+24], %fd145;
	mul.f64 	%fd43, %fd17, %fd24;
	abs.f64 	%fd44, %fd43;
	setp.neu.f64 	%p46, %fd44, 0d7FF0000000000000;
	@%p46 bra 	$L__BB7_40;
	mov.f64 	%fd151, 0d0000000000000000;
	mul.rn.f64 	%fd209, %fd43, %fd151;
	mov.b32 	%r116, 0;
	bra.uni 	$L__BB7_42;
$L__BB7_40:
	mul.f64 	%fd146, %fd43, 0d3FE45F306DC9C883;
	cvt.rni.s32.f64 	%r116, %fd146;
	cvt.rn.f64.s32 	%fd147, %r116;
	fma.rn.f64 	%fd148, %fd147, 0dBFF921FB54442D18, %fd43;
	fma.rn.f64 	%fd149, %fd147, 0dBC91A62633145C00, %fd148;
	fma.rn.f64 	%fd209, %fd147, 0dB97B839A252049C0, %fd149;
	setp.ltu.f64 	%p47, %fd44, 0d41E0000000000000;
	@%p47 bra 	$L__BB7_42;
	{ // callseq 3, 0
	.param .b64 param0;
	st.param.f64 	[param0], %fd43;
	.param .align 16 .b8 retval0[16];
	call.uni (retval0), 
	__internal_trig_reduction_slowpathd, 
	(
	param0
	);
	ld.param.f64 	%fd209, [retval0];
	ld.param.b32 	%r116, [retval0+8];
	} // callseq 3
$L__BB7_42:
	shl.b32 	%r101, %r116, 6;
	cvt.u64.u32 	%rd48, %r101;
	and.b64  	%rd49, %rd48, 64;
	mov.u64 	%rd50, __cudart_sin_cos_coeffs;
	add.s64 	%rd51, %rd50, %rd49;
	mul.rn.f64 	%fd152, %fd209, %fd209;
	and.b32  	%r102, %r116, 1;
	setp.eq.b32 	%p48, %r102, 1;
	selp.f64 	%fd153, 0dBDA8FF8320FD8164, 0d3DE5DB65F9785EBA, %p48;
	ld.global.nc.v2.f64 	{%fd154, %fd155}, [%rd51];
	fma.rn.f64 	%fd156, %fd153, %fd152, %fd154;
	fma.rn.f64 	%fd157, %fd156, %fd152, %fd155;
	ld.global.nc.v2.f64 	{%fd158, %fd159}, [%rd51+16];
	fma.rn.f64 	%fd160, %fd157, %fd152, %fd158;
	fma.rn.f64 	%fd161, %fd160, %fd152, %fd159;
	ld.global.nc.v2.f64 	{%fd162, %fd163}, [%rd51+32];
	fma.rn.f64 	%fd164, %fd161, %fd152, %fd162;
	fma.rn.f64 	%fd165, %fd164, %fd152, %fd163;
	fma.rn.f64 	%fd166, %fd165, %fd209, %fd209;
	fma.rn.f64 	%fd167, %fd165, %fd152, 0d3FF0000000000000;
	selp.f64 	%fd168, %fd167, %fd166, %p48;
	and.b32  	%r103, %r116, 2;
	setp.eq.s32 	%p49, %r103, 0;
	mov.f64 	%fd169, 0d0000000000000000;
	sub.f64 	%fd170, %fd169, %fd168;
	selp.f64 	%fd49, %fd168, %fd170, %p49;
	mul.f64 	%fd50, %fd23, %fd22;
	abs.f64 	%fd51, %fd50;
	setp.neu.f64 	%p50, %fd51, 0d7FF0000000000000;
	@%p50 bra 	$L__BB7_44;
	mov.f64 	%fd176, 0d0000000000000000;
	mul.rn.f64 	%fd211, %fd50, %fd176;
	mov.b32 	%r118, 1;
	bra.uni 	$L__BB7_47;
$L__BB7_44:
	mul.f64 	%fd171, %fd50, 0d3FE45F306DC9C883;
	cvt.rni.s32.f64 	%r117, %fd171;
	cvt.rn.f64.s32 	%fd172, %r117;
	fma.rn.f64 	%fd173, %fd172, 0dBFF921FB54442D18, %fd50;
	fma.rn.f64 	%fd174, %fd172, 0dBC91A62633145C00, %fd173;
	fma.rn.f64 	%fd211, %fd172, 0dB97B839A252049C0, %fd174;
	setp.ltu.f64 	%p51, %fd51, 0d41E0000000000000;
	@%p51 bra 	$L__BB7_46;
	{ // callseq 4, 0
	.param .b64 param0;
	st.param.f64 	[param0], %fd50;
	.param .align 16 .b8 retval0[16];
	call.uni (retval0), 
	__internal_trig_reduction_slowpathd, 
	(
	param0
	);
	ld.param.f64 	%fd211, [retval0];
	ld.param.b32 	%r117, [retval0+8];
	} // callseq 4
$L__BB7_46:
	add.s32 	%r118, %r117, 1;
$L__BB7_47:
	shl.b32 	%r106, %r118, 6;
	cvt.u64.u32 	%rd52, %r106;
	and.b64  	%rd53, %rd52, 64;
	add.s64 	%rd55, %rd50, %rd53;
	mul.rn.f64 	%fd177, %fd211, %fd211;
	and.b32  	%r107, %r118, 1;
	setp.eq.b32 	%p52, %r107, 1;
	selp.f64 	%fd178, 0dBDA8FF8320FD8164, 0d3DE5DB65F9785EBA, %p52;
	ld.global.nc.v2.f64 	{%fd179, %fd180}, [%rd55];
	fma.rn.f64 	%fd181, %fd178, %fd177, %fd179;
	fma.rn.f64 	%fd182, %fd181, %fd177, %fd180;
	ld.global.nc.v2.f64 	{%fd183, %fd184}, [%rd55+16];
	fma.rn.f64 	%fd185, %fd182, %fd177, %fd183;
	fma.rn.f64 	%fd186, %fd185, %fd177, %fd184;
	ld.global.nc.v2.f64 	{%fd187, %fd188}, [%rd55+32];
	fma.rn.f64 	%fd189, %fd186, %fd177, %fd187;
	fma.rn.f64 	%fd190, %fd189, %fd177, %fd188;
	fma.rn.f64 	%fd191, %fd190, %fd211, %fd211;
	fma.rn.f64 	%fd192, %fd190, %fd177, 0d3FF0000000000000;
	selp.f64 	%fd193, %fd192, %fd191, %p52;
	and.b32  	%r108, %r118, 2;
	setp.eq.s32 	%p53, %r108, 0;
	mov.f64 	%fd194, 0d0000000000000000;
	sub.f64 	%fd195, %fd194, %fd193;
	selp.f64 	%fd196, %fd193, %fd195, %p53;
	fma.rn.f64 	%fd197, %fd49, %fd196, 0d3FF0000000000000;
	mul.f64 	%fd198, %fd197, 0d3FE0000000000000;
	st.global.f64 	[%rd5+32], %fd198;
	setp.gt.f64 	%p54, %fd17, 0d3FECCCCCCCCCCCCD;
	setp.gt.f64 	%p55, %fd37, 0d3FE6666666666666;
	and.pred  	%p56, %p54, %p55;
	setp.gt.f64 	%p57, %fd198, 0d3FE999999999999A;
	and.pred  	%p58, %p56, %p57;
	selp.u32 	%r109, 1, 0, %p58;
	st.global.u32 	[%rd5+40], %r109;
$L__BB7_48:
	ret;

}
	// .globl	_Z28kernel_sage_wisdom_propagatePdS_mmd
.visible .entry _Z28kernel_sage_wisdom_propagatePdS_mmd(
	.param .u64 .ptr .align 1 _Z28kernel_sage_wisdom_propagatePdS_mmd_param_0,
	.param .u64 .ptr .align 1 _Z28kernel_sage_wisdom_propagatePdS_mmd_param_1,
	.param .u64 _Z28kernel_sage_wisdom_propagatePdS_mmd_param_2,
	.param .u64 _Z28kernel_sage_wisdom_propagatePdS_mmd_param_3,
	.param .f64 _Z28kernel_sage_wisdom_propagatePdS_mmd_param_4
)
{
	.reg .pred 	%p<12>;
	.reg .b32 	%r<21>;
	.reg .b64 	%rd<26>;
	.reg .b64 	%fd<63>;

	ld.param.u64 	%rd9, [_Z28kernel_sage_wisdom_propagatePdS_mmd_param_0];
	ld.param.u64 	%rd6, [_Z28kernel_sage_wisdom_propagatePdS_mmd_param_1];
	ld.param.u64 	%rd7, [_Z28kernel_sage_wisdom_propagatePdS_mmd_param_2];
	ld.param.u64 	%rd10, [_Z28kernel_sage_wisdom_propagatePdS_mmd_param_3];
	ld.param.f64 	%fd17, [_Z28kernel_sage_wisdom_propagatePdS_mmd_param_4];
	cvta.to.global.u64 	%rd1, %rd9;
	mov.u32 	%r4, %ctaid.x;
	mov.u32 	%r5, %ntid.x;
	mov.u32 	%r6, %tid.x;
	mad.lo.s32 	%r7, %r4, %r5, %r6;
	cvt.u64.u32 	%rd2, %r7;
	mov.u32 	%r8, %ctaid.y;
	mov.u32 	%r9, %ntid.y;
	mov.u32 	%r10, %tid.y;
	mad.lo.s32 	%r11, %r8, %r9, %r10;
	cvt.u64.u32 	%rd3, %r11;
	setp.le.u64 	%p1, %rd7, %rd2;
	setp.le.u64 	%p2, %rd10, %rd3;
	or.pred  	%p3, %p1, %p2;
	@%p3 bra 	$L__BB8_14;
	cvt.u32.u64 	%r13, %rd2;
	mad.lo.s64 	%rd4, %rd7, %rd3, %rd2;
	shl.b64 	%rd11, %rd4, 3;
	add.s64 	%rd5, %rd1, %rd11;
	ld.global.f64 	%fd1, [%rd5];
	setp.eq.s32 	%p4, %r13, 0;
	mov.f64 	%fd58, %fd1;
	@%p4 bra 	$L__BB8_3;
	ld.global.f64 	%fd58, [%rd5+-8];
$L__BB8_3:
	add.s64 	%rd12, %rd7, -1;
	setp.le.u64 	%p5, %rd12, %rd2;
	mov.f64 	%fd59, %fd1;
	@%p5 bra 	$L__BB8_5;
	ld.global.f64 	%fd59, [%rd5+8];
$L__BB8_5:
	cvt.u32.u64 	%r14, %rd3;
	setp.eq.s32 	%p6, %r14, 0;
	mov.f64 	%fd60, %fd1;
	@%p6 bra 	$L__BB8_7;
	sub.s64 	%rd13, %rd4, %rd7;
	shl.b64 	%rd14, %rd13, 3;
	add.s64 	%rd15, %rd1, %rd14;
	ld.global.f64 	%fd60, [%rd15];
$L__BB8_7:
	add.s64 	%rd16, %rd10, -1;
	setp.le.u64 	%p7, %rd16, %rd3;
	mov.f64 	%fd61, %fd1;
	@%p7 bra 	$L__BB8_9;
	shl.b64 	%rd17, %rd7, 3;
	add.s64 	%rd18, %rd5, %rd17;
	ld.global.f64 	%fd61, [%rd18];
$L__BB8_9:
	add.f64 	%fd18, %fd58, %fd59;
	add.f64 	%fd19, %fd18, %fd60;
	add.f64 	%fd20, %fd19, %fd61;
	fma.rn.f64 	%fd21, %fd1, 0dC010000000000000, %fd20;
	mul.f64 	%fd22, %fd17, %fd21;
	ld.const.f64 	%fd23, [d_SAGE_RESONANCE];
	mul.f64 	%fd24, %fd23, %fd22;
	div.rn.f64 	%fd25, %fd24, 0d4024000000000000;
	add.f64 	%fd10, %fd1, %fd25;
	ld.const.f64 	%fd26, [d_PHI];
	mul.f64 	%fd27, %fd1, %fd26;
	mul.f64 	%fd11, %fd27, 0d4059000000000000;
	abs.f64 	%fd12, %fd11;
	setp.neu.f64 	%p8, %fd12, 0d7FF0000000000000;
	@%p8 bra 	$L__BB8_11;
	mov.f64 	%fd33, 0d0000000000000000;
	mul.rn.f64 	%fd62, %fd11, %fd33;
	mov.b32 	%r20, 0;
	bra.uni 	$L__BB8_13;
$L__BB8_11:
	mul.f64 	%fd28, %fd11, 0d3FE45F306DC9C883;
	cvt.rni.s32.f64 	%r20, %fd28;
	cvt.rn.f64.s32 	%fd29, %r20;
	fma.rn.f64 	%fd30, %fd29, 0dBFF921FB54442D18, %fd11;
	fma.rn.f64 	%fd31, %fd29, 0dBC91A62633145C00, %fd30;
	fma.rn.f64 	%fd62, %fd29, 0dB97B839A252049C0, %fd31;
	setp.ltu.f64 	%p9, %fd12, 0d41E0000000000000;
	@%p9 bra 	$L__BB8_13;
	{ // callseq 5, 0
	.param .b64 param0;
	st.param.f64 	[param0], %fd11;
	.param .align 16 .b8 retval0[16];
	call.uni (retval0), 
	__internal_trig_reduction_slowpathd, 
	(
	param0
	);
	ld.param.f64 	%fd62, [retval0];
	ld.param.b32 	%r20, [retval0+8];
	} // callseq 5
$L__BB8_13:
	shl.b32 	%r17, %r20, 6;
	cvt.u64.u32 	%rd19, %r17;
	and.b64  	%rd20, %rd19, 64;
	mov.u64 	%rd21, __cudart_sin_cos_coeffs;
	add.s64 	%rd22, %rd21, %rd20;
	mul.rn.f64 	%fd34, %fd62, %fd62;
	and.b32  	%r18, %r20, 1;
	setp.eq.b32 	%p10, %r18, 1;
	selp.f64 	%fd35, 0dBDA8FF8320FD8164, 0d3DE5DB65F9785EBA, %p10;
	ld.global.nc.v2.f64 	{%fd36, %fd37}, [%rd22];
	fma.rn.f64 	%fd38, %fd35, %fd34, %fd36;
	fma.rn.f64 	%fd39, %fd38, %fd34, %fd37;
	ld.global.nc.v2.f64 	{%fd40, %fd41}, [%rd22+16];
	fma.rn.f64 	%fd42, %fd39, %fd34, %fd40;
	fma.rn.f64 	%fd43, %fd42, %fd34, %fd41;
	ld.global.nc.v2.f64 	{%fd44, %fd45}, [%rd22+32];
	fma.rn.f64 	%fd46, %fd43, %fd34, %fd44;
	fma.rn.f64 	%fd47, %fd46, %fd34, %fd45;
	fma.rn.f64 	%fd48, %fd47, %fd62, %fd62;
	fma.rn.f64 	%fd49, %fd47, %fd34, 0d3FF0000000000000;
	selp.f64 	%fd50, %fd49, %fd48, %p10;
	and.b32  	%r19, %r20, 2;
	setp.eq.s32 	%p11, %r19, 0;
	mov.f64 	%fd51, 0d0000000000000000;
	sub.f64 	%fd52, %fd51, %fd50;
	selp.f64 	%fd53, %fd50, %fd52, %p11;
	fma.rn.f64 	%fd54, %fd53, 0d3F847AE147AE147B, 0d3FF0000000000000;
	mul.f64 	%fd55, %fd10, %fd54;
	min.f64 	%fd56, %fd55, 0d3FF0000000000000;
	max.f64 	%fd57, %fd56, 0d0000000000000000;
	cvta.to.global.u64 	%rd23, %rd6;
	add.s64 	%rd25, %rd23, %rd11;
	st.global.f64 	[%rd25], %fd57;
$L__BB8_14:
	ret;

}
	// .globl	_Z30kernel_transcendent_mandelbrotPdmmiddd
.visible .entry _Z30kernel_transcendent_mandelbrotPdmmiddd(
	.param .u64 .ptr .align 1 _Z30kernel_transcendent_mandelbrotPdmmiddd_param_0,
	.param .u64 _Z30kernel_transcendent_mandelbrotPdmmiddd_param_1,
	.param .u64 _Z30kernel_transcendent_mandelbrotPdmmiddd_param_2,
	.param .u32 _Z30kernel_transcendent_mandelbrotPdmmiddd_param_3,
	.param .f64 _Z30kernel_transcendent_mandelbrotPdmmiddd_param_4,
	.param .f64 _Z30kernel_transcendent_mandelbrotPdmmiddd_param_5,
	.param .f64 _Z30kernel_transcendent_mandelbrotPdmmiddd_param_6
)
{
	.reg .pred 	%p<55>;
	.reg .b32 	%r<183>;
	.reg .b64 	%rd<61>;
	.reg .b64 	%fd<310>;

	ld.param.u64 	%rd21, [_Z30kernel_transcendent_mandelbrotPdmmiddd_param_1];
	ld.param.u64 	%rd23, [_Z30kernel_transcendent_mandelbrotPdmmiddd_param_2];
	ld.param.f64 	%fd72, [_Z30kernel_transcendent_mandelbrotPdmmiddd_param_4];
	ld.param.f64 	%fd73, [_Z30kernel_transcendent_mandelbrotPdmmiddd_param_5];
	ld.param.f64 	%fd74, [_Z30kernel_transcendent_mandelbrotPdmmiddd_param_6];
	mov.u32 	%r62, %ctaid.x;
	mov.u32 	%r63, %ntid.x;
	mov.u32 	%r64, %tid.x;
	mad.lo.s32 	%r65, %r62, %r63, %r64;
	cvt.u64.u32 	%rd1, %r65;
	mov.u32 	%r66, %ctaid.y;
	mov.u32 	%r67, %ntid.y;
	mov.u32 	%r68, %tid.y;
	mad.lo.s32 	%r69, %r66, %r67, %r68;
	cvt.u64.u32 	%rd2, %r69;
	setp.le.u64 	%p4, %rd21, %rd1;
	setp.le.u64 	%p5, %rd23, %rd2;
	or.pred  	%p6, %p4, %p5;
	@%p6 bra 	$L__BB9_57;
	cvt.u32.u64 	%r71, %rd2;
	cvt.u32.u64 	%r72, %rd1;
	mad.lo.s64 	%rd3, %rd21, %rd2, %rd1;
	cvt.rn.f64.u64 	%fd75, %rd21;
	mul.f64 	%fd76, %fd72, %fd75;
	mov.f64 	%fd77, 0d4010000000000000;
	div.rn.f64 	%fd78, %fd77, %fd76;
	cvt.rn.f64.u32 	%fd79, %r72;
	mul.f64 	%fd80, %fd75, 0d3FE0000000000000;
	sub.f64 	%fd81, %fd79, %fd80;
	fma.rn.f64 	%fd1, %fd81, %fd78, %fd73;
	cvt.rn.f64.u32 	%fd82, %r71;
	cvt.rn.f64.u64 	%fd83, %rd23;
	mul.f64 	%fd84, %fd83, 0d3FE0000000000000;
	sub.f64 	%fd85, %fd82, %fd84;
	fma.rn.f64 	%fd2, %fd85, %fd78, %fd74;
	ld.const.f64 	%fd3, [d_PHI];
	mul.f64 	%fd4, %fd1, %fd3;
	abs.f64 	%fd5, %fd4;
	setp.neu.f64 	%p7, %fd5, 0d7FF0000000000000;
	@%p7 bra 	$L__BB9_3;
	mov.f64 	%fd91, 0d0000000000000000;
	mul.rn.f64 	%fd289, %fd4, %fd91;
	mov.b32 	%r160, 0;
	bra.uni 	$L__BB9_5;
$L__BB9_3:
	mul.f64 	%fd86, %fd4, 0d3FE45F306DC9C883;
	cvt.rni.s32.f64 	%r160, %fd86;
	cvt.rn.f64.s32 	%fd87, %r160;
	fma.rn.f64 	%fd88, %fd87, 0dBFF921FB54442D18, %fd4;
	fma.rn.f64 	%fd89, %fd87, 0dBC91A62633145C00, %fd88;
	fma.rn.f64 	%fd289, %fd87, 0dB97B839A252049C0, %fd89;
	setp.ltu.f64 	%p8, %fd5, 0d41E0000000000000;
	@%p8 bra 	$L__BB9_5;
	{ // callseq 6, 0
	.param .b64 param0;
	st.param.f64 	[param0], %fd4;
	.param .align 16 .b8 retval0[16];
	call.uni (retval0), 
	__internal_trig_reduction_slowpathd, 
	(
	param0
	);
	ld.param.f64 	%fd289, [retval0];
	ld.param.b32 	%r160, [retval0+8];
	} // callseq 6
$L__BB9_5:
	shl.b32 	%r75, %r160, 6;
	cvt.u64.u32 	%rd24, %r75;
	and.b64  	%rd25, %rd24, 64;
	mov.u64 	%rd26, __cudart_sin_cos_coeffs;
	add.s64 	%rd27, %rd26, %rd25;
	mul.rn.f64 	%fd92, %fd289, %fd289;
	and.b32  	%r76, %r160, 1;
	setp.eq.b32 	%p9, %r76, 1;
	selp.f64 	%fd93, 0dBDA8FF8320FD8164, 0d3DE5DB65F9785EBA, %p9;
	ld.global.nc.v2.f64 	{%fd94, %fd95}, [%rd27];
	fma.rn.f64 	%fd96, %fd93, %fd92, %fd94;
	fma.rn.f64 	%fd97, %fd96, %fd92, %fd95;
	ld.global.nc.v2.f64 	{%fd98, %fd99}, [%rd27+16];
	fma.rn.f64 	%fd100, %fd97, %fd92, %fd98;
	fma.rn.f64 	%fd101, %fd100, %fd92, %fd99;
	ld.global.nc.v2.f64 	{%fd102, %fd103}, [%rd27+32];
	fma.rn.f64 	%fd104, %fd101, %fd92, %fd102;
	fma.rn.f64 	%fd105, %fd104, %fd92, %fd103;
	fma.rn.f64 	%fd106, %fd105, %fd289, %fd289;
	fma.rn.f64 	%fd107, %fd105, %fd92, 0d3FF0000000000000;
	selp.f64 	%fd108, %fd107, %fd106, %p9;
	and.b32  	%r77, %r160, 2;
	setp.eq.s32 	%p10, %r77, 0;
	mov.f64 	%fd109, 0d0000000000000000;
	sub.f64 	%fd110, %fd109, %fd108;
	selp.f64 	%fd111, %fd108, %fd110, %p10;
	ld.const.f64 	%fd10, [d_VOID_CONSTANT];
	mul.f64 	%fd112, %fd10, %fd111;
	mul.f64 	%fd294, %fd112, 0d3FB999999999999A;
	mul.f64 	%fd12, %fd2, %fd3;
	abs.f64 	%fd13, %fd12;
	setp.neu.f64 	%p11, %fd13, 0d7FF0000000000000;
	@%p11 bra 	$L__BB9_7;
	mov.f64 	%fd118, 0d0000000000000000;
	mul.rn.f64 	%fd291, %fd12, %fd118;
	mov.b32 	%r162, 1;
	bra.uni 	$L__BB9_10;
$L__BB9_7:
	mul.f64 	%fd113, %fd12, 0d3FE45F306DC9C883;
	cvt.rni.s32.f64 	%r161, %fd113;
	cvt.rn.f64.s32 	%fd114, %r161;
	fma.rn.f64 	%fd115, %fd114, 0dBFF921FB54442D18, %fd12;
	fma.rn.f64 	%fd116, %fd114, 0dBC91A62633145C00, %fd115;
	fma.rn.f64 	%fd291, %fd114, 0dB97B839A252049C0, %fd116;
	setp.ltu.f64 	%p12, %fd13, 0d41E0000000000000;
	@%p12 bra 	$L__BB9_9;
	{ // callseq 7, 0
	.param .b64 param0;
	st.param.f64 	[param0], %fd12;
	.param .align 16 .b8 retval0[16];
	call.uni (retval0), 
	__internal_trig_reduction_slowpathd, 
	(
	param0
	);
	ld.param.f64 	%fd291, [retval0];
	ld.param.b32 	%r161, [retval0+8];
	} // callseq 7
$L__BB9_9:
	add.s32 	%r162, %r161, 1;
$L__BB9_10:
	ld.param.u32 	%r157, [_Z30kernel_transcendent_mandelbrotPdmmiddd_param_3];
	shl.b32 	%r81, %r162, 6;
	cvt.u64.u32 	%rd28, %r81;
	and.b64  	%rd29, %rd28, 64;
	add.s64 	%rd31, %rd26, %rd29;
	mul.rn.f64 	%fd119, %fd291, %fd291;
	and.b32  	%r82, %r162, 1;
	setp.eq.b32 	%p13, %r82, 1;
	selp.f64 	%fd120, 0dBDA8FF8320FD8164, 0d3DE5DB65F9785EBA, %p13;
	ld.global.nc.v2.f64 	{%fd121, %fd122}, [%rd31];
	fma.rn.f64 	%fd123, %fd120, %fd119, %fd121;
	fma.rn.f64 	%fd124, %fd123, %fd119, %fd122;
	ld.global.nc.v2.f64 	{%fd125, %fd126}, [%rd31+16];
	fma.rn.f64 	%fd127, %fd124, %fd119, %fd125;
	fma.rn.f64 	%fd128, %fd127, %fd119, %fd126;
	ld.global.nc.v2.f64 	{%fd129, %fd130}, [%rd31+32];
	fma.rn.f64 	%fd131, %fd128, %fd119, %fd129;
	fma.rn.f64 	%fd132, %fd131, %fd119, %fd130;
	fma.rn.f64 	%fd133, %fd132, %fd291, %fd291;
	fma.rn.f64 	%fd134, %fd132, %fd119, 0d3FF0000000000000;
	selp.f64 	%fd135, %fd134, %fd133, %p13;
	and.b32  	%r83, %r162, 2;
	setp.eq.s32 	%p14, %r83, 0;
	mov.f64 	%fd136, 0d0000000000000000;
	sub.f64 	%fd137, %fd136, %fd135;
	selp.f64 	%fd138, %fd135, %fd137, %p14;
	mul.f64 	%fd139, %fd10, %fd138;
	mul.f64 	%fd295, %fd139, 0d3FB999999999999A;
	mul.f64 	%fd140, %fd1, %fd1;
	fma.rn.f64 	%fd141, %fd2, %fd2, %fd140;
	fma.rn.f64 	%fd142, %fd294, %fd294, %fd141;
	fma.rn.f64 	%fd143, %fd295, %fd295, %fd142;
	sqrt.rn.f64 	%fd297, %fd143;
	ld.const.f64 	%fd144, [d_GOD_CODE];
	setp.geu.f64 	%p15, %fd297, %fd144;
	setp.gt.s32 	%p54, %r157, 0;
	setp.lt.s32 	%p16, %r157, 1;
	mov.b32 	%r164, 0;
	or.pred  	%p17, %p15, %p16;
	@%p17 bra 	$L__BB9_13;
	ld.const.f64 	%fd145, [d_SAGE_RESONANCE];
	mul.f64 	%fd146, %fd294, %fd145;
	div.rn.f64 	%fd21, %fd146, 0d408F400000000000;
	ld.const.f64 	%fd147, [d_INFLECTION_HARMONIC];
	mul.f64 	%fd148, %fd295, %fd147;
	div.rn.f64 	%fd22, %fd148, 0d408F400000000000;
	mov.b32 	%r164, 0;
	ld.param.u32 	%r158, [_Z30kernel_transcendent_mandelbrotPdmmiddd_param_3];
	mov.f64 	%fd292, %fd1;
	mov.f64 	%fd293, %fd2;
$L__BB9_12:
	mul.f64 	%fd149, %fd292, %fd292;
	mul.f64 	%fd150, %fd293, %fd293;
	sub.f64 	%fd151, %fd149, %fd150;
	mul.f64 	%fd152, %fd294, %fd294;
	sub.f64 	%fd153, %fd151, %fd152;
	mul.f64 	%fd154, %fd295, %fd295;
	sub.f64 	%fd155, %fd153, %fd154;
	mul.f64 	%fd156, %fd293, %fd292;
	fma.rn.f64 	%fd157, %fd293, %fd292, %fd156;
	mul.f64 	%fd158, %fd295, %fd294;
	add.f64 	%fd159, %fd158, %fd157;
	sub.f64 	%fd160, %fd159, %fd158;
	mul.f64 	%fd161, %fd294, %fd292;
	mul.f64 	%fd162, %fd295, %fd293;
	sub.f64 	%fd163, %fd161, %fd162;
	add.f64 	%fd164, %fd161, %fd163;
	add.f64 	%fd165, %fd162, %fd164;
	mul.f64 	%fd166, %fd294, %fd293;
	fma.rn.f64 	%fd167, %fd295, %fd292, %fd166;
	sub.f64 	%fd168, %fd167, %fd166;
	fma.rn.f64 	%fd169, %fd295, %fd292, %fd168;
	add.f64 	%fd292, %fd1, %fd155;
	add.f64 	%fd293, %fd2, %fd160;
	add.f64 	%fd294, %fd165, %fd21;
	add.f64 	%fd295, %fd169, %fd22;
	add.s32 	%r164, %r164, 1;
	mul.f64 	%fd170, %fd292, %fd292;
	fma.rn.f64 	%fd171, %fd293, %fd293, %fd170;
	fma.rn.f64 	%fd172, %fd294, %fd294, %fd171;
	fma.rn.f64 	%fd173, %fd295, %fd295, %fd172;
	sqrt.rn.f64 	%fd297, %fd173;
	setp.lt.f64 	%p18, %fd297, %fd144;
	setp.lt.s32 	%p54, %r164, %r158;
	and.pred  	%p20, %p18, %p54;
	@%p20 bra 	$L__BB9_12;
$L__BB9_13:
	cvt.rn.f64.u32 	%fd306, %r164;
	not.pred 	%p21, %p54;
	@%p21 bra 	$L__BB9_36;
	{
	.reg .b32 %temp; 
	mov.b64 	{%temp, %r165}, %fd297;
	}
	{
	.reg .b32 %temp; 
	mov.b64 	{%r166, %temp}, %fd297;
	}
	setp.gt.s32 	%p22, %r165, 1048575;
	mov.b32 	%r167, -1023;
	@%p22 bra 	$L__BB9_16;
	mul.f64 	%fd297, %fd297, 0d4350000000000000;
	{
	.reg .b32 %temp; 
	mov.b64 	{%temp, %r165}, %fd297;
	}
	{
	.reg .b32 %temp; 
	mov.b64 	{%r166, %temp}, %fd297;
	}
	mov.b32 	%r167, -1077;
$L__BB9_16:
	add.s32 	%r87, %r165, -1;
	setp.gt.u32 	%p23, %r87, 2146435070;
	@%p23 bra 	$L__BB9_20;
	shr.u32 	%r90, %r165, 20;
	add.s32 	%r168, %r167, %r90;
	and.b32  	%r91, %r165, 1048575;
	or.b32  	%r92, %r91, 1072693248;
	mov.b64 	%fd298, {%r166, %r92};
	setp.lt.u32 	%p25, %r92, 1073127583;
	@%p25 bra 	$L__BB9_19;
	{
	.reg .b32 %temp; 
	mov.b64 	{%r93, %temp}, %fd298;
	}
	{
	.reg .b32 %temp; 
	mov.b64 	{%temp, %r94}, %fd298;
	}
	add.s32 	%r95, %r94, -1048576;
	mov.b64 	%fd298, {%r93, %r95};
	add.s32 	%r168, %r168, 1;
$L__BB9_19:
	add.f64 	%fd176, %fd298, 0dBFF0000000000000;
	add.f64 	%fd177, %fd298, 0d3FF0000000000000;
	rcp.approx.ftz.f64 	%fd178, %fd177;
	neg.f64 	%fd179, %fd177;
	fma.rn.f64 	%fd180, %fd179, %fd178, 0d3FF0000000000000;
	fma.rn.f64 	%fd181, %fd180, %fd180, %fd180;
	fma.rn.f64 	%fd182, %fd181, %fd178, %fd178;
	mul.f64 	%fd183, %fd176, %fd182;
	fma.rn.f64 	%fd184, %fd176, %fd182, %fd183;
	mul.f64 	%fd185, %fd184, %fd184;
	fma.rn.f64 	%fd186, %fd185, 0d3EB1380B3AE80F1E, 0d3ED0EE258B7A8B04;
	fma.rn.f64 	%fd187, %fd186, %fd185, 0d3EF3B2669F02676F;
	fma.rn.f64 	%fd188, %fd187, %fd185, 0d3F1745CBA9AB0956;
	fma.rn.f64 	%fd189, %fd188, %fd185, 0d3F3C71C72D1B5154;
	fma.rn.f64 	%fd190, %fd189, %fd185, 0d3F624924923BE72D;
	fma.rn.f64 	%fd191, %fd190, %fd185, 0d3F8999999999A3C4;
	fma.rn.f64 	%fd192, %fd191, %fd185, 0d3FB5555555555554;
	sub.f64 	%fd193, %fd176, %fd184;
	add.f64 	%fd194, %fd193, %fd193;
	neg.f64 	%fd195, %fd184;
	fma.rn.f64 	%fd196, %fd195, %fd176, %fd194;
	mul.f64 	%fd197, %fd182, %fd196;
	mul.f64 	%fd198, %fd185, %fd192;
	fma.rn.f64 	%fd199, %fd198, %fd184, %fd197;
	xor.b32  	%r96, %r168, -2147483648;
	mov.b32 	%r97, 1127219200;
	mov.b64 	%fd200, {%r96, %r97};
	mov.b32 	%r98, -2147483648;
	mov.b64 	%fd201, {%r98, %r97};
	sub.f64 	%fd202, %fd200, %fd201;
	fma.rn.f64 	%fd203, %fd202, 0d3FE62E42FEFA39EF, %fd184;
	fma.rn.f64 	%fd204, %fd202, 0dBFE62E42FEFA39EF, %fd203;
	sub.f64 	%fd205, %fd204, %fd184;
	sub.f64 	%fd206, %fd199, %fd205;
	fma.rn.f64 	%fd207, %fd202, 0d3C7ABC9E3B39803F, %fd206;
	add.f64 	%fd299, %fd203, %fd207;
	bra.uni 	$L__BB9_21;
$L__BB9_20:
	fma.rn.f64 	%fd175, %fd297, 0d7FF0000000000000, 0d7FF0000000000000;
	{
	.reg .b32 %temp; 
	mov.b64 	{%temp, %r88}, %fd297;
	}
	and.b32  	%r89, %r88, 2147483647;
	setp.eq.s32 	%p24, %r89, 0;
	selp.f64 	%fd299, 0dFFF0000000000000, %fd175, %p24;
$L__BB9_21:
	mov.f64 	%fd300, 0d4000000000000000;
	{
	.reg .b32 %temp; 
	mov.b64 	{%temp, %r169}, %fd300;
	}
	{
	.reg .b32 %temp; 
	mov.b64 	{%r170, %temp}, %fd300;
	}
	setp.gt.s32 	%p26, %r169, 1048575;
	mov.b32 	%r171, -1023;
	@%p26 bra 	$L__BB9_23;
	mov.f64 	%fd300, 0d4360000000000000;
	{
	.reg .b32 %temp; 
	mov.b64 	{%temp, %r169}, %fd300;
	}
	{
	.reg .b32 %temp; 
	mov.b64 	{%r170, %temp}, %fd300;
	}
	mov.b32 	%r171, -1077;
$L__BB9_23:
	add.s32 	%r101, %r169, -1;
	setp.gt.u32 	%p27, %r101, 2146435070;
	@%p27 bra 	$L__BB9_27;
	shr.u32 	%r104, %r169, 20;
	add.s32 	%r172, %r171, %r104;
	and.b32  	%r105, %r169, 1048575;
	or.b32  	%r106, %r105, 1072693248;
	mov.b64 	%fd301, {%r170, %r106};
	setp.lt.u32 	%p29, %r106, 1073127583;
	@%p29 bra 	$L__BB9_26;
	{
	.reg .b32 %temp; 
	mov.b64 	{%r107, %temp}, %fd301;
	}
	{
	.reg .b32 %temp; 
	mov.b64 	{%temp, %r108}, %fd301;
	}
	add.s32 	%r109, %r108, -1048576;
	mov.b64 	%fd301, {%r107, %r109};
	add.s32 	%r172, %r172, 1;
$L__BB9_26:
	add.f64 	%fd211, %fd301, 0dBFF0000000000000;
	add.f64 	%fd212, %fd301, 0d3FF0000000000000;
	rcp.approx.ftz.f64 	%fd213, %fd212;
	neg.f64 	%fd214, %fd212;
	fma.rn.f64 	%fd215, %fd214, %fd213, 0d3FF0000000000000;
	fma.rn.f64 	%fd216, %fd215, %fd215, %fd215;
	fma.rn.f64 	%fd217, %fd216, %fd213, %fd213;
	mul.f64 	%fd218, %fd211, %fd217;
	fma.rn.f64 	%fd219, %fd211, %fd217, %fd218;
	mul.f64 	%fd220, %fd219, %fd219;
	fma.rn.f64 	%fd221, %fd220, 0d3EB1380B3AE80F1E, 0d3ED0EE258B7A8B04;
	fma.rn.f64 	%fd222, %fd221, %fd220, 0d3EF3B2669F02676F;
	fma.rn.f64 	%fd223, %fd222, %fd220, 0d3F1745CBA9AB0956;
	fma.rn.f64 	%fd224, %fd223, %fd220, 0d3F3C71C72D1B5154;
	fma.rn.f64 	%fd225, %fd224, %fd220, 0d3F624924923BE72D;
	fma.rn.f64 	%fd226, %fd225, %fd220, 0d3F8999999999A3C4;
	fma.rn.f64 	%fd227, %fd226, %fd220, 0d3FB5555555555554;
	sub.f64 	%fd228, %fd211, %fd219;
	add.f64 	%fd229, %fd228, %fd228;
	neg.f64 	%fd230, %fd219;
	fma.rn.f64 	%fd231, %fd230, %fd211, %fd229;
	mul.f64 	%fd232, %fd217, %fd231;
	mul.f64 	%fd233, %fd220, %fd227;
	fma.rn.f64 	%fd234, %fd233, %fd219, %fd232;
	xor.b32  	%r110, %r172, -2147483648;
	mov.b32 	%r111, 1127219200;
	mov.b64 	%fd235, {%r110, %r111};
	mov.b32 	%r112, -2147483648;
	mov.b64 	%fd236, {%r112, %r111};
	sub.f64 	%fd237, %fd235, %fd236;
	fma.rn.f64 	%fd238, %fd237, 0d3FE62E42FEFA39EF, %fd219;
	fma.rn.f64 	%fd239, %fd237, 0dBFE62E42FEFA39EF, %fd238;
	sub.f64 	%fd240, %fd239, %fd219;
	sub.f64 	%fd241, %fd234, %fd240;
	fma.rn.f64 	%fd242, %fd237, 0d3C7ABC9E3B39803F, %fd241;
	add.f64 	%fd302, %fd238, %fd242;
	bra.uni 	$L__BB9_28;
$L__BB9_27:
	fma.rn.f64 	%fd210, %fd300, 0d7FF0000000000000, 0d7FF0000000000000;
	{
	.reg .b32 %temp; 
	mov.b64 	{%temp, %r102}, %fd300;
	}
	and.b32  	%r103, %r102, 2147483647;
	setp.eq.s32 	%p28, %r103, 0;
	selp.f64 	%fd302, 0dFFF0000000000000, %fd210, %p28;
$L__BB9_28:
	mul.f64 	%fd243, %fd299, 0d3FE0000000000000;
	div.rn.f64 	%fd303, %fd243, %fd302;
	{
	.reg .b32 %temp; 
	mov.b64 	{%temp, %r173}, %fd303;
	}
	{
	.reg .b32 %temp; 
	mov.b64 	{%r174, %temp}, %fd303;
	}
	setp.gt.s32 	%p30, %r173, 1048575;
	mov.b32 	%r175, -1023;
	@%p30 bra 	$L__BB9_30;
	mul.f64 	%fd303, %fd303, 0d4350000000000000;
	{
	.reg .b32 %temp; 
	mov.b64 	{%temp, %r173}, %fd303;
	}
	{
	.reg .b32 %temp; 
	mov.b64 	{%r174, %temp}, %fd303;
	}
	mov.b32 	%r175, -1077;
$L__BB9_30:
	add.s32 	%r115, %r173, -1;
	setp.gt.u32 	%p31, %r115, 2146435070;
	@%p31 bra 	$L__BB9_34;
	shr.u32 	%r118, %r173, 20;
	add.s32 	%r176, %r175, %r118;
	and.b32  	%r119, %r173, 1048575;
	or.b32  	%r120, %r119, 1072693248;
	mov.b64 	%fd304, {%r174, %r120};
	setp.lt.u32 	%p33, %r120, 1073127583;
	@%p33 bra 	$L__BB9_33;
	{
	.reg .b32 %temp; 
	mov.b64 	{%r121, %temp}, %fd304;
	}
	{
	.reg .b32 %temp; 
	mov.b64 	{%temp, %r122}, %fd304;
	}
	add.s32 	%r123, %r122, -1048576;
	mov.b64 	%fd304, {%r121, %r123};
	add.s32 	%r176, %r176, 1;
$L__BB9_33:
	add.f64 	%fd245, %fd304, 0dBFF0000000000000;
	add.f64 	%fd246, %fd304, 0d3FF0000000000000;
	rcp.approx.ftz.f64 	%fd247, %fd246;
	neg.f64 	%fd248, %fd246;
	fma.rn.f64 	%fd249, %fd248, %fd247, 0d3FF0000000000000;
	fma.rn.f64 	%fd250, %fd249, %fd249, %fd249;
	fma.rn.f64 	%fd251, %fd250, %fd247, %fd247;
	mul.f64 	%fd252, %fd245, %fd251;
	fma.rn.f64 	%fd253, %fd245, %fd251, %fd252;
	mul.f64 	%fd254, %fd253, %fd253;
	fma.rn.f64 	%fd255, %fd254, 0d3EB1380B3AE80F1E, 0d3ED0EE258B7A8B04;
	fma.rn.f64 	%fd256, %fd255, %fd254, 0d3EF3B2669F02676F;
	fma.rn.f64 	%fd257, %fd256, %fd254, 0d3F1745CBA9AB0956;
	fma.rn.f64 	%fd258, %fd257, %fd254, 0d3F3C71C72D1B5154;
	fma.rn.f64 	%fd259, %fd258, %fd254, 0d3F624924923BE72D;
	fma.rn.f64 	%fd260, %fd259, %fd254, 0d3F8999999999A3C4;
	fma.rn.f64 	%fd261, %fd260, %fd254, 0d3FB5555555555554;
	sub.f64 	%fd262, %fd245, %fd253;
	add.f64 	%fd263, %fd262, %fd262;
	neg.f64 	%fd264, %fd253;
	fma.rn.f64 	%fd265, %fd264, %fd245, %fd263;
	mul.f64 	%fd266, %fd251, %fd265;
	mul.f64 	%fd267, %fd254, %fd261;
	fma.rn.f64 	%fd268, %fd267, %fd253, %fd266;
	xor.b32  	%r124, %r176, -2147483648;
	mov.b32 	%r125, 1127219200;
	mov.b64 	%fd269, {%r124, %r125};
	mov.b32 	%r126, -2147483648;
	mov.b64 	%fd270, {%r126, %r125};
	sub.f64 	%fd271, %fd269, %fd270;
	fma.rn.f64 	%fd272, %fd271, 0d3FE62E42FEFA39EF, %fd253;
	fma.rn.f64 	%fd273, %fd271, 0dBFE62E42FEFA39EF, %fd272;
	sub.f64 	%fd274, %fd273, %fd253;
	sub.f64 	%fd275, %fd268, %fd274;
	fma.rn.f64 	%fd276, %fd271, 0d3C7ABC9E3B39803F, %fd275;
	add.f64 	%fd305, %fd272, %fd276;
	bra.uni 	$L__BB9_35;
$L__BB9_34:
	fma.rn.f64 	%fd244, %fd303, 0d7FF0000000000000, 0d7FF0000000000000;
	{
	.reg .b32 %temp; 
	mov.b64 	{%temp, %r116}, %fd303;
	}
	and.b32  	%r117, %r116, 2147483647;
	setp.eq.s32 	%p32, %r117, 0;
	selp.f64 	%fd305, 0dFFF0000000000000, %fd244, %p32;
$L__BB9_35:
	div.rn.f64 	%fd277, %fd305, %fd302;
	add.s32 	%r127, %r164, 1;
	cvt.rn.f64.u32 	%fd278, %r127;
	sub.f64 	%fd306, %fd278, %fd277;
$L__BB9_36:
	ld.param.u32 	%r159, [_Z30kernel_transcendent_mandelbrotPdmmiddd_param_3];
	mul.f64 	%fd60, %fd306, %fd3;
	cvt.rn.f64.s32 	%fd61, %r159;
	{
	.reg .b32 %temp; 
	mov.b64 	{%temp, %r128}, %fd60;
	}
	and.b32  	%r129, %r128, 2147483647;
	{
	.reg .b32 %temp; 
	mov.b64 	{%r130, %temp}, %fd60;
	}
	{
	.reg .b32 %temp; 
	mov.b64 	{%temp, %r131}, %fd61;
	}
	and.b32  	%r133, %r131, 2147483647;
	{
	.reg .b32 %temp; 
	mov.b64 	{%r134, %temp}, %fd61;
	}
	mov.b64 	%fd307, {%r130, %r129};
	mov.b64 	%fd308, {%r134, %r133};
	max.u32 	%r135, %r129, %r133;
	setp.lt.u32 	%p34, %r135, 2146435072;
	@%p34 bra 	$L__BB9_40;
	setp.num.f64 	%p50, %fd307, %fd307;
	setp.num.f64 	%p51, %fd308, %fd308;
	and.pred  	%p52, %p50, %p51;
	@%p52 bra 	$L__BB9_39;
	add.rn.f64 	%fd309, %fd60, %fd61;
	bra.uni 	$L__BB9_56;
$L__BB9_39:
	setp.eq.f64 	%p53, %fd307, 0d7FF0000000000000;
	selp.f64 	%fd309, 0dFFF8000000000000, %fd60, %p53;
	bra.uni 	$L__BB9_56;
$L__BB9_40:
	setp.eq.f64 	%p35, %fd308, 0d0000000000000000;
	mov.f64 	%fd309, 0dFFF8000000000000;
	@%p35 bra 	$L__BB9_56;
	setp.ltu.f64 	%p36, %fd307, %fd308;
	mov.f64 	%fd309, %fd60;
	@%p36 bra 	$L__BB9_56;
	{
	.reg .b32 %temp; 
	mov.b64 	{%temp, %r136}, %fd307;
	}
	shr.u32 	%r177, %r136, 20;
	{
	.reg .b32 %temp; 
	mov.b64 	{%temp, %r43}, %fd308;
	}
	shr.u32 	%r178, %r43, 20;
	setp.gt.u32 	%p37, %r136, 1048575;
	@%p37 bra 	$L__BB9_44;
	mul.f64 	%fd307, %fd307, 0d4350000000000000;
	{
	.reg .b32 %temp; 
	mov.b64 	{%temp, %r137}, %fd307;
	}
	shr.u32 	%r138, %r137, 20;
	add.s32 	%r139, %r177, %r138;
	add.s32 	%r177, %r139, -54;
$L__BB9_44:
	setp.gt.u32 	%p38, %r43, 1048575;
	@%p38 bra 	$L__BB9_46;
	mul.f64 	%fd308, %fd308, 0d4350000000000000;
	{
	.reg .b32 %temp; 
	mov.b64 	{%temp, %r140}, %fd308;
	}
	shr.u32 	%r141, %r140, 20;
	add.s32 	%r142, %r178, %r141;
	add.s32 	%r178, %r142, -54;
$L__BB9_46:
	mov.b64 	%rd33, %fd307;
	mov.b64 	%rd34, %fd308;
	and.b64  	%rd35, %rd33, 4503599627370495;
	or.b64  	%rd56, %rd35, 4503599627370496;
	and.b64  	%rd36, %rd34, 4503599627370495;
	or.b64  	%rd5, %rd36, 4503599627370496;
	sub.s32 	%r49, %r177, %r178;
	min.s32 	%r50, %r49, 0;
	add.s32 	%r143, %r178, %r50;
	sub.s32 	%r144, %r177, %r143;
	add.s32 	%r145, %r144, 1;
	and.b32  	%r51, %r145, 3;
	setp.eq.s32 	%p39, %r51, 0;
	mov.u32 	%r181, %r49;
	@%p39 bra 	$L__BB9_49;
	neg.s32 	%r179, %r51;
	mov.u32 	%r181, %r49;
$L__BB9_48:
	.pragma "nounroll";
	sub.s64 	%rd37, %rd56, %rd5;
	mov.b64 	%fd280, %rd37;
	{
	.reg .b32 %temp; 
	mov.b64 	{%temp, %r146}, %fd280;
	}
	setp.lt.s32 	%p40, %r146, 0;
	selp.b64 	%rd59, %rd56, %rd37, %p40;
	shl.b64 	%rd56, %rd59, 1;
	add.s32 	%r181, %r181, -1;
	add.s32 	%r179, %r179, 1;
	setp.ne.s32 	%p41, %r179, 0;
	@%p41 bra 	$L__BB9_48;
$L__BB9_49:
	sub.s32 	%r147, %r49, %r50;
	setp.lt.u32 	%p42, %r147, 3;
	@%p42 bra 	$L__BB9_51;
$L__BB9_50:
	sub.s64 	%rd38, %rd56, %rd5;
	mov.b64 	%fd281, %rd38;
	{
	.reg .b32 %temp; 
	mov.b64 	{%temp, %r148}, %fd281;
	}
	setp.lt.s32 	%p43, %r148, 0;
	selp.b64 	%rd39, %rd56, %rd38, %p43;
	shl.b64 	%rd40, %rd39, 1;
	sub.s64 	%rd41, %rd40, %rd5;
	mov.b64 	%fd282, %rd41;
	{
	.reg .b32 %temp; 
	mov.b64 	{%temp, %r149}, %fd282;
	}
	setp.lt.s32 	%p44, %r149, 0;
	selp.b64 	%rd42, %rd40, %rd41, %p44;
	shl.b64 	%rd43, %rd42, 1;
	sub.s64 	%rd44, %rd43, %rd5;
	mov.b64 	%fd283, %rd44;
	{
	.reg .b32 %temp; 
	mov.b64 	{%temp, %r150}, %fd283;
	}
	setp.lt.s32 	%p45, %r150, 0;
	selp.b64 	%rd45, %rd43, %rd44, %p45;
	shl.b64 	%rd46, %rd45, 1;
	sub.s64 	%rd47, %rd46, %rd5;
	mov.b64 	%fd284, %rd47;
	{
	.reg .b32 %temp; 
	mov.b64 	{%temp, %r151}, %fd284;
	}
	setp.lt.s32 	%p46, %r151, 0;
	selp.b64 	%rd59, %rd46, %rd47, %p46;
	shl.b64 	%rd56, %rd59, 1;
	add.s32 	%r59, %r181, -4;
	setp.gt.s32 	%p47, %r181, 3;
	mov.u32 	%r181, %r59;
	@%p47 bra 	$L__BB9_50;
$L__BB9_51:
	and.b64  	%rd15, %rd59, 9223372036854775807;
	setp.eq.s64 	%p48, %rd15, 0;
	mov.b64 	%rd60, 0;
	@%p48 bra 	$L__BB9_55;
	mov.b64 	%fd285, %rd15;
	mul.f64 	%fd286, %fd285, 0d4350000000000000;
	{
	.reg .b32 %temp; 
	mov.b64 	{%temp, %r152}, %fd286;
	}
	shr.u32 	%r153, %r152, 20;
	sub.s32 	%r154, 55, %r153;
	sub.s32 	%r60, %r178, %r154;
	shl.b64 	%rd16, %rd15, %r154;
	setp.gt.s32 	%p49, %r60, 0;
	@%p49 bra 	$L__BB9_54;
	sub.s32 	%r156, 1, %r60;
	shr.u64 	%rd60, %rd16, %r156;
	bra.uni 	$L__BB9_55;
$L__BB9_54:
	add.s32 	%r155, %r60, -1;
	cvt.u64.u32 	%rd49, %r155;
	shl.b64 	%rd50, %rd49, 52;
	add.s64 	%rd60, %rd50, %rd16;
$L__BB9_55:
	mov.b64 	%fd287, %rd60;
	copysign.f64 	%fd309, %fd60, %fd287;
$L__BB9_56:
	ld.param.u64 	%rd54, [_Z30kernel_transcendent_mandelbrotPdmmiddd_param_0];
	div.rn.f64 	%fd288, %fd309, %fd61;
	cvta.to.global.u64 	%rd51, %rd54;
	shl.b64 	%rd52, %rd3, 3;
	add.s64 	%rd53, %rd51, %rd52;
	st.global.f64 	[%rd53], %fd288;
$L__BB9_57:
	ret;

}
	// .globl	_Z23kernel_akashic_compressPdPmmi
.visible .entry _Z23kernel_akashic_compressPdPmmi(
	.param .u64 .ptr .align 1 _Z23kernel_akashic_compressPdPmmi_param_0,
	.param .u64 .ptr .align 1 _Z23kernel_akashic_compressPdPmmi_param_1,
	.param .u64 _Z23kernel_akashic_compressPdPmmi_param_2,
	.param .u32 _Z23kernel_akashic_compressPdPmmi_param_3
)
{
	.reg .pred 	%p<207>;
	.reg .b32 	%r<428>;
	.reg .b64 	%rd<281>;
	.reg .b64 	%fd<291>;

	ld.param.u64 	%rd87, [_Z23kernel_akashic_compressPdPmmi_param_0];
	ld.param.u64 	%rd88, [_Z23kernel_akashic_compressPdPmmi_param_1];
	ld.param.u64 	%rd89, [_Z23kernel_akashic_compressPdPmmi_param_2];
	ld.param.u32 	%r96, [_Z23kernel_akashic_compressPdPmmi_param_3];
	mov.u32 	%r97, %ctaid.x;
	mov.u32 	%r98, %ntid.x;
	mov.u32 	%r99, %tid.x;
	mad.lo.s32 	%r100, %r97, %r98, %r99;
	cvt.u64.u32 	%rd1, %r100;
	setp.le.u64 	%p11, %rd89, %rd1;
	@%p11 bra 	$L__BB10_110;
	cvta.to.global.u64 	%rd90, %rd87;
	shl.b64 	%rd91, %rd1, 3;
	add.s64 	%rd92, %rd90, %rd91;
	ld.global.f64 	%fd116, [%rd92];
	abs.f64 	%fd1, %fd116;
	{
	.reg .b32 %temp; 
	mov.b64 	{%temp, %r101}, %fd1;
	}
	and.b32  	%r102, %r101, 2147483647;
	{
	.reg .b32 %temp; 
	mov.b64 	{%r103, %temp}, %fd1;
	}
	mov.f64 	%fd117, 0d3FF0000000000000;
	{
	.reg .b32 %temp; 
	mov.b64 	{%temp, %r104}, %fd117;
	}
	and.b32  	%r106, %r104, 2147483647;
	{
	.reg .b32 %temp; 
	mov.b64 	{%r107, %temp}, %fd117;
	}
	mov.b64 	%fd246, {%r103, %r102};
	mov.b64 	%fd247, {%r107, %r106};
	max.u32 	%r108, %r102, %r106;
	setp.lt.u32 	%p12, %r108, 2146435072;
	@%p12 bra 	$L__BB10_5;
	setp.num.f64 	%p28, %fd246, %fd246;
	setp.num.f64 	%p29, %fd247, %fd247;
	and.pred  	%p30, %p28, %p29;
	@%p30 bra 	$L__BB10_4;
	mov.f64 	%fd127, 0d3FF0000000000000;
	add.rn.f64 	%fd250, %fd1, %fd127;
	bra.uni 	$L__BB10_21;
$L__BB10_4:
	setp.eq.f64 	%p31, %fd246, 0d7FF0000000000000;
	selp.f64 	%fd250, 0dFFF8000000000000, %fd1, %p31;
	bra.uni 	$L__BB10_21;
$L__BB10_5:
	setp.eq.f64 	%p13, %fd247, 0d0000000000000000;
	mov.f64 	%fd250, 0dFFF8000000000000;
	@%p13 bra 	$L__BB10_21;
	setp.ltu.f64 	%p14, %fd246, %fd247;
	mov.f64 	%fd250, %fd1;
	@%p14 bra 	$L__BB10_21;
	{
	.reg .b32 %temp; 
	mov.b64 	{%temp, %r109}, %fd246;
	}
	shr.u32 	%r402, %r109, 20;
	{
	.reg .b32 %temp; 
	mov.b64 	{%temp, %r2}, %fd247;
	}
	shr.u32 	%r403, %r2, 20;
	setp.gt.u32 	%p15, %r109, 1048575;
	@%p15 bra 	$L__BB10_9;
	mul.f64 	%fd246, %fd246, 0d4350000000000000;
	{
	.reg .b32 %temp; 
	mov.b64 	{%temp, %r110}, %fd246;
	}
	shr.u32 	%r111, %r110, 20;
	add.s32 	%r112, %r402, %r111;
	add.s32 	%r402, %r112, -54;
$L__BB10_9:
	setp.gt.u32 	%p16, %r2, 1048575;
	@%p16 bra 	$L__BB10_11;
	mul.f64 	%fd247, %fd247, 0d4350000000000000;
	{
	.reg .b32 %temp; 
	mov.b64 	{%temp, %r113}, %fd247;
	}
	shr.u32 	%r114, %r113, 20;
	add.s32 	%r115, %r403, %r114;
	add.s32 	%r403, %r115, -54;
$L__BB10_11:
	mov.b64 	%rd94, %fd246;
	mov.b64 	%rd95, %fd247;
	and.b64  	%rd96, %rd94, 4503599627370495;
	or.b64  	%rd235, %rd96, 4503599627370496;
	and.b64  	%rd97, %rd95, 4503599627370495;
	or.b64  	%rd3, %rd97, 4503599627370496;
	sub.s32 	%r8, %r402, %r403;
	min.s32 	%r9, %r8, 0;
	add.s32 	%r116, %r403, %r9;
	sub.s32 	%r117, %r402, %r116;
	add.s32 	%r118, %r117, 1;
	and.b32  	%r10, %r118, 3;
	setp.eq.s32 	%p17, %r10, 0;
	mov.u32 	%r406, %r8;
	@%p17 bra 	$L__BB10_14;
	neg.s32 	%r404, %r10;
	mov.u32 	%r406, %r8;
$L__BB10_13:
	.pragma "nounroll";
	sub.s64 	%rd98, %rd235, %rd3;
	mov.b64 	%fd119, %rd98;
	{
	.reg .b32 %temp; 
	mov.b64 	{%temp, %r119}, %fd119;
	}
	setp.lt.s32 	%p18, %r119, 0;
	selp.b64 	%rd238, %rd235, %rd98, %p18;
	shl.b64 	%rd235, %rd238, 1;
	add.s32 	%r406, %r406, -1;
	add.s32 	%r404, %r404, 1;
	setp.ne.s32 	%p19, %r404, 0;
	@%p19 bra 	$L__BB10_13;
$L__BB10_14:
	sub.s32 	%r120, %r8, %r9;
	setp.lt.u32 	%p20, %r120, 3;
	@%p20 bra 	$L__BB10_16;
$L__BB10_15:
	sub.s64 	%rd99, %rd235, %rd3;
	mov.b64 	%fd120, %rd99;
	{
	.reg .b32 %temp; 
	mov.b64 	{%temp, %r121}, %fd120;
	}
	setp.lt.s32 	%p21, %r121, 0;
	selp.b64 	%rd100, %rd235, %rd99, %p21;
	shl.b64 	%rd101, %rd100, 1;
	sub.s64 	%rd102, %rd101, %rd3;
	mov.b64 	%fd121, %rd102;
	{
	.reg .b32 %temp; 
	mov.b64 	{%temp, %r122}, %fd121;
	}
	setp.lt.s32 	%p22, %r122, 0;
	selp.b64 	%rd103, %rd101, %rd102, %p22;
	shl.b64 	%rd104, %rd103, 1;
	sub.s64 	%rd105, %rd104, %rd3;
	mov.b64 	%fd122, %rd105;
	{
	.reg .b32 %temp; 
	mov.b64 	{%temp, %r123}, %fd122;
	}
	setp.lt.s32 	%p23, %r123, 0;
	selp.b64 	%rd106, %rd104, %rd105, %p23;
	shl.b64 	%rd107, %rd106, 1;
	sub.s64 	%rd108, %rd107, %rd3;
	mov.b64 	%fd123, %rd108;
	{
	.reg .b32 %temp; 
	mov.b64 	{%temp, %r124}, %fd123;
	}
	setp.lt.s32 	%p24, %r124, 0;
	selp.b64 	%rd238, %rd107, %rd108, %p24;
	shl.b64 	%rd235, %rd238, 1;
	add.s32 	%r18, %r406, -4;
	setp.gt.s32 	%p25, %r406, 3;
	mov.u32 	%r406, %r18;
	@%p25 bra 	$L__BB10_15;
$L__BB10_16:
	and.b64  	%rd13, %rd238, 9223372036854775807;
	setp.eq.s64 	%p26, %rd13, 0;
	mov.b64 	%rd239, 0;
	@%p26 bra 	$L__BB10_20;
	mov.b64 	%fd124, %rd13;
	mul.f64 	%fd125, %fd124, 0d4350000000000000;
	{
	.reg .b32 %temp; 
	mov.b64 	{%temp, %r125}, %fd125;
	}
	shr.u32 	%r126, %r125, 20;
	sub.s32 	%r127, 55, %r126;
	sub.s32 	%r19, %r403, %r127;
	shl.b64 	%rd14, %rd13, %r127;
	setp.gt.s32 	%p27, %r19, 0;
	@%p27 bra 	$L__BB10_19;
	sub.s32 	%r129, 1, %r19;
	shr.u64 	%rd239, %rd14, %r129;
	bra.uni 	$L__BB10_20;
$L__BB10_19:
	add.s32 	%r128, %r19, -1;
	cvt.u64.u32 	%rd110, %r128;
	shl.b64 	%rd111, %rd110, 52;
	add.s64 	%rd239, %rd111, %rd14;
$L__BB10_20:
	mov.b64 	%fd126, %rd239;
	abs.f64 	%fd250, %fd126;
$L__BB10_21:
	shl.b32 	%r20, %r96, 3;
	setp.lt.s32 	%p32, %r96, 1;
	mov.b64 	%rd280, 0;
	@%p32 bra 	$L__BB10_109;
	ld.const.f64 	%fd128, [d_PHI];
	{
	.reg .b32 %temp; 
	mov.b64 	{%temp, %r21}, %fd128;
	}
	abs.f64 	%fd13, %fd128;
	setp.num.f64 	%p33, %fd128, %fd128;
	@%p33 bra 	$L__BB10_56;
	setp.neu.f64 	%p143, %fd128, 0d0000000000000000;
	@%p143 bra 	$L__BB10_40;
	max.s32 	%r335, %r20, 1;
	add.s32 	%r336, %r335, -1;
	min.u32 	%r337, %r336, 63;
	add.s32 	%r22, %r337, 1;
	and.b32  	%r23, %r22, 3;
	setp.lt.s32 	%p173, %r20, 4;
	mov.b64 	%rd280, 0;
	mov.b32 	%r410, 0;
	@%p173 bra 	$L__BB10_35;
	and.b32  	%r410, %r22, 124;
	neg.s32 	%r408, %r410;
	mov.b64 	%rd280, 0;
	mov.b32 	%r409, 63;
$L__BB10_26:
	setp.eq.f64 	%p174, %fd128, 0d3FF0000000000000;
	add.s32 	%r28, %r409, -3;
	add.s32 	%r339, %r409, -64;
	cvt.rn.f64.s32 	%fd214, %r339;
	{
	.reg .b32 %temp; 
	mov.b64 	{%temp, %r340}, %fd214;
	}
	shr.u32 	%r341, %r340, 20;
	and.b32  	%r342, %r341, 2047;
	add.s32 	%r343, %r342, -1012;
	mov.b64 	%rd203, %fd214;
	shl.b64 	%rd204, %rd203, %r343;
	setp.eq.s64 	%p175, %rd204, -9223372036854775808;
	abs.f64 	%fd215, %fd214;
	setp.neu.f64 	%p176, %fd215, 0d3FE0000000000000;
	selp.b32 	%r344, %r21, 0, %p175;
	selp.b32 	%r345, %r344, 0, %p176;
	setp.lt.s32 	%p177, %r340, 0;
	or.b32  	%r346, %r345, 2146435072;
	selp.b32 	%r347, %r346, %r345, %p177;
	mov.b32 	%r348, 0;
	mov.b64 	%fd216, {%r348, %r347};
	add.f64 	%fd217, %fd128, %fd214;
	{
	.reg .b32 %temp; 
	mov.b64 	{%temp, %r349}, %fd217;
	}
	and.b32  	%r350, %r349, 2146435072;
	setp.eq.s32 	%p178, %r350, 2146435072;
	add.rn.f64 	%fd218, %fd128, %fd214;
	selp.f64 	%fd219, %fd218, %fd216, %p178;
	selp.f64 	%fd15, 0d3FF0000000000000, %fd219, %p174;
	setp.ltu.f64 	%p179, %fd250, %fd15;
	@%p179 bra 	$L__BB10_28;
	mov.b64 	%rd206, 1;
	shl.b64 	%rd207, %rd206, %r409;
	or.b64  	%rd280, %rd207, %rd280;
	sub.f64 	%fd250, %fd250, %fd15;
$L__BB10_28:
	setp.eq.f64 	%p180, %fd128, 0d3FF0000000000000;
	add.s32 	%r351, %r28, -62;
	cvt.rn.f64.s32 	%fd220, %r351;
	{
	.reg .b32 %temp; 
	mov.b64 	{%temp, %r352}, %fd220;
	}
	shr.u32 	%r353, %r352, 20;
	and.b32  	%r354, %r353, 2047;
	add.s32 	%r355, %r354, -1012;
	mov.b64 	%rd208, %fd220;
	shl.b64 	%rd209, %rd208, %r355;
	setp.eq.s64 	%p181, %rd209, -9223372036854775808;
	abs.f64 	%fd221, %fd220;
	setp.neu.f64 	%p182, %fd221, 0d3FE0000000000000;
	selp.b32 	%r356, %r21, 0, %p181;
	selp.b32 	%r357, %r356, 0, %p182;
	setp.lt.s32 	%p183, %r352, 0;
	or.b32  	%r358, %r357, 2146435072;
	selp.b32 	%r359, %r358, %r357, %p183;
	mov.b32 	%r360, 0;
	mov.b64 	%fd222, {%r360, %r359};
	add.f64 	%fd223, %fd128, %fd220;
	{
	.reg .b32 %temp; 
	mov.b64 	{%temp, %r361}, %fd223;
	}
	and.b32  	%r362, %r361, 2146435072;
	setp.eq.s32 	%p184, %r362, 2146435072;
	add.rn.f64 	%fd224, %fd128, %fd220;
	selp.f64 	%fd225, %fd224, %fd222, %p184;
	selp.f64 	%fd18, 0d3FF0000000000000, %fd225, %p180;
	setp.ltu.f64 	%p185, %fd250, %fd18;
	@%p185 bra 	$L__BB10_30;
	add.s32 	%r363, %r28, 2;
	mov.b64 	%rd211, 1;
	shl.b64 	%rd212, %rd211, %r363;
	or.b64  	%rd280, %rd212, %rd280;
	sub.f64 	%fd250, %fd250, %fd18;
$L__BB10_30:
	setp.eq.f64 	%p186, %fd128, 0d3FF0000000000000;
	add.s32 	%r364, %r28, -63;
	cvt.rn.f64.s32 	%fd226, %r364;
	{
	.reg .b32 %temp; 
	mov.b64 	{%temp, %r365}, %fd226;
	}
	shr.u32 	%r366, %r365, 20;
	and.b32  	%r367, %r366, 2047;
	add.s32 	%r368, %r367, -1012;
	mov.b64 	%rd213, %fd226;
	shl.b64 	%rd214, %rd213, %r368;
	setp.eq.s64 	%p187, %rd214, -9223372036854775808;
	abs.f64 	%fd227, %fd226;
	setp.neu.f64 	%p188, %fd227, 0d3FE0000000000000;
	selp.b32 	%r369, %r21, 0, %p187;
	selp.b32 	%r370, %r369, 0, %p188;
	setp.lt.s32 	%p189, %r365, 0;
	or.b32  	%r371, %r370, 2146435072;
	selp.b32 	%r372, %r371, %r370, %p189;
	mov.b32 	%r373, 0;
	mov.b64 	%fd228, {%r373, %r372};
	add.f64 	%fd229, %fd128, %fd226;
	{
	.reg .b32 %temp; 
	mov.b64 	{%temp, %r374}, %fd229;
	}
	and.b32  	%r375, %r374, 2146435072;
	setp.eq.s32 	%p190, %r375, 2146435072;
	add.rn.f64 	%fd230, %fd128, %fd226;
	selp.f64 	%fd231, %fd230, %fd228, %p190;
	selp.f64 	%fd21, 0d3FF0000000000000, %fd231, %p186;
	setp.ltu.f64 	%p191, %fd250, %fd21;
	@%p191 bra 	$L__BB10_32;
	add.s32 	%r376, %r28, 1;
	mov.b64 	%rd216, 1;
	shl.b64 	%rd217, %rd216, %r376;
	or.b64  	%rd280, %rd217, %rd280;
	sub.f64 	%fd250, %fd250, %fd21;
$L__BB10_32:
	setp.eq.f64 	%p192, %fd128, 0d3FF0000000000000;
	add.s32 	%r377, %r28, -64;
	cvt.rn.f64.s32 	%fd232, %r377;
	{
	.reg .b32 %temp; 
	mov.b64 	{%temp, %r378}, %fd232;
	}
	shr.u32 	%r379, %r378, 20;
	and.b32  	%r380, %r379, 2047;
	add.s32 	%r381, %r380, -1012;
	mov.b64 	%rd218, %fd232;
	shl.b64 	%rd219, %rd218, %r381;
	setp.eq.s64 	%p193, %rd219, -9223372036854775808;
	abs.f64 	%fd233, %fd232;
	setp.neu.f64 	%p194, %fd233, 0d3FE0000000000000;
	selp.b32 	%r382, %r21, 0, %p193;
	selp.b32 	%r383, %r382, 0, %p194;
	setp.lt.s32 	%p195, %r378, 0;
	or.b32  	%r384, %r383, 2146435072;
	selp.b32 	%r385, %r384, %r383, %p195;
	mov.b32 	%r386, 0;
	mov.b64 	%fd234, {%r386, %r385};
	add.f64 	%fd235, %fd128, %fd232;
	{
	.reg .b32 %temp; 
	mov.b64 	{%temp, %r387}, %fd235;
	}
	and.b32  	%r388, %r387, 2146435072;
	setp.eq.s32 	%p196, %r388, 2146435072;
	add.rn.f64 	%fd236, %fd128, %fd232;
	selp.f64 	%fd237, %fd236, %fd234, %p196;
	selp.f64 	%fd24, 0d3FF0000000000000, %fd237, %p192;
	setp.ltu.f64 	%p197, %fd250, %fd24;
	@%p197 bra 	$L__BB10_34;
	mov.b64 	%rd221, 1;
	shl.b64 	%rd222, %rd221, %r28;
	or.b64  	%rd280, %rd222, %rd280;
	sub.f64 	%fd250, %fd250, %fd24;
$L__BB10_34:
	add.s32 	%r409, %r409, -4;
	add.s32 	%r408, %r408, 4;
	setp.ne.s32 	%p198, %r408, 0;
	@%p198 bra 	$L__BB10_26;
$L__BB10_35:
	setp.eq.s32 	%p199, %r23, 0;
	@%p199 bra 	$L__BB10_109;
	sub.s32 	%r389, 60, %r410;
	cvt.u64.u32 	%rd223, %r389;
	add.s64 	%rd247, %rd223, 3;
	neg.s32 	%r412, %r410;
	neg.s32 	%r411, %r23;
$L__BB10_37:
	.pragma "nounroll";
	setp.eq.f64 	%p200, %fd128, 0d3FF0000000000000;
	add.s32 	%r412, %r412, -1;
	cvt.rn.f64.s32 	%fd238, %r412;
	{
	.reg .b32 %temp; 
	mov.b64 	{%temp, %r390}, %fd238;
	}
	shr.u32 	%r391, %r390, 20;
	and.b32  	%r392, %r391, 2047;
	add.s32 	%r393, %r392, -1012;
	mov.b64 	%rd224, %fd238;
	shl.b64 	%rd225, %rd224, %r393;
	setp.eq.s64 	%p201, %rd225, -9223372036854775808;
	abs.f64 	%fd239, %fd238;
	setp.neu.f64 	%p202, %fd239, 0d3FE0000000000000;
	selp.b32 	%r394, %r21, 0, %p201;
	selp.b32 	%r395, %r394, 0, %p202;
	setp.lt.s32 	%p203, %r390, 0;
	or.b32  	%r396, %r395, 2146435072;
	selp.b32 	%r397, %r396, %r395, %p203;
	mov.b32 	%r398, 0;
	mov.b64 	%fd240, {%r398, %r397};
	add.f64 	%fd241, %fd128, %fd238;
	{
	.reg .b32 %temp; 
	mov.b64 	{%temp, %r399}, %fd241;
	}
	and.b32  	%r400, %r399, 2146435072;
	setp.eq.s32 	%p204, %r400, 2146435072;
	add.rn.f64 	%fd242, %fd128, %fd238;
	selp.f64 	%fd243, %fd242, %fd240, %p204;
	selp.f64 	%fd29, 0d3FF0000000000000, %fd243, %p200;
	setp.ltu.f64 	%p205, %fd250, %fd29;
	@%p205 bra 	$L__BB10_39;
	cvt.u32.u64 	%r401, %rd247;
	mov.b64 	%rd227, 1;
	shl.b64 	%rd228, %rd227, %r401;
	or.b64  	%rd280, %rd228, %rd280;
	sub.f64 	%fd250, %fd250, %fd29;
$L__BB10_39:
	add.s64 	%rd247, %rd247, -1;
	add.s32 	%r411, %r411, 1;
	setp.eq.s32 	%p206, %r411, 0;
	@%p206 bra 	$L__BB10_109;
	bra.uni 	$L__BB10_37;
$L__BB10_40:
	max.s32 	%r292, %r20, 1;
	add.s32 	%r293, %r292, -1;
	min.u32 	%r294, %r293, 63;
	add.s32 	%r38, %r294, 1;
	and.b32  	%r39, %r38, 3;
	setp.lt.s32 	%p144, %r20, 4;
	mov.b64 	%rd280, 0;
	mov.b32 	%r415, 0;
	@%p144 bra 	$L__BB10_51;
	and.b32  	%r415, %r38, 124;
	neg.s32 	%r413, %r415;
	mov.b64 	%rd280, 0;
	mov.b32 	%r414, 63;
$L__BB10_42:
	setp.eq.f64 	%p145, %fd128, 0d3FF0000000000000;
	setp.lt.s32 	%p146, %r21, 0;
	add.s32 	%r44, %r414, -3;
	add.s32 	%r296, %r414, -64;
	cvt.rn.f64.s32 	%fd169, %r296;
	{
	.reg .b32 %temp; 
	mov.b64 	{%temp, %r297}, %fd169;
	}
	shr.u32 	%r298, %r297, 20;
	and.b32  	%r299, %r298, 2047;
	add.s32 	%r300, %r299, -1012;
	mov.b64 	%rd174, %fd169;
	shl.b64 	%rd175, %rd174, %r300;
	setp.eq.s64 	%p147, %rd175, -9223372036854775808;
	{ // callseq 13, 0
	.param .b64 param0;
	st.param.f64 	[param0], %fd13;
	.param .b64 param1;
	st.param.f64 	[param1], %fd169;
	.param .b64 retval0;
	call.uni (retval0), 
	__internal_accurate_pow, 
	(
	param0, 
	param1
	);
	ld.param.f64 	%fd170, [retval0];
	} // callseq 13
	neg.f64 	%fd172, %fd170;
	selp.f64 	%fd173, %fd172, %fd170, %p147;
	selp.f64 	%fd174, %fd173, %fd170, %p146;
	add.f64 	%fd175, %fd128, %fd169;
	{
	.reg .b32 %temp; 
	mov.b64 	{%temp, %r301}, %fd175;
	}
	and.b32  	%r302, %r301, 2146435072;
	setp.eq.s32 	%p148, %r302, 2146435072;
	add.rn.f64 	%fd176, %fd128, %fd169;
	selp.f64 	%fd177, %fd176, %fd174, %p148;
	selp.f64 	%fd33, 0d3FF0000000000000, %fd177, %p145;
	setp.ltu.f64 	%p149, %fd250, %fd33;
	@%p149 bra 	$L__BB10_44;
	mov.b64 	%rd177, 1;
	shl.b64 	%rd178, %rd177, %r414;
	or.b64  	%rd280, %rd178, %rd280;
	sub.f64 	%fd250, %fd250, %fd33;
$L__BB10_44:
	setp.eq.f64 	%p150, %fd128, 0d3FF0000000000000;
	setp.lt.s32 	%p151, %r21, 0;
	add.s32 	%r303, %r44, -62;
	cvt.rn.f64.s32 	%fd178, %r303;
	{
	.reg .b32 %temp; 
	mov.b64 	{%temp, %r304}, %fd178;
	}
	shr.u32 	%r305, %r304, 20;
	and.b32  	%r306, %r305, 2047;
	add.s32 	%r307, %r306, -1012;
	mov.b64 	%rd179, %fd178;
	shl.b64 	%rd180, %rd179, %r307;
	setp.eq.s64 	%p152, %rd180, -9223372036854775808;
	{ // callseq 14, 0
	.param .b64 param0;
	st.param.f64 	[param0], %fd13;
	.param .b64 param1;
	st.param.f64 	[param1], %fd178;
	.param .b64 retval0;
	call.uni (retval0), 
	__internal_accurate_pow, 
	(
	param0, 
	param1
	);
	ld.param.f64 	%fd179, [retval0];
	} // callseq 14
	neg.f64 	%fd181, %fd179;
	selp.f64 	%fd182, %fd181, %fd179, %p152;
	selp.f64 	%fd183, %fd182, %fd179, %p151;
	add.f64 	%fd184, %fd128, %fd178;
	{
	.reg .b32 %temp; 
	mov.b64 	{%temp, %r308}, %fd184;
	}
	and.b32  	%r309, %r308, 2146435072;
	setp.eq.s32 	%p153, %r309, 2146435072;
	add.rn.f64 	%fd185, %fd128, %fd178;
	selp.f64 	%fd186, %fd185, %fd183, %p153;
	selp.f64 	%fd36, 0d3FF0000000000000, %fd186, %p150;
	setp.ltu.f64 	%p154, %fd250, %fd36;
	@%p154 bra 	$L__BB10_46;
	add.s32 	%r310, %r44, 2;
	mov.b64 	%rd182, 1;
	shl.b64 	%rd183, %rd182, %r310;
	or.b64  	%rd280, %rd183, %rd280;
	sub.f64 	%fd250, %fd250, %fd36;
$L__BB10_46:
	setp.eq.f64 	%p155, %fd128, 0d3FF0000000000000;
	setp.lt.s32 	%p156, %r21, 0;
	add.s32 	%r311, %r44, -63;
	cvt.rn.f64.s32 	%fd187, %r311;
	{
	.reg .b32 %temp; 
	mov.b64 	{%temp, %r312}, %fd187;
	}
	shr.u32 	%r313, %r312, 20;
	and.b32  	%r314, %r313, 2047;
	add.s32 	%r315, %r314, -1012;
	mov.b64 	%rd184, %fd187;
	shl.b64 	%rd185, %rd184, %r315;
	setp.eq.s64 	%p157, %rd185, -9223372036854775808;
	{ // callseq 15, 0
	.param .b64 param0;
	st.param.f64 	[param0], %fd13;
	.param .b64 param1;
	st.param.f64 	[param1], %fd187;
	.param .b64 retval0;
	call.uni (retval0), 
	__internal_accurate_pow, 
	(
	param0, 
	param1
	);
	ld.param.f64 	%fd188, [retval0];
	} // callseq 15
	neg.f64 	%fd190, %fd188;
	selp.f64 	%fd191, %fd190, %fd188, %p157;
	selp.f64 	%fd192, %fd191, %fd188, %p156;
	add.f64 	%fd193, %fd128, %fd187;
	{
	.reg .b32 %temp; 
	mov.b64 	{%temp, %r316}, %fd193;
	}
	and.b32  	%r317, %r316, 2146435072;
	setp.eq.s32 	%p158, %r317, 2146435072;
	add.rn.f64 	%fd194, %fd128, %fd187;
	selp.f64 	%fd195, %fd194, %fd192, %p158;
	selp.f64 	%fd39, 0d3FF0000000000000, %fd195, %p155;
	setp.ltu.f64 	%p159, %fd250, %fd39;
	@%p159 bra 	$L__BB10_48;
	add.s32 	%r318, %r44, 1;
	mov.b64 	%rd187, 1;
	shl.b64 	%rd188, %rd187, %r318;
	or.b64  	%rd280, %rd188, %rd280;
	sub.f64 	%fd250, %fd250, %fd39;
$L__BB10_48:
	setp.eq.f64 	%p160, %fd128, 0d3FF0000000000000;
	setp.lt.s32 	%p161, %r21, 0;
	add.s32 	%r319, %r44, -64;
	cvt.rn.f64.s32 	%fd196, %r319;
	{
	.reg .b32 %temp; 
	mov.b64 	{%temp, %r320}, %fd196;
	}
	shr.u32 	%r321, %r320, 20;
	and.b32  	%r322, %r321, 2047;
	add.s32 	%r323, %r322, -1012;
	mov.b64 	%rd189, %fd196;
	shl.b64 	%rd190, %rd189, %r323;
	setp.eq.s64 	%p162, %rd190, -9223372036854775808;
	{ // callseq 16, 0
	.param .b64 param0;
	st.param.f64 	[param0], %fd13;
	.param .b64 param1;
	st.param.f64 	[param1], %fd196;
	.param .b64 retval0;
	call.uni (retval0), 
	__internal_accurate_pow, 
	(
	param0, 
	param1
	);
	ld.param.f64 	%fd197, [retval0];
	} // callseq 16
	neg.f64 	%fd199, %fd197;
	selp.f64 	%fd200, %fd199, %fd197, %p162;
	selp.f64 	%fd201, %fd200, %fd197, %p161;
	add.f64 	%fd202, %fd128, %fd196;
	{
	.reg .b32 %temp; 
	mov.b64 	{%temp, %r324}, %fd202;
	}
	and.b32  	%r325, %r324, 2146435072;
	setp.eq.s32 	%p163, %r325, 2146435072;
	add.rn.f64 	%fd203, %fd128, %fd196;
	selp.f64 	%fd204, %fd203, %fd201, %p163;
	selp.f64 	%fd42, 0d3FF0000000000000, %fd204, %p160;
	setp.ltu.f64 	%p164, %fd250, %fd42;
	@%p164 bra 	$L__BB10_50;
	mov.b64 	%rd192, 1;
	shl.b64 	%rd193, %rd192, %r44;
	or.b64  	%rd280, %rd193, %rd280;
	sub.f64 	%fd250, %fd250, %fd42;
$L__BB10_50:
	add.s32 	%r414, %r414, -4;
	add.s32 	%r413, %r413, 4;
	setp.ne.s32 	%p165, %r413, 0;
	@%p165 bra 	$L__BB10_42;
$L__BB10_51:
	setp.eq.s32 	%p166, %r39, 0;
	@%p166 bra 	$L__BB10_109;
	sub.s32 	%r326, 60, %r415;
	cvt.u64.u32 	%rd194, %r326;
	add.s64 	%rd257, %rd194, 3;
	neg.s32 	%r417, %r415;
	neg.s32 	%r416, %r39;
$L__BB10_53:
	.pragma "nounroll";
	setp.eq.f64 	%p167, %fd128, 0d3FF0000000000000;
	setp.lt.s32 	%p168, %r21, 0;
	add.s32 	%r417, %r417, -1;
	cvt.rn.f64.s32 	%fd205, %r417;
	{
	.reg .b32 %temp; 
	mov.b64 	{%temp, %r327}, %fd205;
	}
	shr.u32 	%r328, %r327, 20;
	and.b32  	%r329, %r328, 2047;
	add.s32 	%r330, %r329, -1012;
	mov.b64 	%rd195, %fd205;
	shl.b64 	%rd196, %rd195, %r330;
	setp.eq.s64 	%p169, %rd196, -9223372036854775808;
	{ // callseq 17, 0
	.param .b64 param0;
	st.param.f64 	[param0], %fd13;
	.param .b64 param1;
	st.param.f64 	[param1], %fd205;
	.param .b64 retval0;
	call.uni (retval0), 
	__internal_accurate_pow, 
	(
	param0, 
	param1
	);
	ld.param.f64 	%fd206, [retval0];
	} // callseq 17
	neg.f64 	%fd208, %fd206;
	selp.f64 	%fd209, %fd208, %fd206, %p169;
	selp.f64 	%fd210, %fd209, %fd206, %p168;
	add.f64 	%fd211, %fd128, %fd205;
	{
	.reg .b32 %temp; 
	mov.b64 	{%temp, %r331}, %fd211;
	}
	and.b32  	%r332, %r331, 2146435072;
	setp.eq.s32 	%p170, %r332, 2146435072;
	add.rn.f64 	%fd212, %fd128, %fd205;
	selp.f64 	%fd213, %fd212, %fd210, %p170;
	selp.f64 	%fd47, 0d3FF0000000000000, %fd213, %p167;
	setp.ltu.f64 	%p171, %fd250, %fd47;
	@%p171 bra 	$L__BB10_55;
	cvt.u32.u64 	%r333, %rd257;
	mov.b64 	%rd198, 1;
	shl.b64 	%rd199, %rd198, %r333;
	or.b64  	%rd280, %rd199, %rd280;
	sub.f64 	%fd250, %fd250, %fd47;
$L__BB10_55:
	add.s64 	%rd257, %rd257, -1;
	add.s32 	%r416, %r416, 1;
	setp.eq.s32 	%p172, %r416, 0;
	@%p172 bra 	$L__BB10_109;
	bra.uni 	$L__BB10_53;
$L__BB10_56:
	setp.neu.f64 	%p34, %fd128, 0d0000000000000000;
	@%p34 bra 	$L__BB10_83;
	max.s32 	%r199, %r20, 1;
	add.s32 	%r200, %r199, -1;
	min.u32 	%r201, %r200, 63;
	add.s32 	%r54, %r201, 1;
	and.b32  	%r55, %r54, 3;
	setp.lt.s32 	%p84, %r20, 4;
	mov.b64 	%rd280, 0;
	mov.b32 	%r420, 0;
	@%p84 bra 	$L__BB10_76;
	and.b32  	%r420, %r54, 124;
	neg.s32 	%r418, %r420;
	mov.b64 	%rd280, 0;
	mov.b32 	%r419, 63;
$L__BB10_59:
	setp.neu.f64 	%p85, %fd13, 0d7FF0000000000000;
	add.s32 	%r60, %r419, -3;
	add.s32 	%r203, %r419, -64;
	cvt.rn.f64.s32 	%fd154, %r203;
	{
	.reg .b32 %temp; 
	mov.b64 	{%temp, %r61}, %fd154;
	}
	shr.u32 	%r204, %r61, 20;
	and.b32  	%r205, %r204, 2047;
	add.s32 	%r206, %r205, -1012;
	mov.b64 	%rd145, %fd154;
	shl.b64 	%rd146, %rd145, %r206;
	setp.eq.s64 	%p86, %rd146, -9223372036854775808;
	abs.f64 	%fd155, %fd154;
	setp.neu.f64 	%p87, %fd155, 0d3FE0000000000000;
	and.pred  	%p1, %p87, %p86;
	selp.b32 	%r207, %r21, 0, %p1;
	setp.lt.s32 	%p88, %r61, 0;
	or.b32  	%r208, %r207, 2146435072;
	selp.b32 	%r209, %r208, %r207, %p88;
	mov.b32 	%r210, 0;
	mov.b64 	%fd266, {%r210, %r209};
	add.f64 	%fd156, %fd128, %fd154;
	{
	.reg .b32 %temp; 
	mov.b64 	{%temp, %r211}, %fd156;
	}
	and.b32  	%r212, %r211, 2146435072;
	setp.ne.s32 	%p89, %r212, 2146435072;
	or.pred  	%p90, %p89, %p85;
	@%p90 bra 	$L__BB10_61;
	setp.lt.s32 	%p91, %r61, 0;
	setp.lt.s32 	%p92, %r21, 0;
	selp.b32 	%r213, 0, 2146435072, %p91;
	and.b32  	%r214, %r61, 2147483647;
	setp.ne.s32 	%p93, %r214, 1071644672;
	or.b32  	%r215, %r213, -2147483648;
	selp.b32 	%r216, %r215, %r213, %p93;
	selp.b32 	%r217, %r216, %r213, %p1;
	selp.b32 	%r218, %r217, %r213, %p92;
	mov.b32 	%r219, 0;
	mov.b64 	%fd266, {%r219, %r218};
$L__BB10_61:
	setp.eq.f64 	%p94, %fd128, 0d3FF0000000000000;
	selp.f64 	%fd54, 0d3FF0000000000000, %fd266, %p94;
	setp.ltu.f64 	%p95, %fd250, %fd54;
	@%p95 bra 	$L__BB10_63;
	mov.b64 	%rd148, 1;
	shl.b64 	%rd149, %rd148, %r419;
	or.b64  	%rd280, %rd149, %rd280;
	sub.f64 	%fd250, %fd250, %fd54;
$L__BB10_63:
	setp.neu.f64 	%p96, %fd13, 0d7FF0000000000000;
	add.s32 	%r220, %r60, -62;
	cvt.rn.f64.s32 	%fd157, %r220;
	{
	.reg .b32 %temp; 
	mov.b64 	{%temp, %r62}, %fd157;
	}
	shr.u32 	%r221, %r62, 20;
	and.b32  	%r222, %r221, 2047;
	add.s32 	%r223, %r222, -1012;
	mov.b64 	%rd150, %fd157;
	shl.b64 	%rd151, %rd150, %r223;
	setp.eq.s64 	%p97, %rd151, -9223372036854775808;
	abs.f64 	%fd158, %fd157;
	setp.neu.f64 	%p98, %fd158, 0d3FE0000000000000;
	and.pred  	%p2, %p98, %p97;
	selp.b32 	%r224, %r21, 0, %p2;
	setp.lt.s32 	%p99, %r62, 0;
	or.b32  	%r225, %r224, 2146435072;
	selp.b32 	%r226, %r225, %r224, %p99;
	mov.b32 	%r227, 0;
	mov.b64 	%fd268, {%r227, %r226};
	add.f64 	%fd159, %fd128, %fd157;
	{
	.reg .b32 %temp; 
	mov.b64 	{%temp, %r228}, %fd159;
	}
	and.b32  	%r229, %r228, 2146435072;
	setp.ne.s32 	%p100, %r229, 2146435072;
	or.pred  	%p101, %p100, %p96;
	@%p101 bra 	$L__BB10_65;
	setp.lt.s32 	%p102, %r62, 0;
	setp.lt.s32 	%p103, %r21, 0;
	selp.b32 	%r230, 0, 2146435072, %p102;
	and.b32  	%r231, %r62, 2147483647;
	setp.ne.s32 	%p104, %r231, 1071644672;
	or.b32  	%r232, %r230, -2147483648;
	selp.b32 	%r233, %r232, %r230, %p104;
	selp.b32 	%r234, %r233, %r230, %p2;
	selp.b32 	%r235, %r234, %r230, %p103;
	mov.b32 	%r236, 0;
	mov.b64 	%fd268, {%r236, %r235};
$L__BB10_65:
	setp.eq.f64 	%p105, %fd128, 0d3FF0000000000000;
	selp.f64 	%fd60, 0d3FF0000000000000, %fd268, %p105;
	setp.ltu.f64 	%p106, %fd250, %fd60;
	@%p106 bra 	$L__BB10_67;
	add.s32 	%r237, %r60, 2;
	mov.b64 	%rd153, 1;
	shl.b64 	%rd154, %rd153, %r237;
	or.b64  	%rd280, %rd154, %rd280;
	sub.f64 	%fd250, %fd250, %fd60;
$L__BB10_67:
	setp.neu.f64 	%p107, %fd13, 0d7FF0000000000000;
	add.s32 	%r238, %r60, -63;
	cvt.rn.f64.s32 	%fd160, %r238;
	{
	.reg .b32 %temp; 
	mov.b64 	{%temp, %r63}, %fd160;
	}
	shr.u32 	%r239, %r63, 20;
	and.b32  	%r240, %r239, 2047;
	add.s32 	%r241, %r240, -1012;
	mov.b64 	%rd155, %fd160;
	shl.b64 	%rd156, %rd155, %r241;
	setp.eq.s64 	%p108, %rd156, -9223372036854775808;
	abs.f64 	%fd161, %fd160;
	setp.neu.f64 	%p109, %fd161, 0d3FE0000000000000;
	and.pred  	%p3, %p109, %p108;
	selp.b32 	%r242, %r21, 0, %p3;
	setp.lt.s32 	%p110, %r63, 0;
	or.b32  	%r243, %r242, 2146435072;
	selp.b32 	%r244, %r243, %r242, %p110;
	mov.b32 	%r245, 0;
	mov.b64 	%fd270, {%r245, %r244};
	add.f64 	%fd162, %fd128, %fd160;
	{
	.reg .b32 %temp; 
	mov.b64 	{%temp, %r246}, %fd162;
	}
	and.b32  	%r247, %r246, 2146435072;
	setp.ne.s32 	%p111, %r247, 2146435072;
	or.pred  	%p112, %p111, %p107;
	@%p112 bra 	$L__BB10_69;
	setp.lt.s32 	%p113, %r63, 0;
	setp.lt.s32 	%p114, %r21, 0;
	selp.b32 	%r248, 0, 2146435072, %p113;
	and.b32  	%r249, %r63, 2147483647;
	setp.ne.s32 	%p115, %r249, 1071644672;
	or.b32  	%r250, %r248, -2147483648;
	selp.b32 	%r251, %r250, %r248, %p115;
	selp.b32 	%r252, %r251, %r248, %p3;
	selp.b32 	%r253, %r252, %r248, %p114;
	mov.b32 	%r254, 0;
	mov.b64 	%fd270, {%r254, %r253};
$L__BB10_69:
	setp.eq.f64 	%p116, %fd128, 0d3FF0000000000000;
	selp.f64 	%fd66, 0d3FF0000000000000, %fd270, %p116;
	setp.ltu.f64 	%p117, %fd250, %fd66;
	@%p117 bra 	$L__BB10_71;
	add.s32 	%r255, %r60, 1;
	mov.b64 	%rd158, 1;
	shl.b64 	%rd159, %rd158, %r255;
	or.b64  	%rd280, %rd159, %rd280;
	sub.f64 	%fd250, %fd250, %fd66;
$L__BB10_71:
	setp.neu.f64 	%p118, %fd13, 0d7FF0000000000000;
	add.s32 	%r256, %r60, -64;
	cvt.rn.f64.s32 	%fd163, %r256;
	{
	.reg .b32 %temp; 
	mov.b64 	{%temp, %r64}, %fd163;
	}
	shr.u32 	%r257, %r64, 20;
	and.b32  	%r258, %r257, 2047;
	add.s32 	%r259, %r258, -1012;
	mov.b64 	%rd160, %fd163;
	shl.b64 	%rd161, %rd160, %r259;
	setp.eq.s64 	%p119, %rd161, -9223372036854775808;
	abs.f64 	%fd164, %fd163;
	setp.neu.f64 	%p120, %fd164, 0d3FE0000000000000;
	and.pred  	%p4, %p120, %p119;
	selp.b32 	%r260, %r21, 0, %p4;
	setp.lt.s32 	%p121, %r64, 0;
	or.b32  	%r261, %r260, 2146435072;
	selp.b32 	%r262, %r261, %r260, %p121;
	mov.b32 	%r263, 0;
	mov.b64 	%fd272, {%r263, %r262};
	add.f64 	%fd165, %fd128, %fd163;
	{
	.reg .b32 %temp; 
	mov.b64 	{%temp, %r264}, %fd165;
	}
	and.b32  	%r265, %r264, 2146435072;
	setp.ne.s32 	%p122, %r265, 2146435072;
	or.pred  	%p123, %p122, %p118;
	@%p123 bra 	$L__BB10_73;
	setp.lt.s32 	%p124, %r64, 0;
	setp.lt.s32 	%p125, %r21, 0;
	selp.b32 	%r266, 0, 2146435072, %p124;
	and.b32  	%r267, %r64, 2147483647;
	setp.ne.s32 	%p126, %r267, 1071644672;
	or.b32  	%r268, %r266, -2147483648;
	selp.b32 	%r269, %r268, %r266, %p126;
	selp.b32 	%r270, %r269, %r266, %p4;
	selp.b32 	%r271, %r270, %r266, %p125;
	mov.b32 	%r272, 0;
	mov.b64 	%fd272, {%r272, %r271};
$L__BB10_73:
	setp.eq.f64 	%p127, %fd128, 0d3FF0000000000000;
	selp.f64 	%fd72, 0d3FF0000000000000, %fd272, %p127;
	setp.ltu.f64 	%p128, %fd250, %fd72;
	@%p128 bra 	$L__BB10_75;
	mov.b64 	%rd163, 1;
	shl.b64 	%rd164, %rd163, %r60;
	or.b64  	%rd280, %rd164, %rd280;
	sub.f64 	%fd250, %fd250, %fd72;
$L__BB10_75:
	add.s32 	%r419, %r419, -4;
	add.s32 	%r418, %r418, 4;
	setp.ne.s32 	%p129, %r418, 0;
	@%p129 bra 	$L__BB10_59;
$L__BB10_76:
	setp.eq.s32 	%p130, %r55, 0;
	@%p130 bra 	$L__BB10_109;
	sub.s32 	%r273, 60, %r420;
	cvt.u64.u32 	%rd165, %r273;
	add.s64 	%rd267, %rd165, 3;
	neg.s32 	%r422, %r420;
	neg.s32 	%r421, %r55;
$L__BB10_78:
	.pragma "nounroll";
	setp.neu.f64 	%p131, %fd13, 0d7FF0000000000000;
	add.s32 	%r422, %r422, -1;
	cvt.rn.f64.s32 	%fd166, %r422;
	{
	.reg .b32 %temp; 
	mov.b64 	{%temp, %r73}, %fd166;
	}
	shr.u32 	%r274, %r73, 20;
	and.b32  	%r275, %r274, 2047;
	add.s32 	%r276, %r275, -1012;
	mov.b64 	%rd166, %fd166;
	shl.b64 	%rd167, %rd166, %r276;
	setp.eq.s64 	%p132, %rd167, -9223372036854775808;
	abs.f64 	%fd167, %fd166;
	setp.neu.f64 	%p133, %fd167, 0d3FE0000000000000;
	and.pred  	%p5, %p133, %p132;
	selp.b32 	%r277, %r21, 0, %p5;
	setp.lt.s32 	%p134, %r73, 0;
	or.b32  	%r278, %r277, 2146435072;
	selp.b32 	%r279, %r278, %r277, %p134;
	mov.b32 	%r280, 0;
	mov.b64 	%fd276, {%r280, %r279};
	add.f64 	%fd168, %fd128, %fd166;
	{
	.reg .b32 %temp; 
	mov.b64 	{%temp, %r281}, %fd168;
	}
	and.b32  	%r282, %r281, 2146435072;
	setp.ne.s32 	%p135, %r282, 2146435072;
	or.pred  	%p136, %p135, %p131;
	@%p136 bra 	$L__BB10_80;
	setp.lt.s32 	%p137, %r73, 0;
	setp.lt.s32 	%p138, %r21, 0;
	selp.b32 	%r283, 0, 2146435072, %p137;
	and.b32  	%r284, %r73, 2147483647;
	setp.ne.s32 	%p139, %r284, 1071644672;
	or.b32  	%r285, %r283, -2147483648;
	selp.b32 	%r286, %r285, %r283, %p139;
	selp.b32 	%r287, %r286, %r283, %p5;
	selp.b32 	%r288, %r287, %r283, %p138;
	mov.b32 	%r289, 0;
	mov.b64 	%fd276, {%r289, %r288};
$L__BB10_80:
	setp.eq.f64 	%p140, %fd128, 0d3FF0000000000000;
	selp.f64 	%fd80, 0d3FF0000000000000, %fd276, %p140;
	setp.ltu.f64 	%p141, %fd250, %fd80;
	@%p141 bra 	$L__BB10_82;
	cvt.u32.u64 	%r290, %rd267;
	mov.b64 	%rd169, 1;
	shl.b64 	%rd170, %rd169, %r290;
	or.b64  	%rd280, %rd170, %rd280;
	sub.f64 	%fd250, %fd250, %fd80;
$L__BB10_82:
	add.s64 	%rd267, %rd267, -1;
	add.s32 	%r421, %r421, 1;
	setp.eq.s32 	%p142, %r421, 0;
	@%p142 bra 	$L__BB10_109;
	bra.uni 	$L__BB10_78;
$L__BB10_83:
	max.s32 	%r131, %r20, 1;
	add.s32 	%r132, %r131, -1;
	min.u32 	%r133, %r132, 63;
	add.s32 	%r75, %r133, 1;
	and.b32  	%r76, %r75, 3;
	setp.lt.s32 	%p35, %r20, 4;
	mov.b64 	%rd280, 0;
	mov.b32 	%r425, 0;
	@%p35 bra 	$L__BB10_102;
	and.b32  	%r425, %r75, 124;
	neg.s32 	%r423, %r425;
	mov.b64 	%rd280, 0;
	mov.b32 	%r424, 63;
$L__BB10_85:
	setp.neu.f64 	%p36, %fd13, 0d7FF0000000000000;
	setp.lt.s32 	%p37, %r21, 0;
	add.s32 	%r81, %r424, -3;
	add.s32 	%r135, %r424, -64;
	cvt.rn.f64.s32 	%fd129, %r135;
	{
	.reg .b32 %temp; 
	mov.b64 	{%temp, %r82}, %fd129;
	}
	shr.u32 	%r136, %r82, 20;
	and.b32  	%r137, %r136, 2047;
	add.s32 	%r138, %r137, -1012;
	mov.b64 	%rd116, %fd129;
	shl.b64 	%rd117, %rd116, %r138;
	setp.eq.s64 	%p38, %rd117, -9223372036854775808;
	{ // callseq 8, 0
	.param .b64 param0;
	st.param.f64 	[param0], %fd13;
	.param .b64 param1;
	st.param.f64 	[param1], %fd129;
	.param .b64 retval0;
	call.uni (retval0), 
	__internal_accurate_pow, 
	(
	param0, 
	param1
	);
	ld.param.f64 	%fd130, [retval0];
	} // callseq 8
	and.pred  	%p6, %p37, %p38;
	neg.f64 	%fd132, %fd130;
	selp.f64 	%fd279, %fd132, %fd130, %p6;
	add.f64 	%fd133, %fd128, %fd129;
	{
	.reg .b32 %temp; 
	mov.b64 	{%temp, %r139}, %fd133;
	}
	and.b32  	%r140, %r139, 2146435072;
	setp.ne.s32 	%p39, %r140, 2146435072;
	or.pred  	%p40, %p39, %p36;
	@%p40 bra 	$L__BB10_87;
	setp.lt.s32 	%p41, %r82, 0;
	selp.b32 	%r141, 0, 2146435072, %p41;
	and.b32  	%r142, %r82, 2147483647;
	setp.ne.s32 	%p42, %r142, 1071644672;
	or.b32  	%r143, %r141, -2147483648;
	selp.b32 	%r144, %r143, %r141, %p42;
	selp.b32 	%r145, %r144, %r141, %p6;
	mov.b32 	%r146, 0;
	mov.b64 	%fd279, {%r146, %r145};
$L__BB10_87:
	setp.eq.f64 	%p43, %fd128, 0d3FF0000000000000;
	selp.f64 	%fd87, 0d3FF0000000000000, %fd279, %p43;
	setp.ltu.f64 	%p44, %fd250, %fd87;
	@%p44 bra 	$L__BB10_89;
	mov.b64 	%rd119, 1;
	shl.b64 	%rd120, %rd119, %r424;
	or.b64  	%rd280, %rd120, %rd280;
	sub.f64 	%fd250, %fd250, %fd87;
$L__BB10_89:
	setp.neu.f64 	%p45, %fd13, 0d7FF0000000000000;
	setp.lt.s32 	%p46, %r21, 0;
	add.s32 	%r147, %r81, -62;
	cvt.rn.f64.s32 	%fd134, %r147;
	{
	.reg .b32 %temp; 
	mov.b64 	{%temp, %r83}, %fd134;
	}
	shr.u32 	%r148, %r83, 20;
	and.b32  	%r149, %r148, 2047;
	add.s32 	%r150, %r149, -1012;
	mov.b64 	%rd121, %fd134;
	shl.b64 	%rd122, %rd121, %r150;
	setp.eq.s64 	%p47, %rd122, -9223372036854775808;
	{ // callseq 9, 0
	.param .b64 param0;
	st.param.f64 	[param0], %fd13;
	.param .b64 param1;
	st.param.f64 	[param1], %fd134;
	.param .b64 retval0;
	call.uni (retval0), 
	__internal_accurate_pow, 
	(
	param0, 
	param1
	);
	ld.param.f64 	%fd135, [retval0];
	} // callseq 9
	and.pred  	%p7, %p46, %p47;
	neg.f64 	%fd137, %fd135;
	selp.f64 	%fd281, %fd137, %fd135, %p7;
	add.f64 	%fd138, %fd128, %fd134;
	{
	.reg .b32 %temp; 
	mov.b64 	{%temp, %r151}, %fd138;
	}
	and.b32  	%r152, %r151, 2146435072;
	setp.ne.s32 	%p48, %r152, 2146435072;
	or.pred  	%p49, %p48, %p45;
	@%p49 bra 	$L__BB10_91;
	setp.lt.s32 	%p50, %r83, 0;
	selp.b32 	%r153, 0, 2146435072, %p50;
	and.b32  	%r154, %r83, 2147483647;
	setp.ne.s32 	%p51, %r154, 1071644672;
	or.b32  	%r155, %r153, -2147483648;
	selp.b32 	%r156, %r155, %r153, %p51;
	selp.b32 	%r157, %r156, %r153, %p7;
	mov.b32 	%r158, 0;
	mov.b64 	%fd281, {%r158, %r157};
$L__BB10_91:
	setp.eq.f64 	%p52, %fd128, 0d3FF0000000000000;
	selp.f64 	%fd93, 0d3FF0000000000000, %fd281, %p52;
	setp.ltu.f64 	%p53, %fd250, %fd93;
	@%p53 bra 	$L__BB10_93;
	add.s32 	%r159, %r81, 2;
	mov.b64 	%rd124, 1;
	shl.b64 	%rd125, %rd124, %r159;
	or.b64  	%rd280, %rd125, %rd280;
	sub.f64 	%fd250, %fd250, %fd93;
$L__BB10_93:
	setp.neu.f64 	%p54, %fd13, 0d7FF0000000000000;
	setp.lt.s32 	%p55, %r21, 0;
	add.s32 	%r160, %r81, -63;
	cvt.rn.f64.s32 	%fd139, %r160;
	{
	.reg .b32 %temp; 
	mov.b64 	{%temp, %r84}, %fd139;
	}
	shr.u32 	%r161, %r84, 20;
	and.b32  	%r162, %r161, 2047;
	add.s32 	%r163, %r162, -1012;
	mov.b64 	%rd126, %fd139;
	shl.b64 	%rd127, %rd126, %r163;
	setp.eq.s64 	%p56, %rd127, -9223372036854775808;
	{ // callseq 10, 0
	.param .b64 param0;
	st.param.f64 	[param0], %fd13;
	.param .b64 param1;
	st.param.f64 	[param1], %fd139;
	.param .b64 retval0;
	call.uni (retval0), 
	__internal_accurate_pow, 
	(
	param0, 
	param1
	);
	ld.param.f64 	%fd140, [retval0];
	} // callseq 10
	and.pred  	%p8, %p55, %p56;
	neg.f64 	%fd142, %fd140;
	selp.f64 	%fd283, %fd142, %fd140, %p8;
	add.f64 	%fd143, %fd128, %fd139;
	{
	.reg .b32 %temp; 
	mov.b64 	{%temp, %r164}, %fd143;
	}
	and.b32  	%r165, %r164, 2146435072;
	setp.ne.s32 	%p57, %r165, 2146435072;
	or.pred  	%p58, %p57, %p54;
	@%p58 bra 	$L__BB10_95;
	setp.lt.s32 	%p59, %r84, 0;
	selp.b32 	%r166, 0, 2146435072, %p59;
	and.b32  	%r167, %r84, 2147483647;
	setp.ne.s32 	%p60, %r167, 1071644672;
	or.b32  	%r168, %r166, -2147483648;
	selp.b32 	%r169, %r168, %r166, %p60;
	selp.b32 	%r170, %r169, %r166, %p8;
	mov.b32 	%r171, 0;
	mov.b64 	%fd283, {%r171, %r170};
$L__BB10_95:
	setp.eq.f64 	%p61, %fd128, 0d3FF0000000000000;
	selp.f64 	%fd99, 0d3FF0000000000000, %fd283, %p61;
	setp.ltu.f64 	%p62, %fd250, %fd99;
	@%p62 bra 	$L__BB10_97;
	add.s32 	%r172, %r81, 1;
	mov.b64 	%rd129, 1;
	shl.b64 	%rd130, %rd129, %r172;
	or.b64  	%rd280, %rd130, %rd280;
	sub.f64 	%fd250, %fd250, %fd99;
$L__BB10_97:
	setp.neu.f64 	%p63, %fd13, 0d7FF0000000000000;
	setp.lt.s32 	%p64, %r21, 0;
	add.s32 	%r173, %r81, -64;
	cvt.rn.f64.s32 	%fd144, %r173;
	{
	.reg .b32 %temp; 
	mov.b64 	{%temp, %r85}, %fd144;
	}
	shr.u32 	%r174, %r85, 20;
	and.b32  	%r175, %r174, 2047;
	add.s32 	%r176, %r175, -1012;
	mov.b64 	%rd131, %fd144;
	shl.b64 	%rd132, %rd131, %r176;
	setp.eq.s64 	%p65, %rd132, -9223372036854775808;
	{ // callseq 11, 0
	.param .b64 param0;
	st.param.f64 	[param0], %fd13;
	.param .b64 param1;
	st.param.f64 	[param1], %fd144;
	.param .b64 retval0;
	call.uni (retval0), 
	__internal_accurate_pow, 
	(
	param0, 
	param1
	);
	ld.param.f64 	%fd145, [retval0];
	} // callseq 11
	and.pred  	%p9, %p64, %p65;
	neg.f64 	%fd147, %fd145;
	selp.f64 	%fd285, %fd147, %fd145, %p9;
	add.f64 	%fd148, %fd128, %fd144;
	{
	.reg .b32 %temp; 
	mov.b64 	{%temp, %r177}, %fd148;
	}
	and.b32  	%r178, %r177, 2146435072;
	setp.ne.s32 	%p66, %r178, 2146435072;
	or.pred  	%p67, %p66, %p63;
	@%p67 bra 	$L__BB10_99;
	setp.lt.s32 	%p68, %r85, 0;
	selp.b32 	%r179, 0, 2146435072, %p68;
	and.b32  	%r180, %r85, 2147483647;
	setp.ne.s32 	%p69, %r180, 1071644672;
	or.b32  	%r181, %r179, -2147483648;
	selp.b32 	%r182, %r181, %r179, %p69;
	selp.b32 	%r183, %r182, %r179, %p9;
	mov.b32 	%r184, 0;
	mov.b64 	%fd285, {%r184, %r183};
$L__BB10_99:
	setp.eq.f64 	%p70, %fd128, 0d3FF0000000000000;
	selp.f64 	%fd105, 0d3FF0000000000000, %fd285, %p70;
	setp.ltu.f64 	%p71, %fd250, %fd105;
	@%p71 bra 	$L__BB10_101;
	mov.b64 	%rd134, 1;
	shl.b64 	%rd135, %rd134, %r81;
	or.b64  	%rd280, %rd135, %rd280;
	sub.f64 	%fd250, %fd250, %fd105;
$L__BB10_101:
	add.s32 	%r424, %r424, -4;
	add.s32 	%r423, %r423, 4;
	setp.ne.s32 	%p72, %r423, 0;
	@%p72 bra 	$L__BB10_85;
$L__BB10_102:
	setp.eq.s32 	%p73, %r76, 0;
	@%p73 bra 	$L__BB10_109;
	sub.s32 	%r185, 60, %r425;
	cvt.u64.u32 	%rd136, %r185;
	add.s64 	%rd277, %rd136, 3;
	neg.s32 	%r427, %r425;
	neg.s32 	%r426, %r76;
$L__BB10_104:
	.pragma "nounroll";
	setp.neu.f64 	%p74, %fd13, 0d7FF0000000000000;
	setp.lt.s32 	%p75, %r21, 0;
	add.s32 	%r427, %r427, -1;
	cvt.rn.f64.s32 	%fd149, %r427;
	{
	.reg .b32 %temp; 
	mov.b64 	{%temp, %r94}, %fd149;
	}
	shr.u32 	%r186, %r94, 20;
	and.b32  	%r187, %r186, 2047;
	add.s32 	%r188, %r187, -1012;
	mov.b64 	%rd137, %fd149;
	shl.b64 	%rd138, %rd137, %r188;
	setp.eq.s64 	%p76, %rd138, -9223372036854775808;
	{ // callseq 12, 0
	.param .b64 param0;
	st.param.f64 	[param0], %fd13;
	.param .b64 param1;
	st.param.f64 	[param1], %fd149;
	.param .b64 retval0;
	call.uni (retval0), 
	__internal_accurate_pow, 
	(
	param0, 
	param1
	);
	ld.param.f64 	%fd150, [retval0];
	} // callseq 12
	and.pred  	%p10, %p75, %p76;
	neg.f64 	%fd152, %fd150;
	selp.f64 	%fd289, %fd152, %fd150, %p10;
	add.f64 	%fd153, %fd128, %fd149;
	{
	.reg .b32 %temp; 
	mov.b64 	{%temp, %r189}, %fd153;
	}
	and.b32  	%r190, %r189, 2146435072;
	setp.ne.s32 	%p77, %r190, 2146435072;
	or.pred  	%p78, %p77, %p74;
	@%p78 bra 	$L__BB10_106;
	setp.lt.s32 	%p79, %r94, 0;
	selp.b32 	%r191, 0, 2146435072, %p79;
	and.b32  	%r192, %r94, 2147483647;
	setp.ne.s32 	%p80, %r192, 1071644672;
	or.b32  	%r193, %r191, -2147483648;
	selp.b32 	%r194, %r193, %r191, %p80;
	selp.b32 	%r195, %r194, %r191, %p10;
	mov.b32 	%r196, 0;
	mov.b64 	%fd289, {%r196, %r195};
$L__BB10_106:
	setp.eq.f64 	%p81, %fd128, 0d3FF0000000000000;
	selp.f64 	%fd113, 0d3FF0000000000000, %fd289, %p81;
	setp.ltu.f64 	%p82, %fd250, %fd113;
	@%p82 bra 	$L__BB10_108;
	cvt.u32.u64 	%r197, %rd277;
	mov.b64 	%rd140, 1;
	shl.b64 	%rd141, %rd140, %r197;
	or.b64  	%rd280, %rd141, %rd280;
	sub.f64 	%fd250, %fd250, %fd113;
$L__BB10_108:
	add.s64 	%rd277, %rd277, -1;
	add.s32 	%r426, %r426, 1;
	setp.ne.s32 	%p83, %r426, 0;
	@%p83 bra 	$L__BB10_104;
$L__BB10_109:
	ld.const.f64 	%fd244, [d_GOD_CODE];
	mul.f64 	%fd245, %fd244, 0d41CDCD6500000000;
	cvt.rzi.u64.f64 	%rd229, %fd245;
	xor.b64  	%rd230, %rd229, %rd280;
	cvta.to.global.u64 	%rd231, %rd88;
	add.s64 	%rd233, %rd231, %rd91;
	st.global.u64 	[%rd233], %rd230;
$L__BB10_110:
	ret;

}
.func  (.param .align 16 .b8 func_retval0[16]) __internal_trig_reduction_slowpathd(
	.param .b64 __internal_trig_reduction_slowpathd_param_0
)
{
	.local .align 8 .b8 	__local_depot11[40];
	.reg .b64 	%SP;
	.reg .b64 	%SPL;
	.reg .pred 	%p<10>;
	.reg .b32 	%r<47>;
	.reg .b64 	%rd<74>;
	.reg .b64 	%fd<5>;

	mov.u64 	%SPL, __local_depot11;
	ld.param.f64 	%fd4, [__internal_trig_reduction_slowpathd_param_0];
	add.u64 	%rd1, %SPL, 0;
	{
	.reg .b32 %temp; 
	mov.b64 	{%temp, %r1}, %fd4;
	}
	shr.u32 	%r2, %r1, 20;
	and.b32  	%r3, %r2, 2047;
	setp.eq.s32 	%p1, %r3, 2047;
	mov.b32 	%r46, 0;
	@%p1 bra 	$L__BB11_9;
	add.s32 	%r20, %r3, -1024;
	mov.b64 	%rd20, %fd4;
	shl.b64 	%rd2, %rd20, 11;
	shr.u32 	%r4, %r20, 6;
	sub.s32 	%r45, 15, %r4;
	sub.s32 	%r21, 19, %r4;
	setp.lt.u32 	%p2, %r20, 128;
	selp.b32 	%r6, 18, %r21, %p2;
	setp.ge.s32 	%p3, %r45, %r6;
	mov.b64 	%rd70, 0;
	@%p3 bra 	$L__BB11_4;
	add.s32 	%r23, %r6, %r4;
	neg.s32 	%r43, %r23;
	or.b64  	%rd3, %rd2, -9223372036854775808;
	mov.b64 	%rd70, 0;
	mov.b32 	%r42, 0;
	mov.u64 	%rd25, __cudart_i2opi_d;
	mov.u32 	%r44, %r45;
$L__BB11_3:
	.pragma "nounroll";
	mul.wide.s32 	%rd22, %r42, 8;
	add.s64 	%rd23, %rd1, %rd22;
	mul.wide.s32 	%rd24, %r44, 8;
	add.s64 	%rd26, %rd25, %rd24;
	ld.global.nc.u64 	%rd27, [%rd26];
	{
	.reg .u32 %r0, %r1, %r2, %r3, %alo, %ahi, %blo, %bhi, %clo, %chi;
	mov.b64 	{%alo,%ahi}, %rd27;
	mov.b64 	{%blo,%bhi}, %rd3;
	mov.b64 	{%clo,%chi}, %rd70;
	mad.lo.cc.u32 	%r0, %alo, %blo, %clo;
	madc.hi.cc.u32 	%r1, %alo, %blo, %chi;
	madc.hi.u32 	%r2, %alo, %bhi, 0;
	mad.lo.cc.u32 	%r1, %alo, %bhi, %r1;
	madc.hi.cc.u32 	%r2, %ahi, %blo, %r2;
	madc.hi.u32 	%r3, %ahi, %bhi, 0;
	mad.lo.cc.u32 	%r1, %ahi, %blo, %r1;
	madc.lo.cc.u32 	%r2, %ahi, %bhi, %r2;
	addc.u32 	%r3, %r3, 0;
	mov.b64 	%rd28, {%r0,%r1};
	mov.b64 	%rd70, {%r2,%r3};
	}
	st.local.u64 	[%rd23], %rd28;
	add.s32 	%r44, %r44, 1;
	add.s32 	%r43, %r43, 1;
	add.s32 	%r42, %r42, 1;
	setp.ne.s32 	%p4, %r43, -15;
	mov.u32 	%r45, %r6;
	@%p4 bra 	$L__BB11_3;
$L__BB11_4:
	cvt.s64.s32 	%rd29, %r45;
	cvt.u64.u32 	%rd30, %r4;
	add.s64 	%rd31, %rd30, %rd29;
	shl.b64 	%rd32, %rd31, 3;
	add.s64 	%rd33, %rd1, %rd32;
	st.local.u64 	[%rd33+-120], %rd70;
	and.b32  	%r15, %r2, 63;
	ld.local.u64 	%rd72, [%rd1+16];
	ld.local.u64 	%rd71, [%rd1+24];
	setp.eq.s32 	%p5, %r15, 0;
	@%p5 bra 	$L__BB11_6;
	shl.b64 	%rd34, %rd71, %r15;
	shr.u64 	%rd35, %rd72, 1;
	xor.b32  	%r24, %r15, 63;
	shr.u64 	%rd36, %rd35, %r24;
	or.b64  	%rd71, %rd34, %rd36;
	ld.local.u64 	%rd37, [%rd1+8];
	shl.b64 	%rd38, %rd72, %r15;
	shr.u64 	%rd39, %rd37, 1;
	shr.u64 	%rd40, %rd39, %r24;
	or.b64  	%rd72, %rd38, %rd40;
$L__BB11_6:
	and.b32  	%r25, %r1, -2147483648;
	shr.u64 	%rd41, %rd71, 62;
	cvt.u32.u64 	%r26, %rd41;
	mov.b64 	{%r27, %r28}, %rd71;
	mov.b64 	{%r29, %r30}, %rd72;
	shf.l.wrap.b32 	%r31, %r30, %r27, 2;
	shf.l.wrap.b32 	%r32, %r27, %r28, 2;
	mov.b64 	%rd42, {%r31, %r32};
	shl.b64 	%rd43, %rd72, 2;
	shr.u64 	%rd44, %rd42, 63;
	cvt.u32.u64 	%r33, %rd44;
	add.s32 	%r34, %r33, %r26;
	setp.eq.s32 	%p6, %r25, 0;
	neg.s32 	%r35, %r34;
	selp.b32 	%r46, %r34, %r35, %p6;
	setp.gt.s64 	%p7, %rd42, -1;
	mov.b64 	%rd45, 0;
	{
	.reg .u32 %r0, %r1, %r2, %r3, %a0, %a1, %a2, %a3, %b0, %b1, %b2, %b3;
	mov.b64 	{%a0,%a1}, %rd45;
	mov.b64 	{%a2,%a3}, %rd45;
	mov.b64 	{%b0,%b1}, %rd43;
	mov.b64 	{%b2,%b3}, %rd42;
	sub.cc.u32 	%r0, %a0, %b0;
	subc.cc.u32 	%r1, %a1, %b1;
	subc.cc.u32 	%r2, %a2, %b2;
	subc.u32 	%r3, %a3, %b3;
	mov.b64 	%rd46, {%r0,%r1};
	mov.b64 	%rd47, {%r2,%r3};
	}
	xor.b32  	%r36, %r25, -2147483648;
	selp.b64 	%rd73, %rd42, %rd47, %p7;
	selp.b64 	%rd14, %rd43, %rd46, %p7;
	selp.b32 	%r17, %r25, %r36, %p7;
	clz.b64 	%r37, %rd73;
	cvt.u64.u32 	%rd15, %r37;
	setp.eq.s32 	%p8, %r37, 0;
	@%p8 bra 	$L__BB11_8;
	cvt.u32.u64 	%r38, %rd15;
	and.b32  	%r39, %r38, 63;
	shl.b64 	%rd48, %rd73, %r39;
	shr.u64 	%rd49, %rd14, 1;
	not.b32 	%r40, %r38;
	and.b32  	%r41, %r40, 63;
	shr.u64 	%rd50, %rd49, %r41;
	or.b64  	%rd73, %rd48, %rd50;
$L__BB11_8:
	mov.b64 	%rd51, -3958705157555305931;
	{
	.reg .u32 %r0, %r1, %r2, %r3, %alo, %ahi, %blo, %bhi;
	mov.b64 	{%alo,%ahi}, %rd73;
	mov.b64 	{%blo,%bhi}, %rd51;
	mul.lo.u32 	%r0, %alo, %blo;
	mul.hi.u32 	%r1, %alo, %blo;
	mad.lo.cc.u32 	%r1, %alo, %bhi, %r1;
	madc.hi.u32 	%r2, %alo, %bhi, 0;
	mad.lo.cc.u32 	%r1, %ahi, %blo, %r1;
	madc.hi.cc.u32 	%r2, %ahi, %blo, %r2;
	madc.hi.u32 	%r3, %ahi, %bhi, 0;
	mad.lo.cc.u32 	%r2, %ahi, %bhi, %r2;
	addc.u32 	%r3, %r3, 0;
	mov.b64 	%rd52, {%r0,%r1};
	mov.b64 	%rd53, {%r2,%r3};
	}
	setp.gt.s64 	%p9, %rd53, 0;
	{
	.reg .u32 %r0, %r1, %r2, %r3, %a0, %a1, %a2, %a3, %b0, %b1, %b2, %b3;
	mov.b64 	{%a0,%a1}, %rd52;
	mov.b64 	{%a2,%a3}, %rd53;
	mov.b64 	{%b0,%b1}, %rd52;
	mov.b64 	{%b2,%b3}, %rd53;
	add.cc.u32 	%r0, %a0, %b0;
	addc.cc.u32 	%r1, %a1, %b1;
	addc.cc.u32 	%r2, %a2, %b2;
	addc.u32 	%r3, %a3, %b3;
	mov.b64 	%rd54, {%r0,%r1};
	mov.b64 	%rd55, {%r2,%r3};
	}
	selp.b64 	%rd56, %rd55, %rd53, %p9;
	selp.s64 	%rd57, -1, 0, %p9;
	sub.s64 	%rd58, %rd57, %rd15;
	cvt.u64.u32 	%rd59, %r17;
	shl.b64 	%rd60, %rd59, 32;
	add.s64 	%rd61, %rd56, 1;
	shr.u64 	%rd62, %rd61, 10;
	add.s64 	%rd63, %rd62, 1;
	shr.u64 	%rd64, %rd63, 1;
	shl.b64 	%rd65, %rd58, 52;
	add.s64 	%rd66, %rd65, %rd64;
	add.s64 	%rd67, %rd66, 4602678819172646912;
	or.b64  	%rd68, %rd67, %rd60;
	mov.b64 	%fd4, %rd68;
$L__BB11_9:
	st.param.f64 	[func_retval0], %fd4;
	st.param.b32 	[func_retval0+8], %r46;
	ret;

}
.func  (.param .b64 func_retval0) __internal_accurate_pow(
	.param .b64 __internal_accurate_pow_param_0,
	.param .b64 __internal_accurate_pow_param_1
)
{
	.reg .pred 	%p<8>;
	.reg .b32 	%r<49>;
	.reg .b32 	%f<3>;
	.reg .b64 	%fd<109>;

	ld.param.f64 	%fd10, [__internal_accurate_pow_param_0];
	ld.param.f64 	%fd11, [__internal_accurate_pow_param_1];
	{
	.reg .b32 %temp; 
	mov.b64 	{%temp, %r46}, %fd10;
	}
	{
	.reg .b32 %temp; 
	mov.b64 	{%r45, %temp}, %fd10;
	}
	shr.u32 	%r47, %r46, 20;
	setp.gt.u32 	%p1, %r46, 1048575;
	@%p1 bra 	$L__BB12_2;
	mul.f64 	%fd12, %fd10, 0d4350000000000000;
	{
	.reg .b32 %temp; 
	mov.b64 	{%temp, %r46}, %fd12;
	}
	{
	.reg .b32 %temp; 
	mov.b64 	{%r45, %temp}, %fd12;
	}
	shr.u32 	%r16, %r46, 20;
	add.s32 	%r47, %r16, -54;
$L__BB12_2:
	add.s32 	%r48, %r47, -1023;
	and.b32  	%r17, %r46, -2146435073;
	or.b32  	%r18, %r17, 1072693248;
	mov.b64 	%fd107, {%r45, %r18};
	setp.lt.u32 	%p2, %r18, 1073127583;
	@%p2 bra 	$L__BB12_4;
	{
	.reg .b32 %temp; 
	mov.b64 	{%r19, %temp}, %fd107;
	}
	{
	.reg .b32 %temp; 
	mov.b64 	{%temp, %r20}, %fd107;
	}
	add.s32 	%r21, %r20, -1048576;
	mov.b64 	%fd107, {%r19, %r21};
	add.s32 	%r48, %r47, -1022;
$L__BB12_4:
	add.f64 	%fd13, %fd107, 0dBFF0000000000000;
	add.f64 	%fd14, %fd107, 0d3FF0000000000000;
	rcp.approx.ftz.f64 	%fd15, %fd14;
	neg.f64 	%fd16, %fd14;
	fma.rn.f64 	%fd17, %fd16, %fd15, 0d3FF0000000000000;
	fma.rn.f64 	%fd18, %fd17, %fd17, %fd17;
	fma.rn.f64 	%fd19, %fd18, %fd15, %fd15;
	mul.f64 	%fd20, %fd13, %fd19;
	fma.rn.f64 	%fd21, %fd13, %fd19, %fd20;
	mul.f64 	%fd22, %fd21, %fd21;
	fma.rn.f64 	%fd23, %fd22, 0d3EB0F5FF7D2CAFE2, 0d3ED0F5D241AD3B5A;
	fma.rn.f64 	%fd24, %fd23, %fd22, 0d3EF3B20A75488A3F;
	fma.rn.f64 	%fd25, %fd24, %fd22, 0d3F1745CDE4FAECD5;
	fma.rn.f64 	%fd26, %fd25, %fd22, 0d3F3C71C7258A578B;
	fma.rn.f64 	%fd27, %fd26, %fd22, 0d3F6249249242B910;
	fma.rn.f64 	%fd28, %fd27, %fd22, 0d3F89999999999DFB;
	sub.f64 	%fd29, %fd13, %fd21;
	add.f64 	%fd30, %fd29, %fd29;
	neg.f64 	%fd31, %fd21;
	fma.rn.f64 	%fd32, %fd31, %fd13, %fd30;
	mul.f64 	%fd33, %fd19, %fd32;
	fma.rn.f64 	%fd34, %fd22, %fd28, 0d3FB5555555555555;
	mov.f64 	%fd35, 0d3FB5555555555555;
	sub.f64 	%fd36, %fd35, %fd34;
	fma.rn.f64 	%fd37, %fd22, %fd28, %fd36;
	add.f64 	%fd38, %fd37, 0dBC46A4CB00B9E7B0;
	add.f64 	%fd39, %fd34, %fd38;
	sub.f64 	%fd40, %fd34, %fd39;
	add.f64 	%fd41, %fd38, %fd40;
	mul.rn.f64 	%fd42, %fd21, %fd21;
	neg.f64 	%fd43, %fd42;
	fma.rn.f64 	%fd44, %fd21, %fd21, %fd43;
	{
	.reg .b32 %temp; 
	mov.b64 	{%r22, %temp}, %fd33;
	}
	{
	.reg .b32 %temp; 
	mov.b64 	{%temp, %r23}, %fd33;
	}
	add.s32 	%r24, %r23, 1048576;
	mov.b64 	%fd45, {%r22, %r24};
	fma.rn.f64 	%fd46, %fd21, %fd45, %fd44;
	mul.rn.f64 	%fd47, %fd42, %fd21;
	neg.f64 	%fd48, %fd47;
	fma.rn.f64 	%fd49, %fd42, %fd21, %fd48;
	fma.rn.f64 	%fd50, %fd42, %fd33, %fd49;
	fma.rn.f64 	%fd51, %fd46, %fd21, %fd50;
	mul.rn.f64 	%fd52, %fd39, %fd47;
	neg.f64 	%fd53, %fd52;
	fma.rn.f64 	%fd54, %fd39, %fd47, %fd53;
	fma.rn.f64 	%fd55, %fd39, %fd51, %fd54;
	fma.rn.f64 	%fd56, %fd41, %fd47, %fd55;
	add.f64 	%fd57, %fd52, %fd56;
	sub.f64 	%fd58, %fd52, %fd57;
	add.f64 	%fd59, %fd56, %fd58;
	add.f64 	%fd60, %fd21, %fd57;
	sub.f64 	%fd61, %fd21, %fd60;
	add.f64 	%fd62, %fd57, %fd61;
	add.f64 	%fd63, %fd59, %fd62;
	add.f64 	%fd64, %fd33, %fd63;
	add.f64 	%fd65, %fd60, %fd64;
	sub.f64 	%fd66, %fd60, %fd65;
	add.f64 	%fd67, %fd64, %fd66;
	xor.b32  	%r25, %r48, -2147483648;
	mov.b32 	%r26, 1127219200;
	mov.b64 	%fd68, {%r25, %r26};
	mov.b32 	%r27, -2147483648;
	mov.b64 	%fd69, {%r27, %r26};
	sub.f64 	%fd70, %fd68, %fd69;
	fma.rn.f64 	%fd71, %fd70, 0d3FE62E42FEFA39EF, %fd65;
	fma.rn.f64 	%fd72, %fd70, 0dBFE62E42FEFA39EF, %fd71;
	sub.f64 	%fd73, %fd72, %fd65;
	sub.f64 	%fd74, %fd67, %fd73;
	fma.rn.f64 	%fd75, %fd70, 0d3C7ABC9E3B39803F, %fd74;
	add.f64 	%fd76, %fd71, %fd75;
	sub.f64 	%fd77, %fd71, %fd76;
	add.f64 	%fd78, %fd75, %fd77;
	{
	.reg .b32 %temp; 
	mov.b64 	{%temp, %r28}, %fd11;
	}
	{
	.reg .b32 %temp; 
	mov.b64 	{%r29, %temp}, %fd11;
	}
	shl.b32 	%r30, %r28, 1;
	setp.gt.u32 	%p3, %r30, -33554433;
	and.b32  	%r31, %r28, -15728641;
	selp.b32 	%r32, %r31, %r28, %p3;
	mov.b64 	%fd79, {%r29, %r32};
	mul.rn.f64 	%fd80, %fd76, %fd79;
	neg.f64 	%fd81, %fd80;
	fma.rn.f64 	%fd82, %fd76, %fd79, %fd81;
	fma.rn.f64 	%fd83, %fd78, %fd79, %fd82;
	add.f64 	%fd4, %fd80, %fd83;
	sub.f64 	%fd84, %fd80, %fd4;
	add.f64 	%fd5, %fd83, %fd84;
	fma.rn.f64 	%fd85, %fd4, 0d3FF71547652B82FE, 0d4338000000000000;
	{
	.reg .b32 %temp; 
	mov.b64 	{%r13, %temp}, %fd85;
	}
	mov.f64 	%fd86, 0dC338000000000000;
	add.rn.f64 	%fd87, %fd85, %fd86;
	fma.rn.f64 	%fd88, %fd87, 0dBFE62E42FEFA39EF, %fd4;
	fma.rn.f64 	%fd89, %fd87, 0dBC7ABC9E3B39803F, %fd88;
	fma.rn.f64 	%fd90, %fd89, 0d3E5ADE1569CE2BDF, 0d3E928AF3FCA213EA;
	fma.rn.f64 	%fd91, %fd90, %fd89, 0d3EC71DEE62401315;
	fma.rn.f64 	%fd92, %fd91, %fd89, 0d3EFA01997C89EB71;
	fma.rn.f64 	%fd93, %fd92, %fd89, 0d3F2A01A014761F65;
	fma.rn.f64 	%fd94, %fd93, %fd89, 0d3F56C16C1852B7AF;
	fma.rn.f64 	%fd95, %fd94, %fd89, 0d3F81111111122322;
	fma.rn.f64 	%fd96, %fd95, %fd89, 0d3FA55555555502A1;
	fma.rn.f64 	%fd97, %fd96, %fd89, 0d3FC5555555555511;
	fma.rn.f64 	%fd98, %fd97, %fd89, 0d3FE000000000000B;
	fma.rn.f64 	%fd99, %fd98, %fd89, 0d3FF0000000000000;
	fma.rn.f64 	%fd100, %fd99, %fd89, 0d3FF0000000000000;
	{
	.reg .b32 %temp; 
	mov.b64 	{%r14, %temp}, %fd100;
	}
	{
	.reg .b32 %temp; 
	mov.b64 	{%temp, %r15}, %fd100;
	}
	shl.b32 	%r33, %r13, 20;
	add.s32 	%r34, %r33, %r15;
	mov.b64 	%fd108, {%r14, %r34};
	{
	.reg .b32 %temp; 
	mov.b64 	{%temp, %r35}, %fd4;
	}
	mov.b32 	%f2, %r35;
	abs.f32 	%f1, %f2;
	setp.lt.f32 	%p4, %f1, 0f4086232B;
	@%p4 bra 	$L__BB12_7;
	setp.lt.f64 	%p5, %fd4, 0d0000000000000000;
	add.f64 	%fd101, %fd4, 0d7FF0000000000000;
	selp.f64 	%fd108, 0d0000000000000000, %fd101, %p5;
	setp.geu.f32 	%p6, %f1, 0f40874800;
	@%p6 bra 	$L__BB12_7;
	shr.u32 	%r36, %r13, 31;
	add.s32 	%r37, %r13, %r36;
	shr.s32 	%r38, %r37, 1;
	shl.b32 	%r39, %r38, 20;
	add.s32 	%r40, %r15, %r39;
	mov.b64 	%fd102, {%r14, %r40};
	sub.s32 	%r41, %r13, %r38;
	shl.b32 	%r42, %r41, 20;
	add.s32 	%r43, %r42, 1072693248;
	mov.b32 	%r44, 0;
	mov.b64 	%fd103, {%r44, %r43};
	mul.f64 	%fd108, %fd103, %fd102;
$L__BB12_7:
	abs.f64 	%fd104, %fd108;
	setp.eq.f64 	%p7, %fd104, 0d7FF0000000000000;
	fma.rn.f64 	%fd105, %fd108, %fd5, %fd108;
	selp.f64 	%fd106, %fd108, %fd105, %p7;
	st.param.f64 	[func_retval0], %fd106;
	ret;

}


// ===== COMPILED SASS (sm_100) =====

	.target	sm_100

	.elftype	@"ET_EXEC"


//--------------------- .note.nv.tkinfo           --------------------------
	.section	.note.nv.tkinfo,"",@"SHT_NOTE"
	.sectionflags	@"SHF_NOTE_NV_TKINFO"
	.tkinfo
        /*0018*/ 	.word	0x00000002
        /*0030*/ 	.string	""
        /*0030*/ 	.string	"ptxas"
        /*0030*/ 	.string	"Cuda compilation tools, release 13.0, V13.0.88"
        /*0030*/ 	.string	"Build cuda_13.0.r13.0/compiler.36424714_0"
        /*0030*/ 	.string	"-arch sm_100 -m 64 "



//--------------------- .note.nv.cuinfo           --------------------------
	.section	.note.nv.cuinfo,"",@"SHT_NOTE"
	.sectionflags	@"SHF_NOTE_NV_CUINFO"
        /*0018*/ 	.short	0x0002
        /*001a*/ 	.short	0x0064
        /*001c*/ 	.short	0x0082
	.zero		2


//--------------------- .nv.info                  --------------------------
	.section	.nv.info,"",@"SHT_CUDA_INFO"
	.align	4


	//----- nvinfo : EIATTR_REGCOUNT
	.align		4
        /*0000*/ 	.byte	0x04, 0x2f
        /*0002*/ 	.short	(.L_12 - .L_11)
	.align		4
.L_11:
        /*0004*/ 	.word	index@(_Z22kernel_primal_calculusPdddmm)
        /*0008*/ 	.word	0x0000001e


	//----- nvinfo : EIATTR_FRAME_SIZE
	.align		4
.L_12:
        /*000c*/ 	.byte	0x04, 0x11
        /*000e*/ 	.short	(.L_14 - .L_13)
	.align		4
.L_13:
        /*0010*/ 	.word	index@($__internal_11_$__cuda_sm20_dsqrt_rn_f64_mediumpath_v1)
        /*0014*/ 	.word	0x00000000


	//----- nvinfo : EIATTR_FRAME_SIZE
	.align		4
.L_14:
        /*0018*/ 	.byte	0x04, 0x11
        /*001a*/ 	.short	(.L_16 - .L_15)
	.align		4
.L_15:
        /*001c*/ 	.word	index@(_Z22kernel_primal_calculusPdddmm)
        /*0020*/ 	.word	0x00000000


	//----- nvinfo : EIATTR_REGCOUNT
	.align		4
.L_16:
        /*0024*/ 	.byte	0x04, 0x2f
        /*0026*/ 	.short	(.L_18 - .L_17)
	.align		4
.L_17:
        /*0028*/ 	.word	index@(_Z21kernel_void_resonancePdmm)
        /*002c*/ 	.word	0x0000001a


	//----- nvinfo : EIATTR_FRAME_SIZE
	.align		4
.L_18:
        /*0030*/ 	.byte	0x04, 0x11
        /*0032*/ 	.short	(.L_20 - .L_19)
	.align		4
.L_19:
        /*0034*/ 	.word	index@($__internal_10_$__cuda_sm20_div_rn_f64_full)
        /*0038*/ 	.word	0x00000000


	//----- nvinfo : EIATTR_FRAME_SIZE
	.align		4
.L_20:
        /*003c*/ 	.byte	0x04, 0x11
        /*003e*/ 	.short	(.L_22 - .L_21)
	.align		4
.L_21:
        /*0040*/ 	.word	index@(_Z21kernel_void_resonancePdmm)
        /*0044*/ 	.word	0x00000000


	//----- nvinfo : EIATTR_REGCOUNT
	.align		4
.L_22:
        /*0048*/ 	.byte	0x04, 0x2f
        /*004a*/ 	.short	(.L_24 - .L_23)
	.align		4
.L_23:
        /*004c*/ 	.word	index@(_Z27kernel_consciousness_expandPdS_mmi)
        /*0050*/ 	.word	0x00000020


	//----- nvinfo : EIATTR_FRAME_SIZE
	.align		4
.L_24:
        /*0054*/ 	.byte	0x04, 0x11
        /*0056*/ 	.short	(.L_26 - .L_25)
	.align		4
.L_25:
        /*0058*/ 	.word	index@($_Z27kernel_consciousness_expandPdS_mmi$__internal_accurate_pow)
        /*005c*/ 	.word	0x00000000


	//----- nvinfo : EIATTR_FRAME_SIZE
	.align		4
.L_26:
        /*0060*/ 	.byte	0x04, 0x11
        /*0062*/ 	.short	(.L_28 - .L_27)
	.align		4
.L_27:
        /*0064*/ 	.word	index@($__internal_9_$__cuda_sm20_dsqrt_rn_f64_mediumpath_v1)
        /*0068*/ 	.word	0x00000000


	//----- nvinfo : EIATTR_FRAME_SIZE
	.align		4
.L_28:
        /*006c*/ 	.byte	0x04, 0x11
        /*006e*/ 	.short	(.L_30 - .L_29)
	.align		4
.L_29:
        /*0070*/ 	.word	index@($__internal_8_$__cuda_sm20_div_rn_f64_full)
        /*0074*/ 	.word	0x00000000


	//----- nvinfo : EIATTR_FRAME_SIZE
	.align		4
.L_30:
        /*0078*/ 	.byte	0x04, 0x11
        /*007a*/ 	.short	(.L_32 - .L_31)
	.align		4
.L_31:
        /*007c*/ 	.word	index@(_Z27kernel_consciousness_expandPdS_mmi)
        /*0080*/ 	.word	0x00000000


	//----- nvinfo : EIATTR_REGCOUNT
	.align		4
.L_32:
        /*0084*/ 	.byte	0x04, 0x2f
        /*0086*/ 	.short	(.L_34 - .L_33)
	.align		4
.L_33:
        /*0088*/ 	.word	index@(_Z21kernel_reality_breachPdimm)
        /*008c*/ 	.word	0x0000001d


	//----- nvinfo : EIATTR_FRAME_SIZE
	.align		4
.L_34:
        /*0090*/ 	.byte	0x04, 0x11
        /*0092*/ 	.short	(.L_36 - .L_35)
	.align		4
.L_35:
        /*0094*/ 	.word	index@($_Z21kernel_reality_breachPdimm$__internal_accurate_pow)
        /*0098*/ 	.word	0x00000000


	//----- nvinfo : EIATTR_FRAME_SIZE
	.align		4
.L_36:
        /*009c*/ 	.byte	0x04, 0x11
        /*009e*/ 	.short	(.L_38 - .L_37)
	.align		4
.L_37:
        /*00a0*/ 	.word	index@($__internal_7_$__cuda_sm20_div_rn_f64_full)
        /*00a4*/ 	.word	0x00000000


	//----- nvinfo : EIATTR_FRAME_SIZE
	.align		4
.L_38:
        /*00a8*/ 	.byte	0x04, 0x11
        /*00aa*/ 	.short	(.L_40 - .L_39)
	.align		4
.L_39:
        /*00ac*/ 	.word	index@(_Z21kernel_reality_breachPdimm)
        /*00b0*/ 	.word	0x00000000


	//----- nvinfo : EIATTR_REGCOUNT
	.align		4
.L_40:
        /*00b4*/ 	.byte	0x04, 0x2f
        /*00b6*/ 	.short	(.L_42 - .L_41)
	.align		4
.L_41:
        /*00b8*/ 	.word	index@(_Z24kernel_god_code_multiplyPddm)
        /*00bc*/ 	.word	0x0000001a


	//----- nvinfo : EIATTR_FRAME_SIZE
	.align		4
.L_42:
        /*00c0*/ 	.byte	0x04, 0x11
        /*00c2*/ 	.short	(.L_44 - .L_43)
	.align		4
.L_43:
        /*00c4*/ 	.word	index@($__internal_6_$__cuda_sm20_div_rn_f64_full)
        /*00c8*/ 	.word	0x00000000


	//----- nvinfo : EIATTR_FRAME_SIZE
	.align		4
.L_44:
        /*00cc*/ 	.byte	0x04, 0x11
        /*00ce*/ 	.short	(.L_46 - .L_45)
	.align		4
.L_45:
        /*00d0*/ 	.word	index@(_Z24kernel_god_code_multiplyPddm)
        /*00d4*/ 	.word	0x00000000


	//----- nvinfo : EIATTR_REGCOUNT
	.align		4
.L_46:
        /*00d8*/ 	.byte	0x04, 0x2f
        /*00da*/ 	.short	(.L_48 - .L_47)
	.align		4
.L_47:
        /*00dc*/ 	.word	index@(_Z20kernel_provider_syncP13ProviderStatei)
        /*00e0*/ 	.word	0x00000010


	//----- nvinfo : EIATTR_FRAME_SIZE
	.align		4
.L_48:
        /*00e4*/ 	.byte	0x04, 0x11
        /*00e6*/ 	.short	(.L_50 - .L_49)
	.align		4
.L_49:
        /*00e8*/ 	.word	index@($__internal_5_$__cuda_sm20_dblrcp_rn_slowpath_v3)
        /*00ec*/ 	.word	0x00000000


	//----- nvinfo : EIATTR_FRAME_SIZE
	.align		4
.L_50:
        /*00f0*/ 	.byte	0x04, 0x11
        /*00f2*/ 	.short	(.L_52 - .L_51)
	.align		4
.L_51:
        /*00f4*/ 	.word	index@(_Z20kernel_provider_syncP13ProviderStatei)
        /*00f8*/ 	.word	0x00000000


	//----- nvinfo : EIATTR_REGCOUNT
	.align		4
.L_52:
        /*00fc*/ 	.byte	0x04, 0x2f
        /*00fe*/ 	.short	(.L_54 - .L_53)
	.align		4
.L_53:
        /*0100*/ 	.word	index@(_Z17kernel_reduce_sumPdS_m)
        /*0104*/ 	.word	0x00000010


	//----- nvinfo : EIATTR_FRAME_SIZE
	.align		4
.L_54:
        /*0108*/ 	.byte	0x04, 0x11
        /*010a*/ 	.short	(.L_56 - .L_55)
	.align		4
.L_55:
        /*010c*/ 	.word	index@(_Z17kernel_reduce_sumPdS_m)
        /*0110*/ 	.word	0x00000000


	//----- nvinfo : EIATTR_REGCOUNT
	.align		4
.L_56:
        /*0114*/ 	.byte	0x04, 0x2f
        /*0116*/ 	.short	(.L_58 - .L_57)
	.align		4
.L_57:
        /*0118*/ 	.word	index@(_Z24kernel_enlighten_inflectP16EnlightenedStatePdmi)
        /*011c*/ 	.word	0x00000022


	//----- nvinfo : EIATTR_FRAME_SIZE
	.align		4
.L_58:
        /*0120*/ 	.byte	0x04, 0x11
        /*0122*/ 	.short	(.L_60 - .L_59)
	.align		4
.L_59:
        /*0124*/ 	.word	index@($_Z24kernel_enlighten_inflectP16EnlightenedStatePdmi$__internal_trig_reduction_slowpathd)
        /*0128*/ 	.word	0x00000028


	//----- nvinfo : EIATTR_FRAME_SIZE
	.align		4
.L_60:
        /*012c*/ 	.byte	0x04, 0x11
        /*012e*/ 	.short	(.L_62 - .L_61)
	.align		4
.L_61:
        /*0130*/ 	.word	index@($_Z24kernel_enlighten_inflectP16EnlightenedStatePdmi$__internal_accurate_pow)
        /*0134*/ 	.word	0x00000028


	//----- nvinfo : EIATTR_FRAME_SIZE
	.align		4
.L_62:
        /*0138*/ 	.byte	0x04, 0x11
        /*013a*/ 	.short	(.L_64 - .L_63)
	.align		4
.L_63:
        /*013c*/ 	.word	index@($__internal_4_$__cuda_sm20_dsqrt_rn_f64_mediumpath_v1)
        /*0140*/ 	.word	0x00000028


	//----- nvinfo : EIATTR_FRAME_SIZE
	.align		4
.L_64:
        /*0144*/ 	.byte	0x04, 0x11
        /*0146*/ 	.short	(.L_66 - .L_65)
	.align		4
.L_65:
        /*0148*/ 	.word	index@($__internal_3_$__cuda_sm20_div_rn_f64_full)
        /*014c*/ 	.word	0x00000028


	//----- nvinfo : EIATTR_FRAME_SIZE
	.align		4
.L_66:
        /*0150*/ 	.byte	0x04, 0x11
        /*0152*/ 	.short	(.L_68 - .L_67)
	.align		4
.L_67:
        /*0154*/ 	.word	index@(_Z24kernel_enlighten_inflectP16EnlightenedStatePdmi)
        /*0158*/ 	.word	0x00000028


	//----- nvinfo : EIATTR_REGCOUNT
	.align		4
.L_68:
        /*015c*/ 	.byte	0x04, 0x2f
        /*015e*/ 	.short	(.L_70 - .L_69)
	.align		4
.L_69:
        /*0160*/ 	.word	index@(_Z28kernel_sage_wisdom_propagatePdS_mmd)
        /*0164*/ 	.word	0x0000001e


	//----- nvinfo : EIATTR_FRAME_SIZE
	.align		4
.L_70:
        /*0168*/ 	.byte	0x04, 0x11
        /*016a*/ 	.short	(.L_72 - .L_71)
	.align		4
.L_71:
        /*016c*/ 	.word	index@($_Z28kernel_sage_wisdom_propagatePdS_mmd$__internal_trig_reduction_slowpathd)
        /*0170*/ 	.word	0x00000028


	//----- nvinfo : EIATTR_FRAME_SIZE
	.align		4
.L_72:
        /*0174*/ 	.byte	0x04, 0x11
        /*0176*/ 	.short	(.L_74 - .L_73)
	.align		4
.L_73:
        /*0178*/ 	.word	index@($__internal_2_$__cuda_sm20_div_rn_f64_full)
        /*017c*/ 	.word	0x00000028


	//----- nvinfo : EIATTR_FRAME_SIZE
	.align		4
.L_74:
        /*0180*/ 	.byte	0x04, 0x11
        /*0182*/ 	.short	(.L_76 - .L_75)
	.align		4
.L_75:
        /*0184*/ 	.word	index@(_Z28kernel_sage_wisdom_propagatePdS_mmd)
        /*0188*/ 	.word	0x00000028


	//----- nvinfo : EIATTR_REGCOUNT
	.align		4
.L_76:
        /*018c*/ 	.byte	0x04, 0x2f
        /*018e*/ 	.short	(.L_78 - .L_77)
	.align		4
.L_77:
        /*0190*/ 	.word	index@(_Z30kernel_transcendent_mandelbrotPdmmiddd)
        /*0194*/ 	.word	0x00000028


	//----- nvinfo : EIATTR_FRAME_SIZE
	.align		4
.L_78:
        /*0198*/ 	.byte	0x04, 0x11
        /*019a*/ 	.short	(.L_80 - .L_79)
	.align		4
.L_79:
        /*019c*/ 	.word	index@($_Z30kernel_transcendent_mandelbrotPdmmiddd$__internal_trig_reduction_slowpathd)
        /*01a0*/ 	.word	0x00000028


	//----- nvinfo : EIATTR_FRAME_SIZE
	.align		4
.L_80:
        /*01a4*/ 	.byte	0x04, 0x11
        /*01a6*/ 	.short	(.L_82 - .L_81)
	.align		4
.L_81:
        /*01a8*/ 	.word	index@($__internal_1_$__cuda_sm20_dsqrt_rn_f64_mediumpath_v1)
        /*01ac*/ 	.word	0x00000028


	//----- nvinfo : EIATTR_FRAME_SIZE
	.align		4
.L_82:
        /*01b0*/ 	.byte	0x04, 0x11
        /*01b2*/ 	.short	(.L_84 - .L_83)
	.align		4
.L_83:
        /*01b4*/ 	.word	index@($__internal_0_$__cuda_sm20_div_rn_f64_full)
        /*01b8*/ 	.word	0x00000028


	//----- nvinfo : EIATTR_FRAME_SIZE
	.align		4
.L_84:
        /*01bc*/ 	.byte	0x04, 0x11
        /*01be*/ 	.short	(.L_86 - .L_85)
	.align		4
.L_85:
        /*01c0*/ 	.word	index@(_Z30kernel_transcendent_mandelbrotPdmmiddd)
        /*01c4*/ 	.word	0x00000028


	//----- nvinfo : EIATTR_REGCOUNT
	.align		4
.L_86:
        /*01c8*/ 	.byte	0x04, 0x2f
        /*01ca*/ 	.short	(.L_88 - .L_87)
	.align		4
.L_87:
        /*01cc*/ 	.word	index@(_Z23kernel_akashic_compressPdPmmi)
        /*01d0*/ 	.word	0x0000002a


	//----- nvinfo : EIATTR_FRAME_SIZE
	.align		4
.L_88:
        /*01d4*/ 	.byte	0x04, 0x11
        /*01d6*/ 	.short	(.L_90 - .L_89)
	.align		4
.L_89:
        /*01d8*/ 	.word	index@($_Z23kernel_akashic_compressPdPmmi$__internal_accurate_pow)
        /*01dc*/ 	.word	0x00000000


	//----- nvinfo : EIATTR_FRAME_SIZE
	.align		4
.L_90:
        /*01e0*/ 	.byte	0x04, 0x11
        /*01e2*/ 	.short	(.L_92 - .L_91)
	.align		4
.L_91:
        /*01e4*/ 	.word	index@(_Z23kernel_akashic_compressPdPmmi)
        /*01e8*/ 	.word	0x00000000


	//----- nvinfo : EIATTR_MIN_STACK_SIZE
	.align		4
.L_92:
        /*01ec*/ 	.byte	0x04, 0x12
        /*01ee*/ 	.short	(.L_94 - .L_93)
	.align		4
.L_93:
        /*01f0*/ 	.word	index@(_Z23kernel_akashic_compressPdPmmi)
        /*01f4*/ 	.word	0x00000000


	//----- nvinfo : EIATTR_MIN_STACK_SIZE
	.align		4
.L_94:
        /*01f8*/ 	.byte	0x04, 0x12
        /*01fa*/ 	.short	(.L_96 - .L_95)
	.align		4
.L_95:
        /*01fc*/ 	.word	index@(_Z30kernel_transcendent_mandelbrotPdmmiddd)
        /*0200*/ 	.word	0x00000028


	//----- nvinfo : EIATTR_MIN_STACK_SIZE
	.align		4
.L_96:
        /*0204*/ 	.byte	0x04, 0x12
        /*0206*/ 	.short	(.L_98 - .L_97)
	.align		4
.L_97:
        /*0208*/ 	.word	index@(_Z28kernel_sage_wisdom_propagatePdS_mmd)
        /*020c*/ 	.word	0x00000028


	//----- nvinfo : EIATTR_MIN_STACK_SIZE
	.align		4
.L_98:
        /*0210*/ 	.byte	0x04, 0x12
        /*0212*/ 	.short	(.L_100 - .L_99)
	.align		4
.L_99:
        /*0214*/ 	.word	index@(_Z24kernel_enlighten_inflectP16EnlightenedStatePdmi)
        /*0218*/ 	.word	0x00000028


	//----- nvinfo : EIATTR_MIN_STACK_SIZE
	.align		4
.L_100:
        /*021c*/ 	.byte	0x04, 0x12
        /*021e*/ 	.short	(.L_102 - .L_101)
	.align		4
.L_101:
        /*0220*/ 	.word	index@(_Z17kernel_reduce_sumPdS_m)
        /*0224*/ 	.word	0x00000000


	//----- nvinfo : EIATTR_MIN_STACK_SIZE
	.align		4
.L_102:
        /*0228*/ 	.byte	0x04, 0x12
        /*022a*/ 	.short	(.L_104 - .L_103)
	.align		4
.L_103:
        /*022c*/ 	.word	index@(_Z20kernel_provider_syncP13ProviderStatei)
        /*0230*/ 	.word	0x00000000


	//----- nvinfo : EIATTR_MIN_STACK_SIZE
	.align		4
.L_104:
        /*0234*/ 	.byte	0x04, 0x12
        /*0236*/ 	.short	(.L_106 - .L_105)
	.align		4
.L_105:
        /*0238*/ 	.word	index@(_Z24kernel_god_code_multiplyPddm)
        /*023c*/ 	.word	0x00000000


	//----- nvinfo : EIATTR_MIN_STACK_SIZE
	.align		4
.L_106:
        /*0240*/ 	.byte	0x04, 0x12
        /*0242*/ 	.short	(.L_108 - .L_107)
	.align		4
.L_107:
        /*0244*/ 	.word	index@(_Z21kernel_reality_breachPdimm)
        /*0248*/ 	.word	0x00000000


	//----- nvinfo : EIATTR_MIN_STACK_SIZE
	.align		4
.L_108:
        /*024c*/ 	.byte	0x04, 0x12
        /*024e*/ 	.short	(.L_110 - .L_109)
	.align		4
.L_109:
        /*0250*/ 	.word	index@(_Z27kernel_consciousness_expandPdS_mmi)
        /*0254*/ 	.word	0x00000000


	//----- nvinfo : EIATTR_MIN_STACK_SIZE
	.align		4
.L_110:
        /*0258*/ 	.byte	0x04, 0x12
        /*025a*/ 	.short	(.L_112 - .L_111)
	.align		4
.L_111:
        /*025c*/ 	.word	index@(_Z21kernel_void_resonancePdmm)
        /*0260*/ 	.word	0x00000000


	//----- nvinfo : EIATTR_MIN_STACK_SIZE
	.align		4
.L_112:
        /*0264*/ 	.byte	0x04, 0x12
        /*0266*/ 	.short	(.L_114 - .L_113)
	.align		4
.L_113:
        /*0268*/ 	.word	index@(_Z22kernel_primal_calculusPdddmm)
        /*026c*/ 	.word	0x00000000
.L_114:


//--------------------- .nv.compat                --------------------------
	.section	.nv.compat,"",@"SHT_CUDA_COMPAT_INFO"
	.align	4
        /*0000*/ 	.byte	0x02, 0x09, 0x00, 0x00, 0x02, 0x02, 0x01, 0x00, 0x02, 0x05, 0x05, 0x00, 0x03, 0x07, 0x01, 0x01
        /*0010*/ 	.byte	0x02, 0x03, 0x00, 0x00, 0x02, 0x06, 0x01, 0x00, 0x04, 0x0b, 0x08, 0x00, 0x01, 0x00, 0x00, 0x00
        /*0020*/ 	.byte	0x00, 0x00, 0x00, 0x00


//--------------------- .nv.info._Z23kernel_akashic_compressPdPmmi --------------------------
	.section	.nv.info._Z23kernel_akashic_compressPdPmmi,"",@"SHT_CUDA_INFO"
	.sectionflags	@""
	.align	4


	//----- nvinfo : EIATTR_CUDA_API_VERSION
	.align		4
        /*0000*/ 	.byte	0x04, 0x37
        /*0002*/ 	.short	(.L_116 - .L_115)
.L_115:
        /*0004*/ 	.word	0x00000082


	//----- nvinfo : EIATTR_KPARAM_INFO
	.align		4
.L_116:
        /*0008*/ 	.byte	0x04, 0x17
        /*000a*/ 	.short	(.L_118 - .L_117)
.L_117:
        /*000c*/ 	.word	0x00000000
        /*0010*/ 	.short	0x0003
        /*0012*/ 	.short	0x0018
        /*0014*/ 	.byte	0x00, 0xf0, 0x11, 0x00


	//----- nvinfo : EIATTR_KPARAM_INFO
	.align		4
.L_118:
        /*0018*/ 	.byte	0x04, 0x17
        /*001a*/ 	.short	(.L_120 - .L_119)
.L_119:
        /*001c*/ 	.word	0x00000000
        /*0020*/ 	.short	0x0002
        /*0022*/ 	.short	0x0010
        /*0024*/ 	.byte	0x00, 0xf0, 0x21, 0x00


	//----- nvinfo : EIATTR_KPARAM_INFO
	.align		4
.L_120:
        /*0028*/ 	.byte	0x04, 0x17
        /*002a*/ 	.short	(.L_122 - .L_121)
.L_121:
        /*002c*/ 	.word	0x00000000
        /*0030*/ 	.short	0x0001
        /*0032*/ 	.short	0x0008
        /*0034*/ 	.byte	0x00, 0xf5, 0x21, 0x00


	//----- nvinfo : EIATTR_KPARAM_INFO
	.align		4
.L_122:
        /*0038*/ 	.byte	0x04, 0x17
        /*003a*/ 	.short	(.L_124 - .L_123)
.L_123:
        /*003c*/ 	.word	0x00000000
        /*0040*/ 	.short	0x0000
        /*0042*/ 	.short	0x0000
        /*0044*/ 	.byte	0x00, 0xf5, 0x21, 0x00


	//----- nvinfo : EIATTR_SPARSE_MMA_MASK
	.align		4
.L_124:
        /*0048*/ 	.byte	0x03, 0x50
        /*004a*/ 	.short	0x0000


	//----- nvinfo : EIATTR_MAXREG_COUNT
	.align		4
        /*004c*/ 	.byte	0x03, 0x1b
        /*004e*/ 	.short	0x00ff


	//----- nvinfo : EIATTR_MERCURY_ISA_VERSION
	.align		4
        /*0050*/ 	.byte	0x03, 0x5f
        /*0052*/ 	.short	0x0101


	//----- nvinfo : EIATTR_VRC_CTA_INIT_COUNT
	.align		4
        /*0054*/ 	.byte	0x02, 0x4a
	.zero		1
	.zero		1


	//----- nvinfo : EIATTR_EXIT_INSTR_OFFSETS
	.align		4
        /*0058*/ 	.byte	0x04, 0x1c
        /*005a*/ 	.short	(.L_126 - .L_125)


	//   ....[0]....
.L_125:
        /*005c*/ 	.word	0x00000080


	//   ....[1]....
        /*0060*/ 	.word	0x00004080


	//----- nvinfo : EIATTR_CRS_STACK_SIZE
	.align		4
.L_126:
        /*0064*/ 	.byte	0x04, 0x1e
        /*0066*/ 	.short	(.L_128 - .L_127)
.L_127:
        /*0068*/ 	.word	0x00000000


	//----- nvinfo : EIATTR_CBANK_PARAM_SIZE
	.align		4
.L_128:
        /*006c*/ 	.byte	0x03, 0x19
        /*006e*/ 	.short	0x001c


	//----- nvinfo : EIATTR_PARAM_CBANK
	.align		4
        /*0070*/ 	.byte	0x04, 0x0a
        /*0072*/ 	.short	(.L_130 - .L_129)
	.align		4
.L_129:
        /*0074*/ 	.word	index@(.nv.constant0._Z23kernel_akashic_compressPdPmmi)
        /*0078*/ 	.short	0x0380
        /*007a*/ 	.short	0x001c


	//----- nvinfo : EIATTR_SW_WAR
	.align		4
.L_130:
        /*007c*/ 	.byte	0x04, 0x36
        /*007e*/ 	.short	(.L_132 - .L_131)
.L_131:
        /*0080*/ 	.word	0x00000008
.L_132:


//--------------------- .nv.info._Z30kernel_transcendent_mandelbrotPdmmiddd --------------------------
	.section	.nv.info._Z30kernel_transcendent_mandelbrotPdmmiddd,"",@"SHT_CUDA_INFO"
	.sectionflags	@""
	.align	4


	//----- nvinfo : EIATTR_CUDA_API_VERSION
	.align		4
        /*0000*/ 	.byte	0x04, 0x37
        /*0002*/ 	.short	(.L_134 - .L_133)
.L_133:
        /*0004*/ 	.word	0x00000082


	//----- nvinfo : EIATTR_KPARAM_INFO
	.align		4
.L_134:
        /*0008*/ 	.byte	0x04, 0x17
        /*000a*/ 	.short	(.L_136 - .L_135)
.L_135:
        /*000c*/ 	.word	0x00000000
        /*0010*/ 	.short	0x0006
        /*0012*/ 	.short	0x0030
        /*0014*/ 	.byte	0x00, 0xf0, 0x21, 0x00


	//----- nvinfo : EIATTR_KPARAM_INFO
	.align		4
.L_136:
        /*0018*/ 	.byte	0x04, 0x17
        /*001a*/ 	.short	(.L_138 - .L_137)
.L_137:
        /*001c*/ 	.word	0x00000000
        /*0020*/ 	.short	0x0005
        /*0022*/ 	.short	0x0028
        /*0024*/ 	.byte	0x00, 0xf0, 0x21, 0x00


	//----- nvinfo : EIATTR_KPARAM_INFO
	.align		4
.L_138:
        /*0028*/ 	.byte	0x04, 0x17
        /*002a*/ 	.short	(.L_140 - .L_139)
.L_139:
        /*002c*/ 	.word	0x00000000
        /*0030*/ 	.short	0x0004
        /*0032*/ 	.short	0x0020
        /*0034*/ 	.byte	0x00, 0xf0, 0x21, 0x00


	//----- nvinfo : EIATTR_KPARAM_INFO
	.align		4
.L_140:
        /*0038*/ 	.byte	0x04, 0x17
        /*003a*/ 	.short	(.L_142 - .L_141)
.L_141:
        /*003c*/ 	.word	0x00000000
        /*0040*/ 	.short	0x0003
        /*0042*/ 	.short	0x0018
        /*0044*/ 	.byte	0x00, 0xf0, 0x11, 0x00


	//----- nvinfo : EIATTR_KPARAM_INFO
	.align		4
.L_142:
        /*0048*/ 	.byte	0x04, 0x17
        /*004a*/ 	.short	(.L_144 - .L_143)
.L_143:
        /*004c*/ 	.word	0x00000000
        /*0050*/ 	.short	0x0002
        /*0052*/ 	.short	0x0010
        /*0054*/ 	.byte	0x00, 0xf0, 0x21, 0x00


	//----- nvinfo : EIATTR_KPARAM_INFO
	.align		4
.L_144:
        /*0058*/ 	.byte	0x04, 0x17
        /*005a*/ 	.short	(.L_146 - .L_145)
.L_145:
        /*005c*/ 	.word	0x00000000
        /*0060*/ 	.short	0x0001
        /*0062*/ 	.short	0x0008
        /*0064*/ 	.byte	0x00, 0xf0, 0x21, 0x00


	//----- nvinfo : EIATTR_KPARAM_INFO
	.align		4
.L_146:
        /*0068*/ 	.byte	0x04, 0x17
        /*006a*/ 	.short	(.L_148 - .L_147)
.L_147:
        /*006c*/ 	.word	0x00000000
        /*0070*/ 	.short	0x0000
        /*0072*/ 	.short	0x0000
        /*0074*/ 	.byte	0x00, 0xf5, 0x21, 0x00


	//----- nvinfo : EIATTR_SPARSE_MMA_MASK
	.align		4
.L_148:
        /*0078*/ 	.byte	0x03, 0x50
        /*007a*/ 	.short	0x0000


	//----- nvinfo : EIATTR_MAXREG_COUNT
	.align		4
        /*007c*/ 	.byte	0x03, 0x1b
        /*007e*/ 	.short	0x00ff


	//----- nvinfo : EIATTR_MERCURY_ISA_VERSION
	.align		4
        /*0080*/ 	.byte	0x03, 0x5f
        /*0082*/ 	.short	0x0101


	//----- nvinfo : EIATTR_VRC_CTA_INIT_COUNT
	.align		4
        /*0084*/ 	.byte	0x02, 0x4a
	.zero		1
	.zero		1


	//----- nvinfo : EIATTR_EXIT_INSTR_OFFSETS
	.align		4
        /*0088*/ 	.byte	0x04, 0x1c
        /*008a*/ 	.short	(.L_150 - .L_149)


	//   ....[0]....
.L_149:
        /*008c*/ 	.word	0x00000100


	//   ....[1]....
        /*0090*/ 	.word	0x00002f00


	//----- nvinfo : EIATTR_CRS_STACK_SIZE
	.align		4
.L_150:
        /*0094*/ 	.byte	0x04, 0x1e
        /*0096*/ 	.short	(.L_152 - .L_151)
.L_151:
        /*0098*/ 	.word	0x00000000


	//----- nvinfo : EIATTR_CBANK_PARAM_SIZE
	.align		4
.L_152:
        /*009c*/ 	.byte	0x03, 0x19
        /*009e*/ 	.short	0x0038


	//----- nvinfo : EIATTR_PARAM_CBANK
	.align		4
        /*00a0*/ 	.byte	0x04, 0x0a
        /*00a2*/ 	.short	(.L_154 - .L_153)
	.align		4
.L_153:
        /*00a4*/ 	.word	index@(.nv.constant0._Z30kernel_transcendent_mandelbrotPdmmiddd)
        /*00a8*/ 	.short	0x0380
        /*00aa*/ 	.short	0x0038


	//----- nvinfo : EIATTR_SW_WAR
	.align		4
.L_154:
        /*00ac*/ 	.byte	0x04, 0x36
        /*00ae*/ 	.short	(.L_156 - .L_155)
.L_155:
        /*00b0*/ 	.word	0x00000008
.L_156:


//--------------------- .nv.info._Z28kernel_sage_wisdom_propagatePdS_mmd --------------------------
	.section	.nv.info._Z28kernel_sage_wisdom_propagatePdS_mmd,"",@"SHT_CUDA_INFO"
	.sectionflags	@""
	.align	4


	//----- nvinfo : EIATTR_CUDA_API_VERSION
	.align		4
        /*0000*/ 	.byte	0x04, 0x37
        /*0002*/ 	.short	(.L_158 - .L_157)
.L_157:
        /*0004*/ 	.word	0x00000082


	//----- nvinfo : EIATTR_KPARAM_INFO
	.align		4
.L_158:
        /*0008*/ 	.byte	0x04, 0x17
        /*000a*/ 	.short	(.L_160 - .L_159)
.L_159:
        /*000c*/ 	.word	0x00000000
        /*0010*/ 	.short	0x0004
        /*0012*/ 	.short	0x0020
        /*0014*/ 	.byte	0x00, 0xf0, 0x21, 0x00


	//----- nvinfo : EIATTR_KPARAM_INFO
	.align		4
.L_160:
        /*0018*/ 	.byte	0x04, 0x17
        /*001a*/ 	.short	(.L_162 - .L_161)
.L_161:
        /*001c*/ 	.word	0x00000000
        /*0020*/ 	.short	0x0003
        /*0022*/ 	.short	0x0018
        /*0024*/ 	.byte	0x00, 0xf0, 0x21, 0x00


	//----- nvinfo : EIATTR_KPARAM_INFO
	.align		4
.L_162:
        /*0028*/ 	.byte	0x04, 0x17
        /*002a*/ 	.short	(.L_164 - .L_163)
.L_163:
        /*002c*/ 	.word	0x00000000
        /*0030*/ 	.short	0x0002
        /*0032*/ 	.short	0x0010
        /*0034*/ 	.byte	0x00, 0xf0, 0x21, 0x00


	//----- nvinfo : EIATTR_KPARAM_INFO
	.align		4
.L_164:
        /*0038*/ 	.byte	0x04, 0x17
        /*003a*/ 	.short	(.L_166 - .L_165)
.L_165:
        /*003c*/ 	.word	0x00000000
        /*0040*/ 	.short	0x0001
        /*0042*/ 	.short	0x0008
        /*0044*/ 	.byte	0x00, 0xf5, 0x21, 0x00


	//----- nvinfo : EIATTR_KPARAM_INFO
	.align		4
.L_166:
        /*0048*/ 	.byte	0x04, 0x17
        /*004a*/ 	.short	(.L_168 - .L_167)
.L_167:
        /*004c*/ 	.word	0x00000000
        /*0050*/ 	.short	0x0000
        /*0052*/ 	.short	0x0000
        /*0054*/ 	.byte	0x00, 0xf5, 0x21, 0x00


	//----- nvinfo : EIATTR_SPARSE_MMA_MASK
	.align		4
.L_168:
        /*0058*/ 	.byte	0x03, 0x50
        /*005a*/ 	.short	0x0000


	//----- nvinfo : EIATTR_MAXREG_COUNT
	.align		4
        /*005c*/ 	.byte	0x03, 0x1b
        /*005e*/ 	.short	0x00ff


	//----- nvinfo : EIATTR_MERCURY_ISA_VERSION
	.align		4
        /*0060*/ 	.byte	0x03, 0x5f
        /*0062*/ 	.short	0x0101


	//----- nvinfo : EIATTR_VRC_CTA_INIT_COUNT
	.align		4
        /*0064*/ 	.byte	0x02, 0x4a
	.zero		1
	.zero		1


	//----- nvinfo : EIATTR_EXIT_INSTR_OFFSETS
	.align		4
        /*0068*/ 	.byte	0x04, 0x1c
        /*006a*/ 	.short	(.L_170 - .L_169)


	//   ....[0]....
.L_169:
        /*006c*/ 	.word	0x00000100


	//   ....[1]....
        /*0070*/ 	.word	0x00000a40


	//----- nvinfo : EIATTR_CRS_STACK_SIZE
	.align		4
.L_170:
        /*0074*/ 	.byte	0x04, 0x1e
        /*0076*/ 	.short	(.L_172 - .L_171)
.L_171:
        /*0078*/ 	.word	0x00000000


	//----- nvinfo : EIATTR_CBANK_PARAM_SIZE
	.align		4
.L_172:
        /*007c*/ 	.byte	0x03, 0x19
        /*007e*/ 	.short	0x0028


	//----- nvinfo : EIATTR_PARAM_CBANK
	.align		4
        /*0080*/ 	.byte	0x04, 0x0a
        /*0082*/ 	.short	(.L_174 - .L_173)
	.align		4
.L_173:
        /*0084*/ 	.word	index@(.nv.constant0._Z28kernel_sage_wisdom_propagatePdS_mmd)
        /*0088*/ 	.short	0x0380
        /*008a*/ 	.short	0x0028


	//----- nvinfo : EIATTR_SW_WAR
	.align		4
.L_174:
        /*008c*/ 	.byte	0x04, 0x36
        /*008e*/ 	.short	(.L_176 - .L_175)
.L_175:
        /*0090*/ 	.word	0x00000008
.L_176:


//--------------------- .nv.info._Z24kernel_enlighten_inflectP16EnlightenedStatePdmi --------------------------
	.section	.nv.info._Z24kernel_enlighten_inflectP16EnlightenedStatePdmi,"",@"SHT_CUDA_INFO"
	.sectionflags	@""
	.align	4


	//----- nvinfo : EIATTR_CUDA_API_VERSION
	.align		4
        /*0000*/ 	.byte	0x04, 0x37
        /*0002*/ 	.short	(.L_178 - .L_177)
.L_177:
        /*0004*/ 	.word	0x00000082


	//----- nvinfo : EIATTR_KPARAM_INFO
	.align		4
.L_178:
        /*0008*/ 	.byte	0x04, 0x17
        /*000a*/ 	.short	(.L_180 - .L_179)
.L_179:
        /*000c*/ 	.word	0x00000000
        /*0010*/ 	.short	0x0003
        /*0012*/ 	.short	0x0018
        /*0014*/ 	.byte	0x00, 0xf0, 0x11, 0x00


	//----- nvinfo : EIATTR_KPARAM_INFO
	.align		4
.L_180:
        /*0018*/ 	.byte	0x04, 0x17
        /*001a*/ 	.short	(.L_182 - .L_181)
.L_181:
        /*001c*/ 	.word	0x00000000
        /*0020*/ 	.short	0x0002
        /*0022*/ 	.short	0x0010
        /*0024*/ 	.byte	0x00, 0xf0, 0x21, 0x00


	//----- nvinfo : EIATTR_KPARAM_INFO
	.align		4
.L_182:
        /*0028*/ 	.byte	0x04, 0x17
        /*002a*/ 	.short	(.L_184 - .L_183)
.L_183:
        /*002c*/ 	.word	0x00000000
        /*0030*/ 	.short	0x0001
        /*0032*/ 	.short	0x0008
        /*0034*/ 	.byte	0x00, 0xf5, 0x21, 0x00


	//----- nvinfo : EIATTR_KPARAM_INFO
	.align		4
.L_184:
        /*0038*/ 	.byte	0x04, 0x17
        /*003a*/ 	.short	(.L_186 - .L_185)
.L_185:
        /*003c*/ 	.word	0x00000000
        /*0040*/ 	.short	0x0000
        /*0042*/ 	.short	0x0000
        /*0044*/ 	.byte	0x00, 0xf5, 0x21, 0x00


	//----- nvinfo : EIATTR_SPARSE_MMA_MASK
	.align		4
.L_186:
        /*0048*/ 	.byte	0x03, 0x50
        /*004a*/ 	.short	0x0000


	//----- nvinfo : EIATTR_MAXREG_COUNT
	.align		4
        /*004c*/ 	.byte	0x03, 0x1b
        /*004e*/ 	.short	0x00ff


	//----- nvinfo : EIATTR_MERCURY_ISA_VERSION
	.align		4
        /*0050*/ 	.byte	0x03, 0x5f
        /*0052*/ 	.short	0x0101


	//----- nvinfo : EIATTR_VRC_CTA_INIT_COUNT
	.align		4
        /*0054*/ 	.byte	0x02, 0x4a
	.zero		1
	.zero		1


	//----- nvinfo : EIATTR_EXIT_INSTR_OFFSETS
	.align		4
        /*0058*/ 	.byte	0x04, 0x1c
        /*005a*/ 	.short	(.L_188 - .L_187)


	//   ....[0]....
.L_187:
        /*005c*/ 	.word	0x00000090


	//   ....[1]....
        /*0060*/ 	.word	0x00002670


	//----- nvinfo : EIATTR_CRS_STACK_SIZE
	.align		4
.L_188:
        /*0064*/ 	.byte	0x04, 0x1e
        /*0066*/ 	.short	(.L_190 - .L_189)
.L_189:
        /*0068*/ 	.word	0x00000000


	//----- nvinfo : EIATTR_CBANK_PARAM_SIZE
	.align		4
.L_190:
        /*006c*/ 	.byte	0x03, 0x19
        /*006e*/ 	.short	0x001c


	//----- nvinfo : EIATTR_PARAM_CBANK
	.align		4
        /*0070*/ 	.byte	0x04, 0x0a
        /*0072*/ 	.short	(.L_192 - .L_191)
	.align		4
.L_191:
        /*0074*/ 	.word	index@(.nv.constant0._Z24kernel_enlighten_inflectP16EnlightenedStatePdmi)
        /*0078*/ 	.short	0x0380
        /*007a*/ 	.short	0x001c


	//----- nvinfo : EIATTR_SW_WAR
	.align		4
.L_192:
        /*007c*/ 	.byte	0x04, 0x36
        /*007e*/ 	.short	(.L_194 - .L_193)
.L_193:
        /*0080*/ 	.word	0x00000008
.L_194:


//--------------------- .nv.info._Z17kernel_reduce_sumPdS_m --------------------------
	.section	.nv.info._Z17kernel_reduce_sumPdS_m,"",@"SHT_CUDA_INFO"
	.sectionflags	@""
	.align	4


	//----- nvinfo : EIATTR_CUDA_API_VERSION
	.align		4
        /*0000*/ 	.byte	0x04, 0x37
        /*0002*/ 	.short	(.L_196 - .L_195)
.L_195:
        /*0004*/ 	.word	0x00000082


	//----- nvinfo : EIATTR_KPARAM_INFO
	.align		4
.L_196:
        /*0008*/ 	.byte	0x04, 0x17
        /*000a*/ 	.short	(.L_198 - .L_197)
.L_197:
        /*000c*/ 	.word	0x00000000
        /*0010*/ 	.short	0x0002
        /*0012*/ 	.short	0x0010
        /*0014*/ 	.byte	0x00, 0xf0, 0x21, 0x00


	//----- nvinfo : EIATTR_KPARAM_INFO
	.align		4
.L_198:
        /*0018*/ 	.byte	0x04, 0x17
        /*001a*/ 	.short	(.L_200 - .L_199)
.L_199:
        /*001c*/ 	.word	0x00000000
        /*0020*/ 	.short	0x0001
        /*0022*/ 	.short	0x0008
        /*0024*/ 	.byte	0x00, 0xf5, 0x21, 0x00


	//----- nvinfo : EIATTR_KPARAM_INFO
	.align		4
.L_200:
        /*0028*/ 	.byte	0x04, 0x17
        /*002a*/ 	.short	(.L_202 - .L_201)
.L_201:
        /*002c*/ 	.word	0x00000000
        /*0030*/ 	.short	0x0000
        /*0032*/ 	.short	0x0000
        /*0034*/ 	.byte	0x00, 0xf5, 0x21, 0x00


	//----- nvinfo : EIATTR_SPARSE_MMA_MASK
	.align		4
.L_202:
        /*0038*/ 	.byte	0x03, 0x50
        /*003a*/ 	.short	0x0000


	//----- nvinfo : EIATTR_MAXREG_COUNT
	.align		4
        /*003c*/ 	.byte	0x03, 0x1b
        /*003e*/ 	.short	0x00ff


	//----- nvinfo : EIATTR_NUM_BARRIERS
	.align		4
        /*0040*/ 	.byte	0x02, 0x4c
        /*0042*/ 	.byte	0x01
	.zero		1


	//----- nvinfo : EIATTR_MERCURY_ISA_VERSION
	.align		4
        /*0044*/ 	.byte	0x03, 0x5f
        /*0046*/ 	.short	0x0101


	//----- nvinfo : EIATTR_VRC_CTA_INIT_COUNT
	.align		4
        /*0048*/ 	.byte	0x02, 0x4a
	.zero		1
	.zero		1


	//----- nvinfo : EIATTR_EXIT_INSTR_OFFSETS
	.align		4
        /*004c*/ 	.byte	0x04, 0x1c
        /*004e*/ 	.short	(.L_204 - .L_203)


	//   ....[0]....
.L_203:
        /*0050*/ 	.word	0x00000330


	//   ....[1]....
        /*0054*/ 	.word	0x000003b0


	//----- nvinfo : EIATTR_CBANK_PARAM_SIZE
	.align		4
.L_204:
        /*0058*/ 	.byte	0x03, 0x19
        /*005a*/ 	.short	0x0018


	//----- nvinfo : EIATTR_PARAM_CBANK
	.align		4
        /*005c*/ 	.byte	0x04, 0x0a
        /*005e*/ 	.short	(.L_206 - .L_205)
	.align		4
.L_205:
        /*0060*/ 	.word	index@(.nv.constant0._Z17kernel_reduce_sumPdS_m)
        /*0064*/ 	.short	0x0380
        /*0066*/ 	.short	0x0018


	//----- nvinfo : EIATTR_SW_WAR
	.align		4
.L_206:
        /*0068*/ 	.byte	0x04, 0x36
        /*006a*/ 	.short	(.L_208 - .L_207)
.L_207:
        /*006c*/ 	.word	0x00000008
.L_208:


//--------------------- .nv.info._Z20kernel_provider_syncP13ProviderStatei --------------------------
	.section	.nv.info._Z20kernel_provider_syncP13ProviderStatei,"",@"SHT_CUDA_INFO"
	.sectionflags	@""
	.align	4


	//----- nvinfo : EIATTR_CUDA_API_VERSION
	.align		4
        /*0000*/ 	.byte	0x04, 0x37
        /*0002*/ 	.short	(.L_210 - .L_209)
.L_209:
        /*0004*/ 	.word	0x00000082


	//----- nvinfo : EIATTR_KPARAM_INFO
	.align		4
.L_210:
        /*0008*/ 	.byte	0x04, 0x17
        /*000a*/ 	.short	(.L_212 - .L_211)
.L_211:
        /*000c*/ 	.word	0x00000000
        /*0010*/ 	.short	0x0001
        /*0012*/ 	.short	0x0008
        /*0014*/ 	.byte	0x00, 0xf0, 0x11, 0x00


	//----- nvinfo : EIATTR_KPARAM_INFO
	.align		4
.L_212:
        /*0018*/ 	.byte	0x04, 0x17
        /*001a*/ 	.short	(.L_214 - .L_213)
.L_213:
        /*001c*/ 	.word	0x00000000
        /*0020*/ 	.short	0x0000
        /*0022*/ 	.short	0x0000
        /*0024*/ 	.byte	0x00, 0xf5, 0x21, 0x00


	//----- nvinfo : EIATTR_SPARSE_MMA_MASK
	.align		4
.L_214:
        /*0028*/ 	.byte	0x03, 0x50
        /*002a*/ 	.short	0x0000


	//----- nvinfo : EIATTR_MAXREG_COUNT
	.align		4
        /*002c*/ 	.byte	0x03, 0x1b
        /*002e*/ 	.short	0x00ff


	//----- nvinfo : EIATTR_MERCURY_ISA_VERSION
	.align		4
        /*0030*/ 	.byte	0x03, 0x5f
        /*0032*/ 	.short	0x0101


	//----- nvinfo : EIATTR_VRC_CTA_INIT_COUNT
	.align		4
        /*0034*/ 	.byte	0x02, 0x4a
	.zero		1
	.zero		1


	//----- nvinfo : EIATTR_EXIT_INSTR_OFFSETS
	.align		4
        /*0038*/ 	.byte	0x04, 0x1c
        /*003a*/ 	.short	(.L_216 - .L_215)


	//   ....[0]....
.L_215:
        /*003c*/ 	.word	0x00000070


	//   ....[1]....
        /*0040*/ 	.word	0x00000230


	//----- nvinfo : EIATTR_CRS_STACK_SIZE
	.align		4
.L_216:
        /*0044*/ 	.byte	0x04, 0x1e
        /*0046*/ 	.short	(.L_218 - .L_217)
.L_217:
        /*0048*/ 	.word	0x00000000


	//----- nvinfo : EIATTR_CBANK_PARAM_SIZE
	.align		4
.L_218:
        /*004c*/ 	.byte	0x03, 0x19
        /*004e*/ 	.short	0x000c


	//----- nvinfo : EIATTR_PARAM_CBANK
	.align		4
        /*0050*/ 	.byte	0x04, 0x0a
        /*0052*/ 	.short	(.L_220 - .L_219)
	.align		4
.L_219:
        /*0054*/ 	.word	index@(.nv.constant0._Z20kernel_provider_syncP13ProviderStatei)
        /*0058*/ 	.short	0x0380
        /*005a*/ 	.short	0x000c


	//----- nvinfo : EIATTR_SW_WAR
	.align		4
.L_220:
        /*005c*/ 	.byte	0x04, 0x36
        /*005e*/ 	.short	(.L_222 - .L_221)
.L_221:
        /*0060*/ 	.word	0x00000008
.L_222:


//--------------------- .nv.info._Z24kernel_god_code_multiplyPddm --------------------------
	.section	.nv.info._Z24kernel_god_code_multiplyPddm,"",@"SHT_CUDA_INFO"
	.sectionflags	@""
	.align	4


	//----- nvinfo : EIATTR_CUDA_API_VERSION
	.align		4
        /*0000*/ 	.byte	0x04, 0x37
        /*0002*/ 	.short	(.L_224 - .L_223)
.L_223:
        /*0004*/ 	.word	0x00000082


	//----- nvinfo : EIATTR_KPARAM_INFO
	.align		4
.L_224:
        /*0008*/ 	.byte	0x04, 0x17
        /*000a*/ 	.short	(.L_226 - .L_225)
.L_225:
        /*000c*/ 	.word	0x00000000
        /*0010*/ 	.short	0x0002
        /*0012*/ 	.short	0x0010
        /*0014*/ 	.byte	0x00, 0xf0, 0x21, 0x00


	//----- nvinfo : EIATTR_KPARAM_INFO
	.align		4
.L_226:
        /*0018*/ 	.byte	0x04, 0x17
        /*001a*/ 	.short	(.L_228 - .L_227)
.L_227:
        /*001c*/ 	.word	0x00000000
        /*0020*/ 	.short	0x0001
        /*0022*/ 	.short	0x0008
        /*0024*/ 	.byte	0x00, 0xf0, 0x21, 0x00


	//----- nvinfo : EIATTR_KPARAM_INFO
	.align		4
.L_228:
        /*0028*/ 	.byte	0x04, 0x17
        /*002a*/ 	.short	(.L_230 - .L_229)
.L_229:
        /*002c*/ 	.word	0x00000000
        /*0030*/ 	.short	0x0000
        /*0032*/ 	.short	0x0000
        /*0034*/ 	.byte	0x00, 0xf5, 0x21, 0x00


	//----- nvinfo : EIATTR_SPARSE_MMA_MASK
	.align		4
.L_230:
        /*0038*/ 	.byte	0x03, 0x50
        /*003a*/ 	.short	0x0000


	//----- nvinfo : EIATTR_MAXREG_COUNT
	.align		4
        /*003c*/ 	.byte	0x03, 0x1b
        /*003e*/ 	.short	0x00ff


	//----- nvinfo : EIATTR_MERCURY_ISA_VERSION
	.align		4
        /*0040*/ 	.byte	0x03, 0x5f
        /*0042*/ 	.short	0x0101


	//----- nvinfo : EIATTR_VRC_CTA_INIT_COUNT
	.align		4
        /*0044*/ 	.byte	0x02, 0x4a
	.zero		1
	.zero		1


	//----- nvinfo : EIATTR_EXIT_INSTR_OFFSETS
	.align		4
        /*0048*/ 	.byte	0x04, 0x1c
        /*004a*/ 	.short	(.L_232 - .L_231)


	//   ....[0]....
.L_231:
        /*004c*/ 	.word	0x00000080


	//   ....[1]....
        /*0050*/ 	.word	0x00000240


	//----- nvinfo : EIATTR_CRS_STACK_SIZE
	.align		4
.L_232:
        /*0054*/ 	.byte	0x04, 0x1e
        /*0056*/ 	.short	(.L_234 - .L_233)
.L_233:
        /*0058*/ 	.word	0x00000000


	//----- nvinfo : EIATTR_CBANK_PARAM_SIZE
	.align		4
.L_234:
        /*005c*/ 	.byte	0x03, 0x19
        /*005e*/ 	.short	0x0018


	//----- nvinfo : EIATTR_PARAM_CBANK
	.align		4
        /*0060*/ 	.byte	0x04, 0x0a
        /*0062*/ 	.short	(.L_236 - .L_235)
	.align		4
.L_235:
        /*0064*/ 	.word	index@(.nv.constant0._Z24kernel_god_code_multiplyPddm)
        /*0068*/ 	.short	0x0380
        /*006a*/ 	.short	0x0018


	//----- nvinfo : EIATTR_SW_WAR
	.align		4
.L_236:
        /*006c*/ 	.byte	0x04, 0x36
        /*006e*/ 	.short	(.L_238 - .L_237)
.L_237:
        /*0070*/ 	.word	0x00000008
.L_238:


//--------------------- .nv.info._Z21kernel_reality_breachPdimm --------------------------
	.section	.nv.info._Z21kernel_reality_breachPdimm,"",@"SHT_CUDA_INFO"
	.sectionflags	@""
	.align	4


	//----- nvinfo : EIATTR_CUDA_API_VERSION
	.align		4
        /*0000*/ 	.byte	0x04, 0x37
        /*0002*/ 	.short	(.L_240 - .L_239)
.L_239:
        /*0004*/ 	.word	0x00000082


	//----- nvinfo : EIATTR_KPARAM_INFO
	.align		4
.L_240:
        /*0008*/ 	.byte	0x04, 0x17
        /*000a*/ 	.short	(.L_242 - .L_241)
.L_241:
        /*000c*/ 	.word	0x00000000
        /*0010*/ 	.short	0x0003
        /*0012*/ 	.short	0x0018
        /*0014*/ 	.byte	0x00, 0xf0, 0x21, 0x00


	//----- nvinfo : EIATTR_KPARAM_INFO
	.align		4
.L_242:
        /*0018*/ 	.byte	0x04, 0x17
        /*001a*/ 	.short	(.L_244 - .L_243)
.L_243:
        /*001c*/ 	.word	0x00000000
        /*0020*/ 	.short	0x0002
        /*0022*/ 	.short	0x0010
        /*0024*/ 	.byte	0x00, 0xf0, 0x21, 0x00


	//----- nvinfo : EIATTR_KPARAM_INFO
	.align		4
.L_244:
        /*0028*/ 	.byte	0x04, 0x17
        /*002a*/ 	.short	(.L_246 - .L_245)
.L_245:
        /*002c*/ 	.word	0x00000000
        /*0030*/ 	.short	0x0001
        /*0032*/ 	.short	0x0008
        /*0034*/ 	.byte	0x00, 0xf0, 0x11, 0x00


	//----- nvinfo : EIATTR_KPARAM_INFO
	.align		4
.L_246:
        /*0038*/ 	.byte	0x04, 0x17
        /*003a*/ 	.short	(.L_248 - .L_247)
.L_247:
        /*003c*/ 	.word	0x00000000
        /*0040*/ 	.short	0x0000
        /*0042*/ 	.short	0x0000
        /*0044*/ 	.byte	0x00, 0xf5, 0x21, 0x00


	//----- nvinfo : EIATTR_SPARSE_MMA_MASK
	.align		4
.L_248:
        /*0048*/ 	.byte	0x03, 0x50
        /*004a*/ 	.short	0x0000


	//----- nvinfo : EIATTR_MAXREG_COUNT
	.align		4
        /*004c*/ 	.byte	0x03, 0x1b
        /*004e*/ 	.short	0x00ff


	//----- nvinfo : EIATTR_MERCURY_ISA_VERSION
	.align		4
        /*0050*/ 	.byte	0x03, 0x5f
        /*0052*/ 	.short	0x0101


	//----- nvinfo : EIATTR_VRC_CTA_INIT_COUNT
	.align		4
        /*0054*/ 	.byte	0x02, 0x4a
	.zero		1
	.zero		1


	//----- nvinfo : EIATTR_EXIT_INSTR_OFFSETS
	.align		4
        /*0058*/ 	.byte	0x04, 0x1c
        /*005a*/ 	.short	(.L_250 - .L_249)


	//   ....[0]....
.L_249:
        /*005c*/ 	.word	0x00000080


	//   ....[1]....
        /*0060*/ 	.word	0x00001860


	//----- nvinfo : EIATTR_CRS_STACK_SIZE
	.align		4
.L_250:
        /*0064*/ 	.byte	0x04, 0x1e
        /*0066*/ 	.short	(.L_252 - .L_251)
.L_251:
        /*0068*/ 	.word	0x00000000


	//----- nvinfo : EIATTR_CBANK_PARAM_SIZE
	.align		4
.L_252:
        /*006c*/ 	.byte	0x03, 0x19
        /*006e*/ 	.short	0x0020


	//----- nvinfo : EIATTR_PARAM_CBANK
	.align		4
        /*0070*/ 	.byte	0x04, 0x0a
        /*0072*/ 	.short	(.L_254 - .L_253)
	.align		4
.L_253:
        /*0074*/ 	.word	index@(.nv.constant0._Z21kernel_reality_breachPdimm)
        /*0078*/ 	.short	0x0380
        /*007a*/ 	.short	0x0020


	//----- nvinfo : EIATTR_SW_WAR
	.align		4
.L_254:
        /*007c*/ 	.byte	0x04, 0x36
        /*007e*/ 	.short	(.L_256 - .L_255)
.L_255:
        /*0080*/ 	.word	0x00000008
.L_256:


//--------------------- .nv.info._Z27kernel_consciousness_expandPdS_mmi --------------------------
	.section	.nv.info._Z27kernel_consciousness_expandPdS_mmi,"",@"SHT_CUDA_INFO"
	.sectionflags	@""
	.align	4


	//----- nvinfo : EIATTR_CUDA_API_VERSION
	.align		4
        /*0000*/ 	.byte	0x04, 0x37
        /*0002*/ 	.short	(.L_258 - .L_257)
.L_257:
        /*0004*/ 	.word	0x00000082


	//----- nvinfo : EIATTR_KPARAM_INFO
	.align		4
.L_258:
        /*0008*/ 	.byte	0x04, 0x17
        /*000a*/ 	.short	(.L_260 - .L_259)
.L_259:
        /*000c*/ 	.word	0x00000000
        /*0010*/ 	.short	0x0004
        /*0012*/ 	.short	0x0020
        /*0014*/ 	.byte	0x00, 0xf0, 0x11, 0x00


	//----- nvinfo : EIATTR_KPARAM_INFO
	.align		4
.L_260:
        /*0018*/ 	.byte	0x04, 0x17
        /*001a*/ 	.short	(.L_262 - .L_261)
.L_261:
        /*001c*/ 	.word	0x00000000
        /*0020*/ 	.short	0x0003
        /*0022*/ 	.short	0x0018
        /*0024*/ 	.byte	0x00, 0xf0, 0x21, 0x00


	//----- nvinfo : EIATTR_KPARAM_INFO
	.align		4
.L_262:
        /*0028*/ 	.byte	0x04, 0x17
        /*002a*/ 	.short	(.L_264 - .L_263)
.L_263:
        /*002c*/ 	.word	0x00000000
        /*0030*/ 	.short	0x0002
        /*0032*/ 	.short	0x0010
        /*0034*/ 	.byte	0x00, 0xf0, 0x21, 0x00


	//----- nvinfo : EIATTR_KPARAM_INFO
	.align		4
.L_264:
        /*0038*/ 	.byte	0x04, 0x17
        /*003a*/ 	.short	(.L_266 - .L_265)
.L_265:
        /*003c*/ 	.word	0x00000000
        /*0040*/ 	.short	0x0001
        /*0042*/ 	.short	0x0008
        /*0044*/ 	.byte	0x00, 0xf5, 0x21, 0x00


	//----- nvinfo : EIATTR_KPARAM_INFO
	.align		4
.L_266:
        /*0048*/ 	.byte	0x04, 0x17
        /*004a*/ 	.short	(.L_268 - .L_267)
.L_267:
        /*004c*/ 	.word	0x00000000
        /*0050*/ 	.short	0x0000
        /*0052*/ 	.short	0x0000
        /*0054*/ 	.byte	0x00, 0xf5, 0x21, 0x00


	//----- nvinfo : EIATTR_SPARSE_MMA_MASK
	.align		4
.L_268:
        /*0058*/ 	.byte	0x03, 0x50
        /*005a*/ 	.short	0x0000


	//----- nvinfo : EIATTR_MAXREG_COUNT
	.align		4
        /*005c*/ 	.byte	0x03, 0x1b
        /*005e*/ 	.short	0x00ff


	//----- nvinfo : EIATTR_MERCURY_ISA_VERSION
	.align		4
        /*0060*/ 	.byte	0x03, 0x5f
        /*0062*/ 	.short	0x0101


	//----- nvinfo : EIATTR_VRC_CTA_INIT_COUNT
	.align		4
        /*0064*/ 	.byte	0x02, 0x4a
	.zero		1
	.zero		1


	//----- nvinfo : EIATTR_EXIT_INSTR_OFFSETS
	.align		4
        /*0068*/ 	.byte	0x04, 0x1c
        /*006a*/ 	.short	(.L_270 - .L_269)


	//   ....[0]....
.L_269:
        /*006c*/ 	.word	0x000000e0


	//   ....[1]....
        /*0070*/ 	.word	0x00001840


	//----- nvinfo : EIATTR_CRS_STACK_SIZE
	.align		4
.L_270:
        /*0074*/ 	.byte	0x04, 0x1e
        /*0076*/ 	.short	(.L_272 - .L_271)
.L_271:
        /*0078*/ 	.word	0x00000000


	//----- nvinfo : EIATTR_CBANK_PARAM_SIZE
	.align		4
.L_272:
        /*007c*/ 	.byte	0x03, 0x19
        /*007e*/ 	.short	0x0024


	//----- nvinfo : EIATTR_PARAM_CBANK
	.align		4
        /*0080*/ 	.byte	0x04, 0x0a
        /*0082*/ 	.short	(.L_274 - .L_273)
	.align		4
.L_273:
        /*0084*/ 	.word	index@(.nv.constant0._Z27kernel_consciousness_expandPdS_mmi)
        /*0088*/ 	.short	0x0380
        /*008a*/ 	.short	0x0024


	//----- nvinfo : EIATTR_SW_WAR
	.align		4
.L_274:
        /*008c*/ 	.byte	0x04, 0x36
        /*008e*/ 	.short	(.L_276 - .L_275)
.L_275:
        /*0090*/ 	.word	0x00000008
.L_276:


//--------------------- .nv.info._Z21kernel_void_resonancePdmm --------------------------
	.section	.nv.info._Z21kernel_void_resonancePdmm,"",@"SHT_CUDA_INFO"
	.sectionflags	@""
	.align	4


	//----- nvinfo : EIATTR_CUDA_API_VERSION
	.align		4
        /*0000*/ 	.byte	0x04, 0x37
        /*0002*/ 	.short	(.L_278 - .L_277)
.L_277:
        /*0004*/ 	.word	0x00000082


	//----- nvinfo : EIATTR_KPARAM_INFO
	.align		4
.L_278:
        /*0008*/ 	.byte	0x04, 0x17
        /*000a*/ 	.short	(.L_280 - .L_279)
.L_279:
        /*000c*/ 	.word	0x00000000
        /*0010*/ 	.short	0x0002
        /*0012*/ 	.short	0x0010
        /*0014*/ 	.byte	0x00, 0xf0, 0x21, 0x00


	//----- nvinfo : EIATTR_KPARAM_INFO
	.align		4
.L_280:
        /*0018*/ 	.byte	0x04, 0x17
        /*001a*/ 	.short	(.L_282 - .L_281)
.L_281:
        /*001c*/ 	.word	0x00000000
        /*0020*/ 	.short	0x0001
        /*0022*/ 	.short	0x0008
        /*0024*/ 	.byte	0x00, 0xf0, 0x21, 0x00


	//----- nvinfo : EIATTR_KPARAM_INFO
	.align		4
.L_282:
        /*0028*/ 	.byte	0x04, 0x17
        /*002a*/ 	.short	(.L_284 - .L_283)
.L_283:
        /*002c*/ 	.word	0x00000000
        /*0030*/ 	.short	0x0000
        /*0032*/ 	.short	0x0000
        /*0034*/ 	.byte	0x00, 0xf5, 0x21, 0x00


	//----- nvinfo : EIATTR_SPARSE_MMA_MASK
	.align		4
.L_284:
        /*0038*/ 	.byte	0x03, 0x50
        /*003a*/ 	.short	0x0000


	//----- nvinfo : EIATTR_MAXREG_COUNT
	.align		4
        /*003c*/ 	.byte	0x03, 0x1b
        /*003e*/ 	.short	0x00ff


	//----- nvinfo : EIATTR_MERCURY_ISA_VERSION
	.align		4
        /*0040*/ 	.byte	0x03, 0x5f
        /*0042*/ 	.short	0x0101


	//----- nvinfo : EIATTR_VRC_CTA_INIT_COUNT
	.align		4
        /*0044*/ 	.byte	0x02, 0x4a
	.zero		1
	.zero		1


	//----- nvinfo : EIATTR_EXIT_INSTR_OFFSETS
	.align		4
        /*0048*/ 	.byte	0x04, 0x1c
        /*004a*/ 	.short	(.L_286 - .L_285)


	//   ....[0]....
.L_285:
        /*004c*/ 	.word	0x00000080


	//   ....[1]....
        /*0050*/ 	.word	0x00000d90


	//----- nvinfo : EIATTR_CRS_STACK_SIZE
	.align		4
.L_286:
        /*0054*/ 	.byte	0x04, 0x1e
        /*0056*/ 	.short	(.L_288 - .L_287)
.L_287:
        /*0058*/ 	.word	0x00000000


	//----- nvinfo : EIATTR_CBANK_PARAM_SIZE
	.align		4
.L_288:
        /*005c*/ 	.byte	0x03, 0x19
        /*005e*/ 	.short	0x0018


	//----- nvinfo : EIATTR_PARAM_CBANK
	.align		4
        /*0060*/ 	.byte	0x04, 0x0a
        /*0062*/ 	.short	(.L_290 - .L_289)
	.align		4
.L_289:
        /*0064*/ 	.word	index@(.nv.constant0._Z21kernel_void_resonancePdmm)
        /*0068*/ 	.short	0x0380
        /*006a*/ 	.short	0x0018


	//----- nvinfo : EIATTR_SW_WAR
	.align		4
.L_290:
        /*006c*/ 	.byte	0x04, 0x36
        /*006e*/ 	.short	(.L_292 - .L_291)
.L_291:
        /*0070*/ 	.word	0x00000008
.L_292:


//--------------------- .nv.info._Z22kernel_primal_calculusPdddmm --------------------------
	.section	.nv.info._Z22kernel_primal_calculusPdddmm,"",@"SHT_CUDA_INFO"
	.sectionflags	@""
	.align	4


	//----- nvinfo : EIATTR_CUDA_API_VERSION
	.align		4
        /*0000*/ 	.byte	0x04, 0x37
        /*0002*/ 	.short	(.L_294 - .L_293)
.L_293:
        /*0004*/ 	.word	0x00000082


	//----- nvinfo : EIATTR_KPARAM_INFO
	.align		4
.L_294:
        /*0008*/ 	.byte	0x04, 0x17
        /*000a*/ 	.short	(.L_296 - .L_295)
.L_295:
        /*000c*/ 	.word	0x00000000
        /*0010*/ 	.short	0x0004
        /*0012*/ 	.short	0x0020
        /*0014*/ 	.byte	0x00, 0xf0, 0x21, 0x00


	//----- nvinfo : EIATTR_KPARAM_INFO
	.align		4
.L_296:
        /*0018*/ 	.byte	0x04, 0x17
        /*001a*/ 	.short	(.L_298 - .L_297)
.L_297:
        /*001c*/ 	.word	0x00000000
        /*0020*/ 	.short	0x0003
        /*0022*/ 	.short	0x0018
        /*0024*/ 	.byte	0x00, 0xf0, 0x21, 0x00


	//----- nvinfo : EIATTR_KPARAM_INFO
	.align		4
.L_298:
        /*0028*/ 	.byte	0x04, 0x17
        /*002a*/ 	.short	(.L_300 - .L_299)
.L_299:
        /*002c*/ 	.word	0x00000000
        /*0030*/ 	.short	0x0002
        /*0032*/ 	.short	0x0010
        /*0034*/ 	.byte	0x00, 0xf0, 0x21, 0x00


	//----- nvinfo : EIATTR_KPARAM_INFO
	.align		4
.L_300:
        /*0038*/ 	.byte	0x04, 0x17
        /*003a*/ 	.short	(.L_302 - .L_301)
.L_301:
        /*003c*/ 	.word	0x00000000
        /*0040*/ 	.short	0x0001
        /*0042*/ 	.short	0x0008
        /*0044*/ 	.byte	0x00, 0xf0, 0x21, 0x00


	//----- nvinfo : EIATTR_KPARAM_INFO
	.align		4
.L_302:
        /*0048*/ 	.byte	0x04, 0x17
        /*004a*/ 	.short	(.L_304 - .L_303)
.L_303:
        /*004c*/ 	.word	0x00000000
        /*0050*/ 	.short	0x0000
        /*0052*/ 	.short	0x0000
        /*0054*/ 	.byte	0x00, 0xf5, 0x21, 0x00


	//----- nvinfo : EIATTR_SPARSE_MMA_MASK
	.align		4
.L_304:
        /*0058*/ 	.byte	0x03, 0x50
        /*005a*/ 	.short	0x0000


	//----- nvinfo : EIATTR_MAXREG_COUNT
	.align		4
        /*005c*/ 	.byte	0x03, 0x1b
        /*005e*/ 	.short	0x00ff


	//----- nvinfo : EIATTR_MERCURY_ISA_VERSION
	.align		4
        /*0060*/ 	.byte	0x03, 0x5f
        /*0062*/ 	.short	0x0101


	//----- nvinfo : EIATTR_VRC_CTA_INIT_COUNT
	.align		4
        /*0064*/ 	.byte	0x02, 0x4a
	.zero		1
	.zero		1


	//----- nvinfo : EIATTR_EXIT_INSTR_OFFSETS
	.align		4
        /*0068*/ 	.byte	0x04, 0x1c
        /*006a*/ 	.short	(.L_306 - .L_305)


	//   ....[0]....
.L_305:
        /*006c*/ 	.word	0x00000080


	//   ....[1]....
        /*0070*/ 	.word	0x00000d60


	//----- nvinfo : EIATTR_CRS_STACK_SIZE
	.align		4
.L_306:
        /*0074*/ 	.byte	0x04, 0x1e
        /*0076*/ 	.short	(.L_308 - .L_307)
.L_307:
        /*0078*/ 	.word	0x00000000


	//----- nvinfo : EIATTR_CBANK_PARAM_SIZE
	.align		4
.L_308:
        /*007c*/ 	.byte	0x03, 0x19
        /*007e*/ 	.short	0x0028


	//----- nvinfo : EIATTR_PARAM_CBANK
	.align		4
        /*0080*/ 	.byte	0x04, 0x0a
        /*0082*/ 	.short	(.L_310 - .L_309)
	.align		4
.L_309:
        /*0084*/ 	.word	index@(.nv.constant0._Z22kernel_primal_calculusPdddmm)
        /*0088*/ 	.short	0x0380
        /*008a*/ 	.short	0x0028


	//----- nvinfo : EIATTR_SW_WAR
	.align		4
.L_310:
        /*008c*/ 	.byte	0x04, 0x36
        /*008e*/ 	.short	(.L_312 - .L_311)
.L_311:
        /*0090*/ 	.word	0x00000008
.L_312:


//--------------------- .nv.callgraph             --------------------------
	.section	.nv.callgraph,"",@"SHT_CUDA_CALLGRAPH"
	.align	4
	.sectionentsize	8
	.align		4
        /*0000*/ 	.word	0x00000000
	.align		4
        /*0004*/ 	.word	0xffffffff
	.align		4
        /*0008*/ 	.word	0x00000000
	.align		4
        /*000c*/ 	.word	0xfffffffe
	.align		4
        /*0010*/ 	.word	0x00000000
	.align		4
        /*0014*/ 	.word	0xfffffffd
	.align		4
        /*0018*/ 	.word	0x00000000
	.align		4
        /*001c*/ 	.word	0xfffffffc


//--------------------- .nv.constant3             --------------------------
	.section	.nv.constant3,"a",@progbits
	.align	8
.nv.constant3:
	.type		d_GOD_CODE,@object
	.size		d_GOD_CODE,(d_PHI - d_GOD_CODE)
d_GOD_CODE:
        /*0000*/ 	.byte	0x2c, 0xd1, 0xcf, 0xd9, 0x25, 0x7c, 0x80, 0x40
	.type		d_PHI,@object
	.size		d_PHI,(d_VOID_CONSTANT - d_PHI)
d_PHI:
        /*0008*/ 	.byte	0xa8, 0xf4, 0x97, 0x9b, 0x77, 0xe3, 0xf9, 0x3f
	.type		d_VOID_CONSTANT,@object
	.size		d_VOID_CONSTANT,(d_META_RESONANCE - d_VOID_CONSTANT)
d_VOID_CONSTANT:
        /*0010*/ 	.byte	0xea, 0x7c, 0xee, 0xab, 0x77, 0xaa, 0xf0, 0x3f
	.type		d_META_RESONANCE,@object
	.size		d_META_RESONANCE,(d_OMEGA_AUTHORITY - d_META_RESONANCE)
d_META_RESONANCE:
        /*0018*/ 	.byte	0x80, 0x35, 0xe4, 0x68, 0x07, 0x79, 0xbc, 0x40
	.type		d_OMEGA_AUTHORITY,@object
	.size		d_OMEGA_AUTHORITY,(d_ENLIGHTENMENT_THRESHOLD - d_OMEGA_AUTHORITY)
d_OMEGA_AUTHORITY:
        /*0020*/ 	.byte	0x33, 0x33, 0x33, 0x33, 0x33, 0x92, 0x95, 0x40
	.type		d_ENLIGHTENMENT_THRESHOLD,@object
	.size		d_ENLIGHTENMENT_THRESHOLD,(d_INFLECTION_HARMONIC - d_ENLIGHTENMENT_THRESHOLD)
d_ENLIGHTENMENT_THRESHOLD:
        /*0028*/ 	.byte	0xe9, 0x0b, 0x21, 0xe7, 0xfd, 0xff, 0xef, 0x3f
	.type		d_INFLECTION_HARMONIC,@object
	.size		d_INFLECTION_HARMONIC,(d_SAGE_RESONANCE - d_INFLECTION_HARMONIC)
d_INFLECTION_HARMONIC:
        /*0030*/ 	.byte	0x69, 0x57, 0x14, 0x8b, 0x0a, 0xbf, 0x05, 0x40
	.type		d_SAGE_RESONANCE,@object
	.size		d_SAGE_RESONANCE,(d_TRANSCENDENCE_COEFFICIENT - d_SAGE_RESONANCE)
d_SAGE_RESONANCE:
        /*0038*/ 	.byte	0x18, 0x2d, 0x44, 0x54, 0xfb, 0x21, 0x09, 0x40
	.type		d_TRANSCENDENCE_COEFFICIENT,@object
	.size		d_TRANSCENDENCE_COEFFICIENT,(.L_8 - d_TRANSCENDENCE_COEFFICIENT)
d_TRANSCENDENCE_COEFFICIENT:
        /*0040*/ 	.byte	0xcd, 0x3b, 0x7f, 0x66, 0x9e, 0xa0, 0xf6, 0x3f
.L_8:


//--------------------- .nv.constant4             --------------------------
	.section	.nv.constant4,"a",@progbits
	.align	8
	.align		8
.nv.constant4:
        /*0000*/ 	.dword	__cudart_i2opi_d
	.align		8
        /*0008*/ 	.dword	__cudart_sin_cos_coeffs


//--------------------- .text._Z23kernel_akashic_compressPdPmmi --------------------------
	.section	.text._Z23kernel_akashic_compressPdPmmi,"ax",@progbits
	.align	128
        .global         _Z23kernel_akashic_compressPdPmmi
        .type           _Z23kernel_akashic_compressPdPmmi,@function
        .size           _Z23kernel_akashic_compressPdPmmi,(.L_x_291 - _Z23kernel_akashic_compressPdPmmi)
        .other          _Z23kernel_akashic_compressPdPmmi,@"STO_CUDA_ENTRY STV_DEFAULT"
_Z23kernel_akashic_compressPdPmmi:
.text._Z23kernel_akashic_compressPdPmmi:
[----:B------:R-:W-:Y:S01]  /*0000*/  LDC R1, c[0x0][0x37c] ;  /* 0x0000df00ff017b82 */ /* 0x000fe20000000800 */
[----:B------:R-:W0:Y:S07]  /*0010*/  S2R R3, SR_TID.X ;  /* 0x0000000000037919 */ /* 0x000e2e0000002100 */
[----:B------:R-:W0:Y:S01]  /*0020*/  S2UR UR4, SR_CTAID.X ;  /* 0x00000000000479c3 */ /* 0x000e220000002500 */
[----:B------:R-:W1:Y:S07]  /*0030*/  LDCU.64 UR6, c[0x0][0x390] ;  /* 0x00007200ff0677ac */ /* 0x000e6e0008000a00 */
[----:B------:R-:W0:Y:S02]  /*0040*/  LDC R6, c[0x0][0x360] ;  /* 0x0000d800ff067b82 */ /* 0x000e240000000800 */
[----:B0-----:R-:W-:-:S05]  /*0050*/  IMAD R6, R6, UR4, R3 ;  /* 0x0000000406067c24 */ /* 0x001fca000f8e0203 */
[----:B-1----:R-:W-:-:S04]  /*0060*/  ISETP.GE.U32.AND P0, PT, R6, UR6, PT ;  /* 0x0000000606007c0c */ /* 0x002fc8000bf06070 */
[----:B------:R-:W-:-:S13]  /*0070*/  ISETP.GE.U32.AND.EX P0, PT, RZ, UR7, PT, P0 ;  /* 0x00000007ff007c0c */ /* 0x000fda000bf06100 */
[----:B------:R-:W-:Y:S05]  /*0080*/  @P0 EXIT ;  /* 0x000000000000094d */ /* 0x000fea0003800000 */
[----:B------:R-:W0:Y:S01]  /*0090*/  LDCU.64 UR4, c[0x0][0x380] ;  /* 0x00007000ff0477ac */ /* 0x000e220008000a00 */
[----:B------:R-:W-:Y:S01]  /*00a0*/  IMAD.SHL.U32 R7, R6, 0x8, RZ ;  /* 0x0000000806077824 */ /* 0x000fe200078e00ff */
[----:B------:R-:W-:Y:S01]  /*00b0*/  SHF.R.U32.HI R6, RZ, 0x1d, R6 ;  /* 0x0000001dff067819 */ /* 0x000fe20000011606 */
[----:B------:R-:W1:Y:S03]  /*00c0*/  LDCU.64 UR8, c[0x0][0x358] ;  /* 0x00006b00ff0877ac */ /* 0x000e660008000a00 */
[----:B0-----:R-:W-:-:S04]  /*00d0*/  IADD3 R12, P0, PT, R7, UR4, RZ ;  /* 0x00000004070c7c10 */ /* 0x001fc8000ff1e0ff */
[----:B------:R-:W-:-:S06]  /*00e0*/  IADD3.X R13, PT, PT, R6, UR5, RZ, P0, !PT ;  /* 0x00000005060d7c10 */ /* 0x000fcc00087fe4ff */
[----:B-1----:R-:W2:Y:S01]  /*00f0*/  LDG.E.64 R12, desc[UR8][R12.64] ;  /* 0x000000080c0c7981 */ /* 0x002ea2000c1e1b00 */
[----:B------:R-:W-:Y:S01]  /*0100*/  BSSY.RECONVERGENT B0, `(.L_x_0) ;  /* 0x000006f000007945 */ /* 0x000fe20003800200 */
[----:B--2---:R-:W-:-:S10]  /*0110*/  DADD R4, -RZ, |R12| ;  /* 0x00000000ff047229 */ /* 0x004fd4000000050c */
[----:B------:R-:W-:Y:S01]  /*0120*/  LOP3.LUT R3, R5, 0x7fffffff, RZ, 0xc0, !PT ;  /* 0x7fffffff05037812 */ /* 0x000fe200078ec0ff */
[----:B------:R-:W-:-:S03]  /*0130*/  IMAD.MOV.U32 R2, RZ, RZ, R4 ;  /* 0x000000ffff027224 */ /* 0x000fc600078e0004 */
[----:B------:R-:W-:-:S04]  /*0140*/  VIMNMX.U32 R0, PT, PT, R3, 0x3ff00000, !PT ;  /* 0x3ff0000003007848 */ /* 0x000fc80007fe0000 */
[----:B------:R-:W-:-:S13]  /*0150*/  ISETP.GE.U32.AND P0, PT, R0, 0x7ff00000, PT ;  /* 0x7ff000000000780c */ /* 0x000fda0003f06070 */
[----:B------:R-:W-:Y:S05]  /*0160*/  @!P0 BRA `(.L_x_1) ;  /* 0x0000000000188947 */ /* 0x000fea0003800000 */
[----:B------:R-:W-:-:S14]  /*0170*/  DSETP.NAN.AND P0, PT, R2, R2, PT ;  /* 0x000000020200722a */ /* 0x000fdc0003f08000 */
[----:B------:R-:W-:Y:S02]  /*0180*/  @!P0 DSETP.NEU.AND P1, PT, R2, +INF , PT ;  /* 0x7ff000000200842a */ /* 0x000fe40003f2d000 */
[----:B------:R-:W-:-:S06]  /*0190*/  @P0 DADD R12, |R12|, 1 ;  /* 0x3ff000000c0c0429 */ /* 0x000fcc0000000200 */
[----:B------:R-:W-:Y:S02]  /*01a0*/  @!P0 FSEL R12, R4, RZ, P1 ;  /* 0x000000ff040c8208 */ /* 0x000fe40000800000 */
[----:B------:R-:W-:Y:S01]  /*01b0*/  @!P0 FSEL R13, R5, -QNAN , P1 ;  /* 0xfff80000050d8808 */ /* 0x000fe20000800000 */
[----:B------:R-:W-:Y:S06]  /*01c0*/  BRA `(.L_x_2) ;  /* 0x0000000400887947 */ /* 0x000fec0003800000 */
.L_x_1:
[----:B------:R-:W-:Y:S01]  /*01d0*/  DSETP.GE.AND P0, PT, R2, 1, PT ;  /* 0x3ff000000200742a */ /* 0x000fe20003f06000 */
[----:B------:R-:W-:Y:S02]  /*01e0*/  IMAD.MOV.U32 R12, RZ, RZ, R4 ;  /* 0x000000ffff0c7224 */ /* 0x000fe400078e0004 */
[----:B------:R-:W-:-:S11]  /*01f0*/  IMAD.MOV.U32 R13, RZ, RZ, R5 ;  /* 0x000000ffff0d7224 */ /* 0x000fd600078e0005 */
[----:B------:R-:W-:Y:S05]  /*0200*/  @!P0 BRA `(.L_x_2) ;  /* 0x0000000400788947 */ /* 0x000fea0003800000 */
[----:B------:R-:W-:Y:S01]  /*0210*/  ISETP.GT.U32.AND P0, PT, R3, 0xfffff, PT ;  /* 0x000fffff0300780c */ /* 0x000fe20003f04070 */
[----:B------:R-:W-:Y:S01]  /*0220*/  BSSY.RECONVERGENT B1, `(.L_x_3) ;  /* 0x000001f000017945 */ /* 0x000fe20003800200 */
[----:B------:R-:W-:-:S11]  /*0230*/  SHF.R.U32.HI R5, RZ, 0x14, R3 ;  /* 0x00000014ff057819 */ /* 0x000fd60000011603 */
[----:B------:R-:W-:-:S10]  /*0240*/  @!P0 DMUL R2, R2, 1.80143985094819840000e+16 ;  /* 0x4350000002028828 */ /* 0x000fd40000000000 */
[C---:B------:R-:W-:Y:S02]  /*0250*/  @!P0 LEA.HI R0, R3.reuse, R5, RZ, 0xc ;  /* 0x0000000503008211 */ /* 0x040fe400078f60ff */
[----:B------:R-:W-:-:S03]  /*0260*/  LOP3.LUT R9, R3, 0xfffff, RZ, 0xc0, !PT ;  /* 0x000fffff03097812 */ /* 0x000fc600078ec0ff */
[----:B------:R-:W-:Y:S01]  /*0270*/  @!P0 VIADD R5, R0, 0xffffffca ;  /* 0xffffffca00058836 */ /* 0x000fe20000000000 */
[----:B------:R-:W-:Y:S01]  /*0280*/  LOP3.LUT R9, R9, 0x100000, RZ, 0xfc, !PT ;  /* 0x0010000009097812 */ /* 0x000fe200078efcff */
[----:B------:R-:W-:Y:S02]  /*0290*/  IMAD.MOV.U32 R0, RZ, RZ, RZ ;  /* 0x000000ffff007224 */ /* 0x000fe400078e00ff */
[----:B------:R-:W-:-:S05]  /*02a0*/  VIADD R10, R5, 0xfffffc01 ;  /* 0xfffffc01050a7836 */ /* 0x000fca0000000000 */
[----:B------:R-:W-:-:S04]  /*02b0*/  VIMNMX R11, PT, PT, RZ, R10, PT ;  /* 0x0000000aff0b7248 */ /* 0x000fc80003fe0100 */
[----:B------:R-:W-:-:S05]  /*02c0*/  IADD3 R5, PT, PT, R5, -0x3ff, -R11 ;  /* 0xfffffc0105057810 */ /* 0x000fca0007ffe80b */
[----:B------:R-:W-:-:S05]  /*02d0*/  VIADD R5, R5, 0x1 ;  /* 0x0000000105057836 */ /* 0x000fca0000000000 */
[----:B------:R-:W-:Y:S01]  /*02e0*/  LOP3.LUT P0, R4, R5, 0x3, RZ, 0xc0, !PT ;  /* 0x0000000305047812 */ /* 0x000fe2000780c0ff */
[----:B------:R-:W-:Y:S02]  /*02f0*/  IMAD.MOV.U32 R5, RZ, RZ, R2 ;  /* 0x000000ffff057224 */ /* 0x000fe400078e0002 */
[----:B------:R-:W-:-:S10]  /*0300*/  IMAD.MOV.U32 R2, RZ, RZ, R10 ;  /* 0x000000ffff027224 */ /* 0x000fd400078e000a */
[----:B------:R-:W-:Y:S05]  /*0310*/  @!P0 BRA `(.L_x_4) ;  /* 0x00000000003c8947 */ /* 0x000fea0003800000 */
[----:B------:R-:W-:Y:S01]  /*0320*/  BSSY.RECONVERGENT B2, `(.L_x_4) ;  /* 0x000000e000027945 */ /* 0x000fe20003800200 */
[----:B------:R-:W-:Y:S02]  /*0330*/  IMAD.MOV R3, RZ, RZ, -R4 ;  /* 0x000000ffff037224 */ /* 0x000fe400078e0a04 */
[----:B------:R-:W-:-:S07]  /*0340*/  IMAD.MOV.U32 R2, RZ, RZ, R10 ;  /* 0x000000ffff027224 */ /* 0x000fce00078e000a */
.L_x_5:
[----:B------:R-:W-:Y:S01]  /*0350*/  VIADD R3, R3, 0x1 ;  /* 0x0000000103037836 */ /* 0x000fe20000000000 */
[----:B------:R-:W-:Y:S01]  /*0360*/  IADD3 R8, P0, PT, R5, -R0, RZ ;  /* 0x8000000005087210 */ /* 0x000fe20007f1e0ff */
[----:B------:R-:W-:-:S03]  /*0370*/  VIADD R2, R2, 0xffffffff ;  /* 0xffffffff02027836 */ /* 0x000fc60000000000 */
[----:B------:R-:W-:Y:S02]  /*0380*/  ISETP.NE.AND P1, PT, R3, RZ, PT ;  /* 0x000000ff0300720c */ /* 0x000fe40003f25270 */
[----:B------:R-:W-:-:S04]  /*0390*/  IADD3.X R4, PT, PT, R9, -0x100001, RZ, P0, !PT ;  /* 0xffefffff09047810 */ /* 0x000fc800007fe4ff */
[----:B------:R-:W-:-:S04]  /*03a0*/  ISETP.GE.AND P0, PT, R4, RZ, PT ;  /* 0x000000ff0400720c */ /* 0x000fc80003f06270 */
[----:B------:R-:W-:Y:S02]  /*03b0*/  SEL R8, R5, R8, !P0 ;  /* 0x0000000805087207 */ /* 0x000fe40004000000 */
[----:B------:R-:W-:-:S03]  /*03c0*/  SEL R4, R9, R4, !P0 ;  /* 0x0000000409047207 */ /* 0x000fc60004000000 */
[C---:B------:R-:W-:Y:S01]  /*03d0*/  IMAD.SHL.U32 R5, R8.reuse, 0x2, RZ ;  /* 0x0000000208057824 */ /* 0x040fe200078e00ff */
[----:B------:R-:W-:Y:S01]  /*03e0*/  SHF.L.U64.HI R9, R8, 0x1, R4 ;  /* 0x0000000108097819 */ /* 0x000fe20000010204 */
[----:B------:R-:W-:Y:S06]  /*03f0*/  @P1 BRA `(.L_x_5) ;  /* 0xfffffffc00d41947 */ /* 0x000fec000383ffff */
[----:B------:R-:W-:Y:S05]  /*0400*/  BSYNC.RECONVERGENT B2 ;  /* 0x0000000000027941 */ /* 0x000fea0003800200 */
.L_x_4:
[----:B------:R-:W-:Y:S05]  /*0410*/  BSYNC.RECONVERGENT B1 ;  /* 0x0000000000017941 */ /* 0x000fea0003800200 */
.L_x_3:
[----:B------:R-:W-:Y:S01]  /*0420*/  IMAD.IADD R3, R10, 0x1, -R11 ;  /* 0x000000010a037824 */ /* 0x000fe200078e0a0b */
[----:B------:R-:W-:Y:S04]  /*0430*/  BSSY.RECONVERGENT B1, `(.L_x_6) ;  /* 0x0000025000017945 */ /* 0x000fe80003800200 */
[----:B------:R-:W-:-:S13]  /*0440*/  ISETP.GE.U32.AND P0, PT, R3, 0x3, PT ;  /* 0x000000030300780c */ /* 0x000fda0003f06070 */
[----:B------:R-:W-:Y:S05]  /*0450*/  @!P0 BRA `(.L_x_7) ;  /* 0x0000000000888947 */ /* 0x000fea0003800000 */
[----:B------:R-:W-:Y:S01]  /*0460*/  BSSY.RECONVERGENT B2, `(.L_x_8) ;  /* 0x0000020000027945 */ /* 0x000fe20003800200 */
.L_x_9:
[----:B------:R-:W-:Y:S02]  /*0470*/  IADD3 R4, P0, PT, R5, -R0, RZ ;  /* 0x8000000005047210 */ /* 0x000fe40007f1e0ff */
[C---:B------:R-:W-:Y:S01]  /*0480*/  ISETP.GT.AND P1, PT, R2.reuse, 0x3, PT ;  /* 0x000000030200780c */ /* 0x040fe20003f24270 */
[----:B------:R-:W-:Y:S01]  /*0490*/  VIADD R2, R2, 0xfffffffc ;  /* 0xfffffffc02027836 */ /* 0x000fe20000000000 */
[----:B------:R-:W-:-:S04]  /*04a0*/  IADD3.X R8, PT, PT, R9, -0x100001, RZ, P0, !PT ;  /* 0xffefffff09087810 */ /* 0x000fc800007fe4ff */
[----:B------:R-:W-:-:S04]  /*04b0*/  ISETP.GE.AND P0, PT, R8, RZ, PT ;  /* 0x000000ff0800720c */ /* 0x000fc80003f06270 */
[----:B------:R-:W-:Y:S02]  /*04c0*/  SEL R4, R5, R4, !P0 ;  /* 0x0000000405047207 */ /* 0x000fe40004000000 */
[----:B------:R-:W-:-:S03]  /*04d0*/  SEL R9, R9, R8, !P0 ;  /* 0x0000000809097207 */ /* 0x000fc60004000000 */
[C---:B------:R-:W-:Y:S01]  /*04e0*/  IMAD.SHL.U32 R3, R4.reuse, 0x2, RZ ;  /* 0x0000000204037824 */ /* 0x040fe200078e00ff */
[----:B------:R-:W-:-:S04]  /*04f0*/  SHF.L.U64.HI R9, R4, 0x1, R9 ;  /* 0x0000000104097819 */ /* 0x000fc80000010209 */
[----:B------:R-:W-:-:S04]  /*0500*/  IADD3 R5, P0, PT, R3, -R0, RZ ;  /* 0x8000000003057210 */ /* 0x000fc80007f1e0ff */
        /* <DEDUP_REMOVED lines=22> */
.L_x_8:
[----:B------:R-:W-:-:S07]  /*0670*/  IMAD.MOV.U32 R8, RZ, RZ, R3 ;  /* 0x000000ffff087224 */ /* 0x000fce00078e0003 */
.L_x_7:
[----:B------:R-:W-:Y:S05]  /*0680*/  BSYNC.RECONVERGENT B1 ;  /* 0x0000000000017941 */ /* 0x000fea0003800200 */
.L_x_6:
[----:B------:R-:W-:Y:S01]  /*0690*/  LOP3.LUT R5, R4, 0x7fffffff, RZ, 0xc0, !PT ;  /* 0x7fffffff04057812 */ /* 0x000fe200078ec0ff */
[----:B------:R-:W-:Y:S01]  /*06a0*/  BSSY.RECONVERGENT B1, `(.L_x_10) ;  /* 0x0000013000017945 */ /* 0x000fe20003800200 */
[----:B------:R-:W-:Y:S02]  /*06b0*/  ISETP.NE.U32.AND P0, PT, R8, RZ, PT ;  /* 0x000000ff0800720c */ /* 0x000fe40003f05070 */
[----:B------:R-:W-:Y:S02]  /*06c0*/  CS2R R12, SRZ ;  /* 0x00000000000c7805 */ /* 0x000fe4000001ff00 */
[----:B------:R-:W-:-:S13]  /*06d0*/  ISETP.NE.AND.EX P0, PT, R5, RZ, PT, P0 ;  /* 0x000000ff0500720c */ /* 0x000fda0003f05300 */
[----:B------:R-:W-:Y:S05]  /*06e0*/  @!P0 BRA `(.L_x_11) ;  /* 0x0000000000388947 */ /* 0x000fea0003800000 */
[----:B------:R-:W-:-:S06]  /*06f0*/  IMAD.MOV.U32 R4, RZ, RZ, R8 ;  /* 0x000000ffff047224 */ /* 0x000fcc00078e0008 */
[----:B------:R-:W-:-:S10]  /*0700*/  DMUL R2, R4, 1.80143985094819840000e+16 ;  /* 0x4350000004027828 */ /* 0x000fd40000000000 */
[----:B------:R-:W-:-:S04]  /*0710*/  SHF.R.U32.HI R2, RZ, 0x14, R3 ;  /* 0x00000014ff027819 */ /* 0x000fc80000011603 */
[----:B------:R-:W-:-:S04]  /*0720*/  IADD3 R3, PT, PT, -R2, 0x37, RZ ;  /* 0x0000003702037810 */ /* 0x000fc80007ffe1ff */
[----:B------:R-:W-:Y:S02]  /*0730*/  IADD3 R2, PT, PT, -R3, 0x3ff, RZ ;  /* 0x000003ff03027810 */ /* 0x000fe40007ffe1ff */
[-C--:B------:R-:W-:Y:S02]  /*0740*/  SHF.L.U64.HI R5, R8, R3.reuse, R5 ;  /* 0x0000000308057219 */ /* 0x080fe40000010205 */
[----:B------:R-:W-:Y:S02]  /*0750*/  ISETP.GT.AND P0, PT, R2, RZ, PT ;  /* 0x000000ff0200720c */ /* 0x000fe40003f04270 */
[----:B------:R-:W-:-:S11]  /*0760*/  SHF.L.U32 R3, R8, R3, RZ ;  /* 0x0000000308037219 */ /* 0x000fd600000006ff */
[C---:B------:R-:W-:Y:S01]  /*0770*/  @!P0 IADD3 R0, PT, PT, -R2.reuse, 0x1, RZ ;  /* 0x0000000102008810 */ /* 0x040fe20007ffe1ff */
[----:B------:R-:W-:-:S03]  /*0780*/  @P0 VIADD R2, R2, 0xffffffff ;  /* 0xffffffff02020836 */ /* 0x000fc60000000000 */
[-CC-:B------:R-:W-:Y:S02]  /*0790*/  @!P0 SHF.R.U64 R12, R3, R0.reuse, R5.reuse ;  /* 0x00000000030c8219 */ /* 0x180fe40000001205 */
[----:B------:R-:W-:Y:S02]  /*07a0*/  @P0 IADD3 R12, P1, PT, RZ, R3, RZ ;  /* 0x00000003ff0c0210 */ /* 0x000fe40007f3e0ff */
[----:B------:R-:W-:-:S03]  /*07b0*/  @!P0 SHF.R.U32.HI R13, RZ, R0, R5 ;  /* 0x00000000ff0d8219 */ /* 0x000fc60000011605 */
[----:B------:R-:W-:-:S08]  /*07c0*/  @P0 IMAD.U32.X R13, R2, 0x100000, R5, P1 ;  /* 0x00100000020d0824 */ /* 0x000fd000008e0405 */
.L_x_11:
[----:B------:R-:W-:Y:S05]  /*07d0*/  BSYNC.RECONVERGENT B1 ;  /* 0x0000000000017941 */ /* 0x000fea0003800200 */
.L_x_10:
[----:B------:R-:W-:-:S11]  /*07e0*/  DADD R12, -RZ, |R12| ;  /* 0x00000000ff0c7229 */ /* 0x000fd6000000050c */
.L_x_2:
[----:B------:R-:W-:Y:S05]  /*07f0*/  BSYNC.RECONVERGENT B0 ;  /* 0x0000000000007941 */ /* 0x000fea0003800200 */
.L_x_0:
[----:B------:R-:W0:Y:S01]  /*0800*/  LDC R0, c[0x0][0x398] ;  /* 0x0000e600ff007b82 */ /* 0x000e220000000800 */
[----:B------:R-:W-:Y:S02]  /*0810*/  CS2R R4, SRZ ;  /* 0x0000000000047805 */ /* 0x000fe4000001ff00 */
[----:B0-----:R-:W-:-:S13]  /*0820*/  ISETP.GE.AND P0, PT, R0, 0x1, PT ;  /* 0x000000010000780c */ /* 0x001fda0003f06270 */
[----:B------:R-:W-:Y:S05]  /*0830*/  @!P0 BRA `(.L_x_12) ;  /* 0x0000003400ec8947 */ /* 0x000fea0003800000 */
[----:B------:R-:W0:Y:S01]  /*0840*/  LDCU.64 UR4, c[0x3][0x8] ;  /* 0x00c00100ff0477ac */ /* 0x000e220008000a00 */
[----:B------:R-:W-:Y:S02]  /*0850*/  IMAD.SHL.U32 R4, R0, 0x8, RZ ;  /* 0x0000000800047824 */ /* 0x000fe400078e00ff */
[----:B0-----:R-:W-:Y:S02]  /*0860*/  IMAD.U32 R2, RZ, RZ, UR4 ;  /* 0x00000004ff027e24 */ /* 0x001fe4000f8e00ff */
[----:B------:R-:W-:-:S06]  /*0870*/  IMAD.U32 R3, RZ, RZ, UR5 ;  /* 0x00000005ff037e24 */ /* 0x000fcc000f8e00ff */
[----:B------:R-:W-:-:S14]  /*0880*/  DSETP.NAN.AND P0, PT, R2, R2, PT ;  /* 0x000000020200722a */ /* 0x000fdc0003f08000 */
[----:B------:R-:W-:Y:S05]  /*0890*/  @!P0 BRA `(.L_x_13) ;  /* 0x0000001800848947 */ /* 0x000fea0003800000 */
[----:B------:R-:W-:-:S14]  /*08a0*/  DSETP.NEU.AND P0, PT, R2, RZ, PT ;  /* 0x000000ff0200722a */ /* 0x000fdc0003f0d000 */
[----:B------:R-:W-:Y:S05]  /*08b0*/  @P0 BRA `(.L_x_14) ;  /* 0x0000000800e40947 */ /* 0x000fea0003800000 */
[----:B------:R-:W-:Y:S01]  /*08c0*/  IMAD.MOV.U32 R5, RZ, RZ, -0x1 ;  /* 0xffffffffff057424 */ /* 0x000fe200078e00ff */
[C---:B------:R-:W-:Y:S01]  /*08d0*/  VIMNMX R0, PT, PT, R4.reuse, 0x1, !PT ;  /* 0x0000000104007848 */ /* 0x040fe20007fe0100 */
[----:B------:R-:W-:Y:S01]  /*08e0*/  IMAD.MOV.U32 R22, RZ, RZ, RZ ;  /* 0x000000ffff167224 */ /* 0x000fe200078e00ff */
[----:B------:R-:W-:Y:S02]  /*08f0*/  ISETP.GE.AND P0, PT, R4, 0x4, PT ;  /* 0x000000040400780c */ /* 0x000fe40003f06270 */
[----:B------:R-:W-:Y:S02]  /*0900*/  VIADDMNMX.U32 R0, R0, R5, 0x3f, PT ;  /* 0x0000003f00007446 */ /* 0x000fe40003800005 */
[----:B------:R-:W-:-:S03]  /*0910*/  CS2R R4, SRZ ;  /* 0x0000000000047805 */ /* 0x000fc6000001ff00 */
[----:B------:R-:W-:-:S05]  /*0920*/  VIADD R10, R0, 0x1 ;  /* 0x00000001000a7836 */ /* 0x000fca0000000000 */
[----:B------:R-:W-:-:S04]  /*0930*/  LOP3.LUT R0, R10, 0x3, RZ, 0xc0, !PT ;  /* 0x000000030a007812 */ /* 0x000fc800078ec0ff */
[----:B------:R-:W-:Y:S01]  /*0940*/  ISETP.NE.AND P1, PT, R0, RZ, PT ;  /* 0x000000ff0000720c */ /* 0x000fe20003f25270 */
[----:B------:R-:W-:-:S12]  /*0950*/  @!P0 BRA `(.L_x_15) ;  /* 0x0000000800148947 */ /* 0x000fd80003800000 */
[----:B------:R-:W0:Y:S01]  /*0960*/  LDC R25, c[0x3][0xc] ;  /* 0x00c00300ff197b82 */ /* 0x000e220000000800 */
[----:B------:R-:W-:Y:S01]  /*0970*/  LOP3.LUT R22, R10, 0x7c, RZ, 0xc0, !PT ;  /* 0x0000007c0a167812 */ /* 0x000fe200078ec0ff */
[----:B------:R-:W-:Y:S01]  /*0980*/  DSETP.NEU.AND P2, PT, R2, 1, PT ;  /* 0x3ff000000200742a */ /* 0x000fe20003f4d000 */
[----:B------:R-:W-:Y:S01]  /*0990*/  CS2R R4, SRZ ;  /* 0x0000000000047805 */ /* 0x000fe2000001ff00 */
[----:B------:R-:W-:Y:S02]  /*09a0*/  IMAD.MOV.U32 R23, RZ, RZ, 0x3f ;  /* 0x0000003fff177424 */ /* 0x000fe400078e00ff */
[----:B------:R-:W-:Y:S02]  /*09b0*/  IMAD.MOV R26, RZ, RZ, -R22 ;  /* 0x000000ffff1a7224 */ /* 0x000fe400078e0a16 */
[----:B------:R-:W1:Y:S08]  /*09c0*/  LDC.64 R8, c[0x3][0x8] ;  /* 0x00c00200ff087b82 */ /* 0x000e700000000a00 */
.L_x_16:
[C---:B------:R-:W-:Y:S02]  /*09d0*/  VIADD R16, R23.reuse, 0xffffffc0 ;  /* 0xffffffc017107836 */ /* 0x040fe40000000000 */
[C---:B------:R-:W-:Y:S02]  /*09e0*/  VIADD R14, R23.reuse, 0xffffffbf ;  /* 0xffffffbf170e7836 */ /* 0x040fe40000000000 */
[----:B-1----:R-:W-:Y:S02]  /*09f0*/  IMAD.MOV.U32 R3, RZ, RZ, R9 ;  /* 0x000000ffff037224 */ /* 0x002fe400078e0009 */
[----:B------:R-:W1:Y:S01]  /*0a00*/  I2F.F64 R16, R16 ;  /* 0x0000001000107312 */ /* 0x000e620000201c00 */
[C---:B------:R-:W-:Y:S02]  /*0a10*/  VIADD R11, R23.reuse, 0xffffffbe ;  /* 0xffffffbe170b7836 */ /* 0x040fe40000000000 */
[----:B------:R-:W-:Y:S02]  /*0a20*/  VIADD R28, R23, 0xffffffbd ;  /* 0xffffffbd171c7836 */ /* 0x000fe40000000000 */
[----:B------:R-:W-:-:S03]  /*0a30*/  VIADD R26, R26, 0x4 ;  /* 0x000000041a1a7836 */ /* 0x000fc60000000000 */
[----:B------:R-:W2:Y:S01]  /*0a40*/  I2F.F64 R14, R14 ;  /* 0x0000000e000e7312 */ /* 0x000ea20000201c00 */
[----:B-1----:R-:W-:Y:S01]  /*0a50*/  SHF.R.U32.HI R2, RZ, 0x14, R17 ;  /* 0x00000014ff027819 */ /* 0x002fe20000011611 */
[----:B------:R-:W-:Y:S01]  /*0a60*/  DSETP.NEU.AND P4, PT, |R16|, 0.5, PT ;  /* 0x3fe000001000742a */ /* 0x000fe20003f8d200 */
[----:B------:R-:W-:Y:S02]  /*0a70*/  ISETP.GE.AND P3, PT, R17, RZ, PT ;  /* 0x000000ff1100720c */ /* 0x000fe40003f66270 */
[----:B------:R-:W-:Y:S01]  /*0a80*/  LOP3.LUT R10, R2, 0x7ff, RZ, 0xc0, !PT ;  /* 0x000007ff020a7812 */ /* 0x000fe200078ec0ff */
[----:B------:R-:W-:-:S04]  /*0a90*/  IMAD.MOV.U32 R2, RZ, RZ, R8 ;  /* 0x000000ffff027224 */ /* 0x000fc800078e0008 */
[----:B------:R-:W-:Y:S01]  /*0aa0*/  VIADD R27, R10, 0xfffffc0c ;  /* 0xfffffc0c0a1b7836 */ /* 0x000fe20000000000 */
[----:B--2---:R-:W-:Y:S01]  /*0ab0*/  SHF.R.U32.HI R10, RZ, 0x14, R15 ;  /* 0x00000014ff0a7819 */ /* 0x004fe2000001160f */
[----:B------:R-:W-:-:S03]  /*0ac0*/  DADD R20, R16, R2 ;  /* 0x0000000010147229 */ /* 0x000fc60000000002 */
[CC--:B------:R-:W-:Y:S02]  /*0ad0*/  SHF.L.U32 R18, R16.reuse, R27.reuse, RZ ;  /* 0x0000001b10127219 */ /* 0x0c0fe400000006ff */
[----:B------:R-:W-:Y:S01]  /*0ae0*/  SHF.L.U64.HI R27, R16, R27, R17 ;  /* 0x0000001b101b7219 */ /* 0x000fe20000010211 */
[--C-:B------:R-:W-:Y:S01]  /*0af0*/  DADD R16, R16, R2.reuse ;  /* 0x0000000010107229 */ /* 0x100fe20000000002 */
[----:B------:R-:W-:Y:S01]  /*0b00*/  ISETP.NE.U32.AND P0, PT, R18, RZ, PT ;  /* 0x000000ff1200720c */ /* 0x000fe20003f05070 */
[----:B------:R-:W-:Y:S02]  /*0b10*/  DADD R18, R14, R2 ;  /* 0x000000000e127229 */ /* 0x000fe40000000002 */
[----:B------:R-:W-:Y:S02]  /*0b20*/  LOP3.LUT R20, R21, 0x7ff00000, RZ, 0xc0, !PT ;  /* 0x7ff0000015147812 */ /* 0x000fe400078ec0ff */
[----:B------:R-:W-:Y:S02]  /*0b30*/  ISETP.NE.AND.EX P0, PT, R27, -0x80000000, PT, P0 ;  /* 0x800000001b00780c */ /* 0x000fe40003f05300 */
[----:B------:R-:W-:-:S02]  /*0b40*/  LOP3.LUT R18, R10, 0x7ff, RZ, 0xc0, !PT ;  /* 0x000007ff0a127812 */ /* 0x000fc400078ec0ff */
[----:B------:R-:W1:Y:S02]  /*0b50*/  I2F.F64 R10, R11 ;  /* 0x0000000b000a7312 */ /* 0x000e640000201c00 */
[----:B------:R-:W-:Y:S01]  /*0b60*/  LOP3.LUT R24, R19, 0x7ff00000, RZ, 0xc0, !PT ;  /* 0x7ff0000013187812 */ /* 0x000fe200078ec0ff */
[----:B------:R-:W-:Y:S01]  /*0b70*/  VIADD R21, R18, 0xfffffc0c ;  /* 0xfffffc0c12157836 */ /* 0x000fe20000000000 */
[----:B0-----:R-:W-:-:S04]  /*0b80*/  SEL R18, R25, RZ, !P0 ;  /* 0x000000ff19127207 */ /* 0x001fc80004000000 */
[----:B------:R-:W-:Y:S02]  /*0b90*/  SEL R19, R18, RZ, P4 ;  /* 0x000000ff12137207 */ /* 0x000fe40002000000 */
[----:B------:R-:W-:Y:S02]  /*0ba0*/  SHF.L.U32 R27, R14, R21, RZ ;  /* 0x000000150e1b7219 */ /* 0x000fe400000006ff */
[----:B------:R-:W-:Y:S02]  /*0bb0*/  ISETP.NE.AND P4, PT, R20, 0x7ff00000, PT ;  /* 0x7ff000001400780c */ /* 0x000fe40003f85270 */
[----:B------:R-:W-:Y:S02]  /*0bc0*/  @!P3 LOP3.LUT R19, R19, 0x7ff00000, RZ, 0xfc, !PT ;  /* 0x7ff000001313b812 */ /* 0x000fe400078efcff */
[----:B-1----:R-:W-:Y:S02]  /*0bd0*/  SHF.R.U32.HI R18, RZ, 0x14, R11 ;  /* 0x00000014ff127819 */ /* 0x002fe4000001160b */
[----:B------:R-:W-:-:S02]  /*0be0*/  ISETP.NE.U32.AND P0, PT, R27, RZ, PT ;  /* 0x000000ff1b00720c */ /* 0x000fc40003f05070 */
[----:B------:R-:W-:Y:S02]  /*0bf0*/  LOP3.LUT R18, R18, 0x7ff, RZ, 0xc0, !PT ;  /* 0x000007ff12127812 */ /* 0x000fe400078ec0ff */
[----:B------:R-:W-:Y:S02]  /*0c00*/  SHF.L.U64.HI R21, R14, R21, R15 ;  /* 0x000000150e157219 */ /* 0x000fe4000001020f */
[----:B------:R-:W-:Y:S01]  /*0c10*/  FSEL R20, R16, RZ, !P4 ;  /* 0x000000ff10147208 */ /* 0x000fe20006000000 */
[----:B------:R-:W-:Y:S01]  /*0c20*/  VIADD R27, R18, 0xfffffc0c ;  /* 0xfffffc0c121b7836 */ /* 0x000fe20000000000 */
[----:B------:R-:W-:Y:S01]  /*0c30*/  FSEL R19, R17, R19, !P4 ;  /* 0x0000001311137208 */ /* 0x000fe20006000000 */
[----:B------:R-:W-:Y:S01]  /*0c40*/  DSETP.NEU.AND P4, PT, |R14|, 0.5, PT ;  /* 0x3fe000000e00742a */ /* 0x000fe20003f8d200 */
[----:B------:R-:W-:Y:S01]  /*0c50*/  ISETP.NE.AND.EX P0, PT, R21, -0x80000000, PT, P0 ;  /* 0x800000001500780c */ /* 0x000fe20003f05300 */
[----:B------:R0:W1:Y:S01]  /*0c60*/  I2F.F64 R16, R28 ;  /* 0x0000001c00107312 */ /* 0x0000620000201c00 */
[----:B------:R-:W-:Y:S01]  /*0c70*/  FSEL R18, R20, RZ, P2 ;  /* 0x000000ff14127208 */ /* 0x000fe20001000000 */
[----:B------:R-:W-:Y:S01]  /*0c80*/  DADD R20, R10, R2 ;  /* 0x000000000a147229 */ /* 0x000fe20000000002 */
[----:B------:R-:W-:-:S02]  /*0c90*/  FSEL R19, R19, 1.875, P2 ;  /* 0x3ff0000013137808 */ /* 0x000fc40001000000 */
[----:B------:R-:W-:Y:S01]  /*0ca0*/  ISETP.GE.AND P2, PT, R15, RZ, PT ;  /* 0x000000ff0f00720c */ /* 0x000fe20003f46270 */
[----:B------:R-:W-:Y:S01]  /*0cb0*/  DADD R14, R14, R2 ;  /* 0x000000000e0e7229 */ /* 0x000fe20000000002 */
[CC--:B------:R-:W-:Y:S02]  /*0cc0*/  SHF.L.U32 R29, R10.reuse, R27.reuse, RZ ;  /* 0x0000001b0a1d7219 */ /* 0x0c0fe400000006ff */
[----:B------:R-:W-:Y:S01]  /*0cd0*/  DSETP.GE.AND P3, PT, R12, R18, PT ;  /* 0x000000120c00722a */ /* 0x000fe20003f66000 */
[----:B------:R-:W-:Y:S02]  /*0ce0*/  SEL R20, R25, RZ, !P0 ;  /* 0x000000ff19147207 */ /* 0x000fe40004000000 */
[----:B0-----:R-:W-:Y:S02]  /*0cf0*/  SHF.L.U64.HI R28, R10, R27, R11 ;  /* 0x0000001b0a1c7219 */ /* 0x001fe4000001020b */
[----:B------:R-:W-:Y:S02]  /*0d00*/  SEL R27, R20, RZ, P4 ;  /* 0x000000ff141b7207 */ /* 0x000fe40002000000 */
[----:B------:R-:W-:-:S02]  /*0d10*/  ISETP.NE.AND P0, PT, R24, 0x7ff00000, PT ;  /* 0x7ff000001800780c */ /* 0x000fc40003f05270 */
[----:B------:R-:W-:Y:S01]  /*0d20*/  @!P2 LOP3.LUT R27, R27, 0x7ff00000, RZ, 0xfc, !PT ;  /* 0x7ff000001b1ba812 */ /* 0x000fe200078efcff */
[----:B------:R-:W-:Y:S01]  /*0d30*/  DSETP.NEU.AND P2, PT, R2, 1, PT ;  /* 0x3ff000000200742a */ /* 0x000fe20003f4d000 */
[----:B------:R-:W-:Y:S02]  /*0d40*/  FSEL R14, R14, RZ, !P0 ;  /* 0x000000ff0e0e7208 */ /* 0x000fe40004000000 */
[----:B------:R-:W-:Y:S01]  /*0d50*/  FSEL R15, R15, R27, !P0 ;  /* 0x0000001b0f0f7208 */ /* 0x000fe20004000000 */
[----:B------:R-:W-:Y:S01]  /*0d60*/  @P3 DADD R12, R12, -R18 ;  /* 0x000000000c0c3229 */ /* 0x000fe20000000812 */
[----:B------:R-:W-:Y:S01]  /*0d70*/  ISETP.NE.U32.AND P5, PT, R29, RZ, PT ;  /* 0x000000ff1d00720c */ /* 0x000fe20003fa5070 */
[----:B------:R-:W-:Y:S01]  /*0d80*/  DSETP.NEU.AND P0, PT, |R10|, 0.5, PT ;  /* 0x3fe000000a00742a */ /* 0x000fe20003f0d200 */
[----:B------:R-:W-:Y:S02]  /*0d90*/  LOP3.LUT R20, R21, 0x7ff00000, RZ, 0xc0, !PT ;  /* 0x7ff0000015147812 */ /* 0x000fe400078ec0ff */
[----:B-1----:R-:W-:-:S02]  /*0da0*/  SHF.R.U32.HI R21, RZ, 0x14, R17 ;  /* 0x00000014ff157819 */ /* 0x002fc40000011611 */
[----:B------:R-:W-:Y:S02]  /*0db0*/  FSEL R14, R14, RZ, P2 ;  /* 0x000000ff0e0e7208 */ /* 0x000fe40001000000 */
[----:B------:R-:W-:Y:S02]  /*0dc0*/  FSEL R15, R15, 1.875, P2 ;  /* 0x3ff000000f0f7808 */ /* 0x000fe40001000000 */
[----:B------:R-:W-:Y:S01]  /*0dd0*/  ISETP.GE.AND P6, PT, R11, RZ, PT ;  /* 0x000000ff0b00720c */ /* 0x000fe20003fc6270 */
[----:B------:R-:W-:Y:S01]  /*0de0*/  DADD R10, R10, R2 ;  /* 0x000000000a0a7229 */ /* 0x000fe20000000002 */
[----:B------:R-:W-:Y:S02]  /*0df0*/  ISETP.NE.AND.EX P5, PT, R28, -0x80000000, PT, P5 ;  /* 0x800000001c00780c */ /* 0x000fe40003fa5350 */
[----:B------:R-:W-:Y:S01]  /*0e00*/  LOP3.LUT R21, R21, 0x7ff, RZ, 0xc0, !PT ;  /* 0x000007ff15157812 */ /* 0x000fe200078ec0ff */
[----:B------:R-:W-:Y:S01]  /*0e10*/  DSETP.GE.AND P4, PT, R12, R14, PT ;  /* 0x0000000e0c00722a */ /* 0x000fe20003f86000 */
[----:B------:R-:W-:-:S02]  /*0e20*/  SEL R18, R25, RZ, !P5 ;  /* 0x000000ff19127207 */ /* 0x000fc40006800000 */
[----:B------:R-:W-:Y:S01]  /*0e30*/  ISETP.NE.AND P5, PT, R20, 0x7ff00000, PT ;  /* 0x7ff000001400780c */ /* 0x000fe20003fa5270 */
[----:B------:R-:W-:Y:S01]  /*0e40*/  VIADD R19, R21, 0xfffffc0c ;  /* 0xfffffc0c15137836 */ /* 0x000fe20000000000 */
[----:B------:R-:W-:Y:S02]  /*0e50*/  SEL R21, R18, RZ, P0 ;  /* 0x000000ff12157207 */ /* 0x000fe40000000000 */
[----:B------:R-:W-:Y:S02]  /*0e60*/  FSEL R10, R10, RZ, !P5 ;  /* 0x000000ff0a0a7208 */ /* 0x000fe40006800000 */
[-C--:B------:R-:W-:Y:S02]  /*0e70*/  SHF.L.U32 R24, R16, R19.reuse, RZ ;  /* 0x0000001310187219 */ /* 0x080fe400000006ff */
[----:B------:R-:W-:Y:S01]  /*0e80*/  @!P6 LOP3.LUT R21, R21, 0x7ff00000, RZ, 0xfc, !PT ;  /* 0x7ff000001515e812 */ /* 0x000fe200078efcff */
[----:B------:R-:W-:Y:S01]  /*0e90*/  DSETP.NEU.AND P6, PT, |R16|, 0.5, PT ;  /* 0x3fe000001000742a */ /* 0x000fe20003fcd200 */
[----:B------:R-:W-:Y:S01]  /*0ea0*/  ISETP.NE.U32.AND P0, PT, R24, RZ, PT ;  /* 0x000000ff1800720c */ /* 0x000fe20003f05070 */
[----:B------:R-:W-:Y:S01]  /*0eb0*/  @P4 DADD R12, R12, -R14 ;  /* 0x000000000c0c4229 */ /* 0x000fe2000000080e */
[----:B------:R-:W-:Y:S01]  /*0ec0*/  SHF.L.U64.HI R20, R16, R19, R17 ;  /* 0x0000001310147219 */ /* 0x000fe20000010211 */
[----:B------:R-:W-:Y:S01]  /*0ed0*/  DADD R18, R16, R2 ;  /* 0x0000000010127229 */ /* 0x000fe20000000002 */
[----:B------:R-:W-:-:S02]  /*0ee0*/  FSEL R11, R11, R21, !P5 ;  /* 0x000000150b0b7208 */ /* 0x000fc40006800000 */
[----:B------:R-:W-:Y:S02]  /*0ef0*/  ISETP.NE.AND.EX P0, PT, R20, -0x80000000, PT, P0 ;  /* 0x800000001400780c */ /* 0x000fe40003f05300 */
[----:B------:R-:W-:Y:S02]  /*0f00*/  FSEL R10, R10, RZ, P2 ;  /* 0x000000ff0a0a7208 */ /* 0x000fe40001000000 */
[----:B------:R-:W-:Y:S02]  /*0f10*/  FSEL R11, R11, 1.875, P2 ;  /* 0x3ff000000b0b7808 */ /* 0x000fe40001000000 */
[----:B------:R-:W-:Y:S01]  /*0f20*/  ISETP.GE.AND P5, PT, R17, RZ, PT ;  /* 0x000000ff1100720c */ /* 0x000fe20003fa6270 */
[----:B------:R-:W-:Y:S01]  /*0f30*/  DADD R16, R16, R2 ;  /* 0x0000000010107229 */ /* 0x000fe20000000002 */
[----:B------:R-:W-:Y:S02]  /*0f40*/  SEL R14, R25, RZ, !P0 ;  /* 0x000000ff190e7207 */ /* 0x000fe40004000000 */
[----:B------:R-:W-:Y:S01]  /*0f50*/  DSETP.GE.AND P0, PT, R12, R10, PT ;  /* 0x0000000a0c00722a */ /* 0x000fe20003f06000 */
[----:B------:R-:W-:-:S02]  /*0f60*/  LOP3.LUT R18, R19, 0x7ff00000, RZ, 0xc0, !PT ;  /* 0x7ff0000013127812 */ /* 0x000fc400078ec0ff */
[----:B------:R-:W-:Y:S02]  /*0f70*/  SEL R15, R14, RZ, P6 ;  /* 0x000000ff0e0f7207 */ /* 0x000fe40003000000 */
[----:B------:R-:W-:-:S04]  /*0f80*/  ISETP.NE.AND P6, PT, R18, 0x7ff00000, PT ;  /* 0x7ff000001200780c */ /* 0x000fc80003fc5270 */
[----:B------:R-:W-:Y:S01]  /*0f90*/  FSEL R14, R16, RZ, !P6 ;  /* 0x000000ff100e7208 */ /* 0x000fe20007000000 */
[----:B------:R-:W-:Y:S01]  /*0fa0*/  @P3 IMAD.MOV.U32 R16, RZ, RZ, 0x1 ;  /* 0x00000001ff103424 */ /* 0x000fe200078e00ff */
[----:B------:R-:W-:Y:S02]  /*0fb0*/  @!P5 LOP3.LUT R15, R15, 0x7ff00000, RZ, 0xfc, !PT ;  /* 0x7ff000000f0fd812 */ /* 0x000fe400078efcff */
[----:B------:R-:W-:Y:S01]  /*0fc0*/  FSEL R14, R14, RZ, P2 ;  /* 0x000000ff0e0e7208 */ /* 0x000fe20001000000 */
[----:B------:R-:W-:Y:S01]  /*0fd0*/  @P0 DADD R12, R12, -R10 ;  /* 0x000000000c0c0229 */ /* 0x000fe2000000080a */
[----:B------:R-:W-:Y:S01]  /*0fe0*/  FSEL R15, R17, R15, !P6 ;  /* 0x0000000f110f7208 */ /* 0x000fe20007000000 */
[----:B------:R-:W-:Y:S01]  /*0ff0*/  @P4 VIADD R10, R23, 0xffffffff ;  /* 0xffffffff170a4836 */ /* 0x000fe20000000000 */
[CC--:B------:R-:W-:Y:S01]  /*1000*/  @P3 SHF.L.U64.HI R11, R16.reuse, R23.reuse, RZ ;  /* 0x00000017100b3219 */ /* 0x0c0fe200000102ff */
[----:B------:R-:W-:Y:S01]  /*1010*/  @P4 IMAD.MOV.U32 R17, RZ, RZ, 0x1 ;  /* 0x00000001ff114424 */ /* 0x000fe200078e00ff */
[----:B------:R-:W-:-:S02]  /*1020*/  @P3 SHF.L.U32 R16, R16, R23, RZ ;  /* 0x0000001710103219 */ /* 0x000fc400000006ff */
[----:B------:R-:W-:Y:S02]  /*1030*/  FSEL R15, R15, 1.875, P2 ;  /* 0x3ff000000f0f7808 */ /* 0x000fe40001000000 */
[----:B------:R-:W-:Y:S02]  /*1040*/  @P3 LOP3.LUT R5, R16, R5, RZ, 0xfc, !PT ;  /* 0x0000000510053212 */ /* 0x000fe400078efcff */
[----:B------:R-:W-:Y:S02]  /*1050*/  @P3 LOP3.LUT R4, R11, R4, RZ, 0xfc, !PT ;  /* 0x000000040b043212 */ /* 0x000fe400078efcff */
[CC--:B------:R-:W-:Y:S01]  /*1060*/  @P4 SHF.L.U64.HI R11, R17.reuse, R10.reuse, RZ ;  /* 0x0000000a110b4219 */ /* 0x0c0fe200000102ff */
[----:B------:R-:W-:Y:S01]  /*1070*/  DSETP.GE.AND P5, PT, R12, R14, PT ;  /* 0x0000000e0c00722a */ /* 0x000fe20003fa6000 */
[----:B------:R-:W-:Y:S01]  /*1080*/  @P4 SHF.L.U32 R16, R17, R10, RZ ;  /* 0x0000000a11104219 */ /* 0x000fe200000006ff */
[----:B------:R-:W-:Y:S01]  /*1090*/  @P0 VIADD R10, R23, 0xfffffffe ;  /* 0xfffffffe170a0836 */ /* 0x000fe20000000000 */
[----:B------:R-:W-:Y:S01]  /*10a0*/  @P4 LOP3.LUT R4, R11, R4, RZ, 0xfc, !PT ;  /* 0x000000040b044212 */ /* 0x000fe200078efcff */
[----:B------:R-:W-:Y:S01]  /*10b0*/  @P0 IMAD.MOV.U32 R17, RZ, RZ, 0x1 ;  /* 0x00000001ff110424 */ /* 0x000fe200078e00ff */
[----:B------:R-:W-:Y:S01]  /*10c0*/  @P4 LOP3.LUT R5, R16, R5, RZ, 0xfc, !PT ;  /* 0x0000000510054212 */ /* 0x000fe200078efcff */
[----:B------:R-:W-:-:S02]  /*10d0*/  VIADD R16, R23, 0xfffffffd ;  /* 0xfffffffd17107836 */ /* 0x000fc40000000000 */
[----:B------:R-:W-:Y:S01]  /*10e0*/  VIADD R23, R23, 0xfffffffc ;  /* 0xfffffffc17177836 */ /* 0x000fe20000000000 */
[CC--:B------:R-:W-:Y:S02]  /*10f0*/  @P0 SHF.L.U64.HI R11, R17.reuse, R10.reuse, RZ ;  /* 0x0000000a110b0219 */ /* 0x0c0fe400000102ff */
[----:B------:R-:W-:Y:S02]  /*1100*/  @P0 SHF.L.U32 R10, R17, R10, RZ ;  /* 0x0000000a110a0219 */ /* 0x000fe400000006ff */
[----:B------:R-:W-:Y:S01]  /*1110*/  @P0 LOP3.LUT R4, R11, R4, RZ, 0xfc, !PT ;  /* 0x000000040b040212 */ /* 0x000fe200078efcff */
[----:B------:R-:W-:Y:S01]  /*1120*/  @P5 IMAD.MOV.U32 R17, RZ, RZ, 0x1 ;  /* 0x00000001ff115424 */ /* 0x000fe200078e00ff */
[----:B------:R-:W-:Y:S01]  /*1130*/  @P0 LOP3.LUT R5, R10, R5, RZ, 0xfc, !PT ;  /* 0x000000050a050212 */ /* 0x000fe200078efcff */
[----:B------:R-:W-:Y:S01]  /*1140*/  @P5 DADD R12, R12, -R14 ;  /* 0x000000000c0c5229 */ /* 0x000fe2000000080e */
[----:B------:R-:W-:Y:S02]  /*1150*/  ISETP.NE.AND P0, PT, R26, RZ, PT ;  /* 0x000000ff1a00720c */ /* 0x000fe40003f05270 */
[----:B------:R-:W-:-:S02]  /*1160*/  @P5 SHF.L.U32 R10, R17, R16, RZ ;  /* 0x00000010110a5219 */ /* 0x000fc400000006ff */
[----:B------:R-:W-:Y:S02]  /*1170*/  @P5 SHF.L.U64.HI R11, R17, R16, RZ ;  /* 0x00000010110b5219 */ /* 0x000fe400000102ff */
[----:B------:R-:W-:Y:S02]  /*1180*/  @P5 LOP3.LUT R5, R10, R5, RZ, 0xfc, !PT ;  /* 0x000000050a055212 */ /* 0x000fe400078efcff */
[----:B------:R-:W-:-:S05]  /*1190*/  @P5 LOP3.LUT R4, R11, R4, RZ, 0xfc, !PT ;  /* 0x000000040b045212 */ /* 0x000fca00078efcff */
[----:B------:R-:W-:Y:S05]  /*11a0*/  @P0 BRA `(.L_x_16) ;  /* 0xfffffff800080947 */ /* 0x000fea000383ffff */
.L_x_15:
[----:B------:R-:W-:Y:S05]  /*11b0*/  @!P1 BRA `(.L_x_12) ;  /* 0x0000002c008c9947 */ /* 0x000fea0003800000 */
[----:B------:R-:W0:Y:S01]  /*11c0*/  LDC R14, c[0x3][0xc] ;  /* 0x00c00300ff0e7b82 */ /* 0x000e220000000800 */
[----:B------:R-:W-:Y:S01]  /*11d0*/  DSETP.NEU.AND P1, PT, R2, 1, PT ;  /* 0x3ff000000200742a */ /* 0x000fe20003f2d000 */
[----:B------:R-:W-:Y:S01]  /*11e0*/  IMAD.MOV R0, RZ, RZ, -R0 ;  /* 0x000000ffff007224 */ /* 0x000fe200078e0a00 */
[----:B------:R-:W-:Y:S01]  /*11f0*/  IADD3 R2, PT, PT, -R22, 0x3c, RZ ;  /* 0x0000003c16027810 */ /* 0x000fe20007ffe1ff */
[----:B------:R-:W-:Y:S01]  /*1200*/  IMAD.MOV R22, RZ, RZ, -R22 ;  /* 0x000000ffff167224 */ /* 0x000fe200078e0a16 */
[----:B------:R-:W1:Y:S03]  /*1210*/  LDCU.64 UR4, c[0x3][0x8] ;  /* 0x00c00100ff0477ac */ /* 0x000e660008000a00 */
[----:B------:R-:W-:-:S07]  /*1220*/  VIADD R11, R2, 0x3 ;  /* 0x00000003020b7836 */ /* 0x000fce0000000000 */
.L_x_17:
[----:B------:R-:W-:Y:S02]  /*1230*/  VIADD R22, R22, 0xffffffff ;  /* 0xffffffff16167836 */ /* 0x000fe40000000000 */
[----:B------:R-:W-:Y:S02]  /*1240*/  VIADD R0, R0, 0x1 ;  /* 0x0000000100007836 */ /* 0x000fe40000000000 */
[----:B------:R-:W2:Y:S02]  /*1250*/  I2F.F64 R2, R22 ;  /* 0x0000001600027312 */ /* 0x000ea40000201c00 */
[----:B--2---:R-:W-:Y:S01]  /*1260*/  SHF.R.U32.HI R8, RZ, 0x14, R3 ;  /* 0x00000014ff087819 */ /* 0x004fe20000011603 */
[----:B------:R-:W-:Y:S01]  /*1270*/  DSETP.NEU.AND P2, PT, |R2|, 0.5, PT ;  /* 0x3fe000000200742a */ /* 0x000fe20003f4d200 */
[----:B------:R-:W-:Y:S02]  /*1280*/  ISETP.GE.AND P3, PT, R3, RZ, PT ;  /* 0x000000ff0300720c */ /* 0x000fe40003f66270 */
[----:B------:R-:W-:-:S05]  /*1290*/  LOP3.LUT R8, R8, 0x7ff, RZ, 0xc0, !PT ;  /* 0x000007ff08087812 */ /* 0x000fca00078ec0ff */
[----:B------:R-:W-:-:S05]  /*12a0*/  VIADD R9, R8, 0xfffffc0c ;  /* 0xfffffc0c08097836 */ /* 0x000fca0000000000 */
[CC--:B------:R-:W-:Y:S02]  /*12b0*/  SHF.L.U32 R8, R2.reuse, R9.reuse, RZ ;  /* 0x0000000902087219 */ /* 0x0c0fe400000006ff */
[----:B------:R-:W-:Y:S02]  /*12c0*/  SHF.L.U64.HI R10, R2, R9, R3 ;  /* 0x00000009020a7219 */ /* 0x000fe40000010203 */
[----:B------:R-:W-:Y:S01]  /*12d0*/  ISETP.NE.U32.AND P0, PT, R8, RZ, PT ;  /* 0x000000ff0800720c */ /* 0x000fe20003f05070 */
[C---:B-1----:R-:W-:Y:S02]  /*12e0*/  DADD R8, R2.reuse, UR4 ;  /* 0x0000000402087e29 */ /* 0x042fe40008000000 */
[----:B------:R-:W-:Y:S01]  /*12f0*/  DADD R2, R2, UR4 ;  /* 0x0000000402027e29 */ /* 0x000fe20008000000 */
[----:B------:R-:W-:-:S04]  /*1300*/  ISETP.NE.AND.EX P0, PT, R10, -0x80000000, PT, P0 ;  /* 0x800000000a00780c */ /* 0x000fc80003f05300 */
[----:B0-----:R-:W-:-:S03]  /*1310*/  SEL R8, R14, RZ, !P0 ;  /* 0x000000ff0e087207 */ /* 0x001fc60004000000 */
[----:B------:R-:W-:Y:S02]  /*1320*/  LOP3.LUT R10, R9, 0x7ff00000, RZ, 0xc0, !PT ;  /* 0x7ff00000090a7812 */ /* 0x000fe400078ec0ff */
[----:B------:R-:W-:Y:S02]  /*1330*/  SEL R9, R8, RZ, P2 ;  /* 0x000000ff08097207 */ /* 0x000fe40001000000 */
[----:B------:R-:W-:Y:S02]  /*1340*/  ISETP.NE.AND P0, PT, R10, 0x7ff00000, PT ;  /* 0x7ff000000a00780c */ /* 0x000fe40003f05270 */
[----:B------:R-:W-:Y:S02]  /*1350*/  @!P3 LOP3.LUT R9, R9, 0x7ff00000, RZ, 0xfc, !PT ;  /* 0x7ff000000909b812 */ /* 0x000fe400078efcff */
[----:B------:R-:W-:Y:S02]  /*1360*/  FSEL R2, R2, RZ, !P0 ;  /* 0x000000ff02027208 */ /* 0x000fe40004000000 */
[----:B------:R-:W-:-:S02]  /*1370*/  FSEL R3, R3, R9, !P0 ;  /* 0x0000000903037208 */ /* 0x000fc40004000000 */
[----:B------:R-:W-:Y:S02]  /*1380*/  FSEL R2, R2, RZ, P1 ;  /* 0x000000ff02027208 */ /* 0x000fe40000800000 */
[----:B------:R-:W-:Y:S02]  /*1390*/  FSEL R3, R3, 1.875, P1 ;  /* 0x3ff0000003037808 */ /* 0x000fe40000800000 */
[----:B------:R-:W-:-:S04]  /*13a0*/  ISETP.NE.AND P2, PT, R0, RZ, PT ;  /* 0x000000ff0000720c */ /* 0x000fc80003f45270 */
[----:B------:R-:W-:-:S14]  /*13b0*/  DSETP.GE.AND P0, PT, R12, R2, PT ;  /* 0x000000020c00722a */ /* 0x000fdc0003f06000 */
[----:B------:R-:W-:Y:S01]  /*13c0*/  @P0 IMAD.MOV.U32 R8, RZ, RZ, 0x1 ;  /* 0x00000001ff080424 */ /* 0x000fe200078e00ff */
[----:B------:R-:W-:-:S04]  /*13d0*/  @P0 DADD R12, R12, -R2 ;  /* 0x000000000c0c0229 */ /* 0x000fc80000000802 */
[CC--:B------:R-:W-:Y:S02]  /*13e0*/  @P0 SHF.L.U32 R2, R8.reuse, R11.reuse, RZ ;  /* 0x0000000b08020219 */ /* 0x0c0fe400000006ff */
[----:B------:R-:W-:Y:S02]  /*13f0*/  @P0 SHF.L.U64.HI R3, R8, R11, RZ ;  /* 0x0000000b08030219 */ /* 0x000fe400000102ff */
[----:B------:R-:W-:Y:S02]  /*1400*/  @P0 LOP3.LUT R5, R2, R5, RZ, 0xfc, !PT ;  /* 0x0000000502050212 */ /* 0x000fe400078efcff */
[----:B------:R-:W-:Y:S01]  /*1410*/  @P0 LOP3.LUT R4, R3, R4, RZ, 0xfc, !PT ;  /* 0x0000000403040212 */ /* 0x000fe200078efcff */
[----:B------:R-:W-:Y:S06]  /*1420*/  @!P2 BRA `(.L_x_12) ;  /* 0x0000002800f0a947 */ /* 0x000fec0003800000 */
[----:B------:R-:W-:Y:S01]  /*1430*/  VIADD R11, R11, 0xffffffff ;  /* 0xffffffff0b0b7836 */ /* 0x000fe20000000000 */
[----:B------:R-:W-:Y:S06]  /*1440*/  BRA `(.L_x_17) ;  /* 0xfffffffc00787947 */ /* 0x000fec000383ffff */
.L_x_14:
[----:B------:R-:W-:Y:S01]  /*1450*/  IMAD.MOV.U32 R3, RZ, RZ, -0x1 ;  /* 0xffffffffff037424 */ /* 0x000fe200078e00ff */
[C---:B------:R-:W-:Y:S02]  /*1460*/  VIMNMX R0, PT, PT, R4.reuse, 0x1, !PT ;  /* 0x0000000104007848 */ /* 0x040fe40007fe0100 */
[----:B------:R-:W-:Y:S02]  /*1470*/  ISETP.GE.AND P0, PT, R4, 0x4, PT ;  /* 0x000000040400780c */ /* 0x000fe40003f06270 */
[----:B------:R-:W-:Y:S02]  /*1480*/  CS2R R4, SRZ ;  /* 0x0000000000047805 */ /* 0x000fe4000001ff00 */
[----:B------:R-:W-:-:S04]  /*1490*/  VIADDMNMX.U32 R0, R0, R3, 0x3f, PT ;  /* 0x0000003f00007446 */ /* 0x000fc80003800003 */
[----:B------:R-:W-:-:S13]  /*14a0*/  R2UR UR4, R0 ;  /* 0x00000000000472ca */ /* 0x000fda00000e0000 */
[----:B------:R-:W-:-:S03]  /*14b0*/  UIADD3 UR5, UPT, UPT, UR4, 0x1, URZ ;  /* 0x0000000104057890 */ /* 0x000fc6000fffe0ff */
[----:B------:R-:W-:Y:S01]  /*14c0*/  UMOV UR4, URZ ;  /* 0x000000ff00047c82 */ /* 0x000fe20008000000 */
[----:B------:R-:W-:Y:S01]  /*14d0*/  ULOP3.LUT UR15, UR5, 0x3, URZ, 0xc0, !UPT ;  /* 0x00000003050f7892 */ /* 0x000fe2000f8ec0ff */
[----:B------:R-:W-:Y:S11]  /*14e0*/  @!P0 BRA `(.L_x_18) ;  /* 0x0000000800a08947 */ /* 0x000ff60003800000 */
[----:B------:R-:W0:Y:S01]  /*14f0*/  LDC.64 R16, c[0x3][0x8] ;  /* 0x00c00200ff107b82 */ /* 0x000e220000000a00 */
[----:B------:R-:W-:Y:S01]  /*1500*/  ULOP3.LUT UR4, UR5, 0x7c, URZ, 0xc0, !UPT ;  /* 0x0000007c05047892 */ /* 0x000fe2000f8ec0ff */
[----:B------:R-:W-:Y:S01]  /*1510*/  CS2R R4, SRZ ;  /* 0x0000000000047805 */ /* 0x000fe2000001ff00 */
[----:B------:R-:W1:Y:S01]  /*1520*/  LDCU.64 UR18, c[0x3][0x8] ;  /* 0x00c00100ff1277ac */ /* 0x000e620008000a00 */
[----:B------:R-:W2:Y:S01]  /*1530*/  LDCU UR16, c[0x3][0xc] ;  /* 0x00c00180ff1077ac */ /* 0x000ea20008000800 */
[----:B------:R-:W-:Y:S01]  /*1540*/  UIADD3 UR5, UPT, UPT, -UR4, URZ, URZ ;  /* 0x000000ff04057290 */ /* 0x000fe2000fffe1ff */
[----:B------:R-:W-:-:S11]  /*1550*/  UMOV UR6, 0x3f ;  /* 0x0000003f00067882 */ /* 0x000fd60000000000 */
.L_x_19:
[----:B------:R-:W-:Y:S01]  /*1560*/  UIADD3 UR7, UPT, UPT, UR6, -0x40, URZ ;  /* 0xffffffc006077890 */ /* 0x000fe2000fffe0ff */
[----:B0-----:R-:W-:Y:S01]  /*1570*/  DADD R2, -RZ, |R16| ;  /* 0x00000000ff027229 */ /* 0x001fe20000000510 */
[----:B------:R-:W-:Y:S01]  /*1580*/  UIADD3 UR5, UPT, UPT, UR5, 0x4, URZ ;  /* 0x0000000405057890 */ /* 0x000fe2000fffe0ff */
[----:B------:R-:W-:Y:S01]  /*1590*/  DSETP.NEU.AND P2, PT, R16, 1, PT ;  /* 0x3ff000001000742a */ /* 0x000fe20003f4d000 */
[----:B--2---:R-:W-:Y:S01]  /*15a0*/  ISETP.LE.AND P4, PT, RZ, UR16, PT ;  /* 0x00000010ff007c0c */ /* 0x004fe2000bf83270 */
[----:B------:R-:W-:Y:S01]  /*15b0*/  UIADD3 UR14, UPT, UPT, UR6, -0x3, URZ ;  /* 0xfffffffd060e7890 */ /* 0x000fe2000fffe0ff */
[----:B------:R-:W-:Y:S01]  /*15c0*/  MOV R8, 0x16a0 ;  /* 0x000016a000087802 */ /* 0x000fe20000000f00 */
[----:B------:R-:W-:Y:S02]  /*15d0*/  UISETP.NE.AND UP0, UPT, UR5, URZ, UPT ;  /* 0x000000ff0500728c */ /* 0x000fe4000bf05270 */
[----:B------:R-:W0:Y:S02]  /*15e0*/  I2F.F64 R20, UR7 ;  /* 0x0000000700147d12 */ /* 0x000e240008201c00 */
[----:B0-----:R-:W-:-:S04]  /*15f0*/  SHF.R.U32.HI R0, RZ, 0x14, R21 ;  /* 0x00000014ff007819 */ /* 0x001fc80000011615 */
[----:B------:R-:W-:-:S05]  /*1600*/  LOP3.LUT R0, R0, 0x7ff, RZ, 0xc0, !PT ;  /* 0x000007ff00007812 */ /* 0x000fca00078ec0ff */
[----:B------:R-:W-:-:S05]  /*1610*/  VIADD R9, R0, 0xfffffc0c ;  /* 0xfffffc0c00097836 */ /* 0x000fca0000000000 */
[CC--:B------:R-:W-:Y:S02]  /*1620*/  SHF.L.U32 R0, R20.reuse, R9.reuse, RZ ;  /* 0x0000000914007219 */ /* 0x0c0fe400000006ff */
[--C-:B------:R-:W-:Y:S02]  /*1630*/  SHF.L.U64.HI R9, R20, R9, R21.reuse ;  /* 0x0000000914097219 */ /* 0x100fe40000010215 */
[----:B------:R-:W-:Y:S01]  /*1640*/  ISETP.NE.U32.AND P3, PT, R0, RZ, PT ;  /* 0x000000ff0000720c */ /* 0x000fe20003f65070 */
[----:B------:R-:W-:-:S03]  /*1650*/  IMAD.MOV.U32 R0, RZ, RZ, R21 ;  /* 0x000000ffff007224 */ /* 0x000fc600078e0015 */
[----:B------:R-:W-:Y:S01]  /*1660*/  ISETP.NE.AND.EX P3, PT, R9, -0x80000000, PT, P3 ;  /* 0x800000000900780c */ /* 0x000fe20003f65330 */
[----:B------:R-:W-:Y:S02]  /*1670*/  IMAD.MOV.U32 R9, RZ, RZ, R2 ;  /* 0x000000ffff097224 */ /* 0x000fe400078e0002 */
[----:B------:R-:W-:-:S10]  /*1680*/  IMAD.MOV.U32 R2, RZ, RZ, R20 ;  /* 0x000000ffff027224 */ /* 0x000fd400078e0014 */
[----:B-1----:R-:W-:Y:S05]  /*1690*/  CALL.REL.NOINC `($_Z23kernel_akashic_compressPdPmmi$__internal_accurate_pow) ;  /* 0x00000028007c7944 */ /* 0x002fea0003c00000 */
[----:B------:R-:W-:Y:S01]  /*16a0*/  IMAD.MOV.U32 R3, RZ, RZ, R0 ;  /* 0x000000ffff037224 */ /* 0x000fe200078e0000 */
[C-C-:B------:R-:W-:Y:S01]  /*16b0*/  DADD R8, R20.reuse, R16.reuse ;  /* 0x0000000014087229 */ /* 0x140fe20000000010 */
[----:B------:R-:W-:Y:S01]  /*16c0*/  UIADD3 UR7, UPT, UPT, UR6, -0x41, URZ ;  /* 0xffffffbf06077890 */ /* 0x000fe2000fffe0ff */
[----:B------:R-:W-:-:S03]  /*16d0*/  DADD R20, R20, R16 ;  /* 0x0000000014147229 */ /* 0x000fc60000000010 */
[----:B------:R-:W-:-:S05]  /*16e0*/  DADD R10, -RZ, -R2 ;  /* 0x00000000ff0a7229 */ /* 0x000fca0000000902 */
[----:B------:R-:W-:Y:S01]  /*16f0*/  LOP3.LUT R8, R9, 0x7ff00000, RZ, 0xc0, !PT ;  /* 0x7ff0000009087812 */ /* 0x000fe200078ec0ff */
[----:B------:R-:W0:Y:S03]  /*1700*/  I2F.F64 R18, UR7 ;  /* 0x0000000700127d12 */ /* 0x000e260008201c00 */
[----:B------:R-:W-:Y:S02]  /*1710*/  ISETP.NE.AND P0, PT, R8, 0x7ff00000, PT ;  /* 0x7ff000000800780c */ /* 0x000fe40003f05270 */
[----:B------:R-:W-:Y:S02]  /*1720*/  FSEL R3, R10, R2, !P3 ;  /* 0x000000020a037208 */ /* 0x000fe40005800000 */
[----:B------:R-:W-:Y:S02]  /*1730*/  FSEL R9, R11, R0, !P3 ;  /* 0x000000000b097208 */ /* 0x000fe40005800000 */
[----:B------:R-:W-:-:S02]  /*1740*/  FSEL R3, R3, R2, !P4 ;  /* 0x0000000203037208 */ /* 0x000fc40006000000 */
[----:B------:R-:W-:Y:S01]  /*1750*/  FSEL R9, R9, R0, !P4 ;  /* 0x0000000009097208 */ /* 0x000fe20006000000 */
[----:B------:R-:W-:Y:S01]  /*1760*/  DSETP.NEU.AND P4, PT, R16, 1, PT ;  /* 0x3ff000001000742a */ /* 0x000fe20003f8d000 */
[----:B------:R-:W-:Y:S01]  /*1770*/  FSEL R10, R20, R3, !P0 ;  /* 0x00000003140a7208 */ /* 0x000fe20004000000 */
[----:B------:R-:W-:Y:S01]  /*1780*/  DADD R2, -RZ, |R16| ;  /* 0x00000000ff027229 */ /* 0x000fe20000000510 */
[----:B------:R-:W-:Y:S02]  /*1790*/  FSEL R20, R21, R9, !P0 ;  /* 0x0000000915147208 */ /* 0x000fe40004000000 */
[----:B------:R-:W-:Y:S02]  /*17a0*/  FSEL R10, R10, RZ, P2 ;  /* 0x000000ff0a0a7208 */ /* 0x000fe40001000000 */
[----:B------:R-:W-:Y:S02]  /*17b0*/  FSEL R11, R20, 1.875, P2 ;  /* 0x3ff00000140b7808 */ /* 0x000fe40001000000 */
[----:B0-----:R-:W-:-:S02]  /*17c0*/  SHF.R.U32.HI R0, RZ, 0x14, R19 ;  /* 0x00000014ff007819 */ /* 0x001fc40000011613 */
[----:B------:R-:W-:Y:S02]  /*17d0*/  ISETP.LE.AND P3, PT, RZ, UR16, PT ;  /* 0x00000010ff007c0c */ /* 0x000fe4000bf63270 */
[----:B------:R-:W-:Y:S01]  /*17e0*/  DSETP.GE.AND P0, PT, R12, R10, PT ;  /* 0x0000000a0c00722a */ /* 0x000fe20003f06000 */
[----:B------:R-:W-:Y:S02]  /*17f0*/  LOP3.LUT R0, R0, 0x7ff, RZ, 0xc0, !PT ;  /* 0x000007ff00007812 */ /* 0x000fe400078ec0ff */
[----:B------:R-:W-:-:S03]  /*1800*/  MOV R8, 0x1900 ;  /* 0x0000190000087802 */ /* 0x000fc60000000f00 */
[----:B------:R-:W-:-:S05]  /*1810*/  VIADD R9, R0, 0xfffffc0c ;  /* 0xfffffc0c00097836 */ /* 0x000fca0000000000 */
[CC--:B------:R-:W-:Y:S02]  /*1820*/  SHF.L.U32 R0, R18.reuse, R9.reuse, RZ ;  /* 0x0000000912007219 */ /* 0x0c0fe400000006ff */
[----:B------:R-:W-:Y:S01]  /*1830*/  SHF.L.U64.HI R9, R18, R9, R19 ;  /* 0x0000000912097219 */ /* 0x000fe20000010213 */
[----:B------:R-:W-:Y:S01]  /*1840*/  @P0 IMAD.MOV.U32 R15, RZ, RZ, 0x1 ;  /* 0x00000001ff0f0424 */ /* 0x000fe200078e00ff */
[----:B------:R-:W-:Y:S01]  /*1850*/  ISETP.NE.U32.AND P2, PT, R0, RZ, PT ;  /* 0x000000ff0000720c */ /* 0x000fe20003f45070 */
[----:B------:R-:W-:-:S03]  /*1860*/  @P0 DADD R12, R12, -R10 ;  /* 0x000000000c0c0229 */ /* 0x000fc6000000080a */
[C---:B------:R-:W-:Y:S02]  /*1870*/  @P0 SHF.L.U32 R0, R15.reuse, UR6, RZ ;  /* 0x000000060f000c19 */ /* 0x040fe400080006ff */
[----:B------:R-:W-:Y:S02]  /*1880*/  @P0 SHF.L.U64.HI R15, R15, UR6, RZ ;  /* 0x000000060f0f0c19 */ /* 0x000fe400080102ff */
[----:B------:R-:W-:Y:S01]  /*1890*/  ISETP.NE.AND.EX P2, PT, R9, -0x80000000, PT, P2 ;  /* 0x800000000900780c */ /* 0x000fe20003f45320 */
[----:B------:R-:W-:Y:S01]  /*18a0*/  IMAD.MOV.U32 R9, RZ, RZ, R2 ;  /* 0x000000ffff097224 */ /* 0x000fe200078e0002 */
[----:B------:R-:W-:Y:S01]  /*18b0*/  @P0 LOP3.LUT R5, R0, R5, RZ, 0xfc, !PT ;  /* 0x0000000500050212 */ /* 0x000fe200078efcff */
[----:B------:R-:W-:Y:S01]  /*18c0*/  IMAD.MOV.U32 R2, RZ, RZ, R18 ;  /* 0x000000ffff027224 */ /* 0x000fe200078e0012 */
[----:B------:R-:W-:Y:S01]  /*18d0*/  @P0 LOP3.LUT R4, R15, R4, RZ, 0xfc, !PT ;  /* 0x000000040f040212 */ /* 0x000fe200078efcff */
[----:B------:R-:W-:-:S08]  /*18e0*/  IMAD.MOV.U32 R0, RZ, RZ, R19 ;  /* 0x000000ffff007224 */ /* 0x000fd000078e0013 */
[----:B------:R-:W-:Y:S05]  /*18f0*/  CALL.REL.NOINC `($_Z23kernel_akashic_compressPdPmmi$__internal_accurate_pow) ;  /* 0x0000002400e47944 */ /* 0x000fea0003c00000 */
[----:B------:R-:W-:Y:S01]  /*1900*/  IMAD.MOV.U32 R3, RZ, RZ, R0 ;  /* 0x000000ffff037224 */ /* 0x000fe200078e0000 */
[----:B------:R-:W-:Y:S01]  /*1910*/  UIADD3 UR7, UPT, UPT, UR6, -0x42, URZ ;  /* 0xffffffbe06077890 */ /* 0x000fe2000fffe0ff */
[C-C-:B------:R-:W-:Y:S02]  /*1920*/  DADD R8, R18.reuse, R16.reuse ;  /* 0x0000000012087229 */ /* 0x140fe40000000010 */
[----:B------:R-:W-:Y:S02]  /*1930*/  DADD R18, R18, R16 ;  /* 0x0000000012127229 */ /* 0x000fe40000000010 */
[----:B------:R-:W-:-:S04]  /*1940*/  DADD R10, -RZ, -R2 ;  /* 0x00000000ff0a7229 */ /* 0x000fc80000000902 */
[----:B------:R-:W0:Y:S02]  /*1950*/  I2F.F64 R20, UR7 ;  /* 0x0000000700147d12 */ /* 0x000e240008201c00 */
[----:B------:R-:W-:-:S04]  /*1960*/  LOP3.LUT R8, R9, 0x7ff00000, RZ, 0xc0, !PT ;  /* 0x7ff0000009087812 */ /* 0x000fc800078ec0ff */
[----:B------:R-:W-:Y:S02]  /*1970*/  FSEL R3, R10, R2, !P2 ;  /* 0x000000020a037208 */ /* 0x000fe40005000000 */
[----:B------:R-:W-:Y:S02]  /*1980*/  FSEL R9, R11, R0, !P2 ;  /* 0x000000000b097208 */ /* 0x000fe40005000000 */
[----:B------:R-:W-:Y:S02]  /*1990*/  ISETP.NE.AND P0, PT, R8, 0x7ff00000, PT ;  /* 0x7ff000000800780c */ /* 0x000fe40003f05270 */
[----:B------:R-:W-:Y:S02]  /*19a0*/  FSEL R3, R3, R2, !P3 ;  /* 0x0000000203037208 */ /* 0x000fe40005800000 */
[----:B------:R-:W-:Y:S01]  /*19b0*/  FSEL R9, R9, R0, !P3 ;  /* 0x0000000009097208 */ /* 0x000fe20005800000 */
[----:B------:R-:W-:Y:S01]  /*19c0*/  DSETP.NEU.AND P3, PT, R16, 1, PT ;  /* 0x3ff000001000742a */ /* 0x000fe20003f6d000 */
[----:B------:R-:W-:-:S02]  /*19d0*/  FSEL R10, R18, R3, !P0 ;  /* 0x00000003120a7208 */ /* 0x000fc40004000000 */
[----:B------:R-:W-:Y:S02]  /*19e0*/  FSEL R18, R19, R9, !P0 ;  /* 0x0000000913127208 */ /* 0x000fe40004000000 */
[----:B------:R-:W-:Y:S02]  /*19f0*/  FSEL R10, R10, RZ, P4 ;  /* 0x000000ff0a0a7208 */ /* 0x000fe40002000000 */
[----:B------:R-:W-:Y:S02]  /*1a00*/  FSEL R11, R18, 1.875, P4 ;  /* 0x3ff00000120b7808 */ /* 0x000fe40002000000 */
[----:B0-----:R-:W-:Y:S02]  /*1a10*/  SHF.R.U32.HI R0, RZ, 0x14, R21 ;  /* 0x00000014ff007819 */ /* 0x001fe40000011615 */
[----:B------:R-:W-:Y:S02]  /*1a20*/  ISETP.LE.AND P4, PT, RZ, UR16, PT ;  /* 0x00000010ff007c0c */ /* 0x000fe4000bf83270 */
[----:B------:R-:W-:Y:S01]  /*1a30*/  LOP3.LUT R0, R0, 0x7ff, RZ, 0xc0, !PT ;  /* 0x000007ff00007812 */ /* 0x000fe200078ec0ff */
[----:B------:R-:W-:Y:S01]  /*1a40*/  DSETP.GE.AND P0, PT, R12, R10, PT ;  /* 0x0000000a0c00722a */ /* 0x000fe20003f06000 */
[----:B------:R-:W-:-:S03]  /*1a50*/  MOV R8, 0x1b80 ;  /* 0x00001b8000087802 */ /* 0x000fc60000000f00 */
[----:B------:R-:W-:Y:S02]  /*1a60*/  VIADD R9, R0, 0xfffffc0c ;  /* 0xfffffc0c00097836 */ /* 0x000fe40000000000 */
[----:B------:R-:W-:-:S03]  /*1a70*/  IMAD.U32 R0, RZ, RZ, UR6 ;  /* 0x00000006ff007e24 */ /* 0x000fc6000f8e00ff */
[CC--:B------:R-:W-:Y:S02]  /*1a80*/  SHF.L.U32 R2, R20.reuse, R9.reuse, RZ ;  /* 0x0000000914027219 */ /* 0x0c0fe400000006ff */
[----:B------:R-:W-:Y:S02]  /*1a90*/  SHF.L.U64.HI R9, R20, R9, R21 ;  /* 0x0000000914097219 */ /* 0x000fe40000010215 */
[----:B------:R-:W-:Y:S01]  /*1aa0*/  ISETP.NE.U32.AND P2, PT, R2, RZ, PT ;  /* 0x000000ff0200720c */ /* 0x000fe20003f45070 */
[----:B------:R-:W-:Y:S01]  /*1ab0*/  DADD R2, -RZ, |R16| ;  /* 0x00000000ff027229 */ /* 0x000fe20000000510 */
[----:B------:R-:W-:Y:S01]  /*1ac0*/  @P0 VIADD R0, R0, 0xffffffff ;  /* 0xffffffff00000836 */ /* 0x000fe20000000000 */
[----:B------:R-:W-:Y:S01]  /*1ad0*/  @P0 DADD R12, R12, -R10 ;  /* 0x000000000c0c0229 */ /* 0x000fe2000000080a */
[----:B------:R-:W-:Y:S01]  /*1ae0*/  @P0 IMAD.MOV.U32 R19, RZ, RZ, 0x1 ;  /* 0x00000001ff130424 */ /* 0x000fe200078e00ff */
[----:B------:R-:W-:-:S04]  /*1af0*/  ISETP.NE.AND.EX P2, PT, R9, -0x80000000, PT, P2 ;  /* 0x800000000900780c */ /* 0x000fc80003f45320 */
[CC--:B------:R-:W-:Y:S02]  /*1b00*/  @P0 SHF.L.U64.HI R15, R19.reuse, R0.reuse, RZ ;  /* 0x00000000130f0219 */ /* 0x0c0fe400000102ff */
[----:B------:R-:W-:Y:S01]  /*1b10*/  @P0 SHF.L.U32 R0, R19, R0, RZ ;  /* 0x0000000013000219 */ /* 0x000fe200000006ff */
[----:B------:R-:W-:Y:S01]  /*1b20*/  IMAD.MOV.U32 R9, RZ, RZ, R2 ;  /* 0x000000ffff097224 */ /* 0x000fe200078e0002 */
[----:B------:R-:W-:Y:S01]  /*1b30*/  @P0 LOP3.LUT R4, R15, R4, RZ, 0xfc, !PT ;  /* 0x000000040f040212 */ /* 0x000fe200078efcff */
[----:B------:R-:W-:Y:S01]  /*1b40*/  IMAD.MOV.U32 R2, RZ, RZ, R20 ;  /* 0x000000ffff027224 */ /* 0x000fe200078e0014 */
[----:B------:R-:W-:Y:S01]  /*1b50*/  @P0 LOP3.LUT R5, R0, R5, RZ, 0xfc, !PT ;  /* 0x0000000500050212 */ /* 0x000fe200078efcff */
[----:B------:R-:W-:-:S07]  /*1b60*/  IMAD.MOV.U32 R0, RZ, RZ, R21 ;  /* 0x000000ffff007224 */ /* 0x000fce00078e0015 */
        /* <DEDUP_REMOVED lines=12> */
[----:B------:R-:W-:Y:S02]  /*1c30*/  FSEL R9, R9, R0, !P4 ;  /* 0x0000000009097208 */ /* 0x000fe40006000000 */
[----:B------:R-:W-:-:S02]  /*1c40*/  FSEL R10, R20, R3, !P0 ;  /* 0x00000003140a7208 */ /* 0x000fc40004000000 */
[----:B------:R-:W-:Y:S02]  /*1c50*/  FSEL R20, R21, R9, !P0 ;  /* 0x0000000915147208 */ /* 0x000fe40004000000 */
[----:B------:R-:W-:Y:S02]  /*1c60*/  FSEL R10, R10, RZ, P3 ;  /* 0x000000ff0a0a7208 */ /* 0x000fe40001800000 */
[----:B------:R-:W-:Y:S01]  /*1c70*/  FSEL R11, R20, 1.875, P3 ;  /* 0x3ff00000140b7808 */ /* 0x000fe20001800000 */
[----:B------:R-:W-:Y:S01]  /*1c80*/  DSETP.NEU.AND P3, PT, R16, 1, PT ;  /* 0x3ff000001000742a */ /* 0x000fe20003f6d000 */
        /* <DEDUP_REMOVED lines=24> */
[C---:B------:R-:W-:Y:S01]  /*1e10*/  DADD R8, R18.reuse, UR18 ;  /* 0x0000001212087e29 */ /* 0x040fe20008000000 */
[----:B------:R-:W-:Y:S01]  /*1e20*/  UIADD3 UR6, UPT, UPT, UR6, -0x4, URZ ;  /* 0xfffffffc06067890 */ /* 0x000fe2000fffe0ff */
[----:B------:R-:W-:-:S03]  /*1e30*/  DADD R18, R18, UR18 ;  /* 0x0000001212127e29 */ /* 0x000fc60008000000 */
[----:B------:R-:W-:-:S05]  /*1e40*/  DADD R10, -RZ, -R2 ;  /* 0x00000000ff0a7229 */ /* 0x000fca0000000902 */
[----:B------:R-:W-:-:S04]  /*1e50*/  LOP3.LUT R8, R9, 0x7ff00000, RZ, 0xc0, !PT ;  /* 0x7ff0000009087812 */ /* 0x000fc800078ec0ff */
[----:B------:R-:W-:Y:S02]  /*1e60*/  ISETP.NE.AND P0, PT, R8, 0x7ff00000, PT ;  /* 0x7ff000000800780c */ /* 0x000fe40003f05270 */
[----:B------:R-:W-:Y:S02]  /*1e70*/  FSEL R3, R10, R2, !P2 ;  /* 0x000000020a037208 */ /* 0x000fe40005000000 */
[----:B------:R-:W-:Y:S02]  /*1e80*/  FSEL R9, R11, R0, !P2 ;  /* 0x000000000b097208 */ /* 0x000fe40005000000 */
[----:B------:R-:W-:Y:S02]  /*1e90*/  FSEL R3, R3, R2, !P4 ;  /* 0x0000000203037208 */ /* 0x000fe40006000000 */
[----:B------:R-:W-:Y:S02]  /*1ea0*/  FSEL R9, R9, R0, !P4 ;  /* 0x0000000009097208 */ /* 0x000fe40006000000 */
[----:B------:R-:W-:-:S02]  /*1eb0*/  FSEL R2, R18, R3, !P0 ;  /* 0x0000000312027208 */ /* 0x000fc40004000000 */
[----:B------:R-:W-:Y:S02]  /*1ec0*/  FSEL R18, R19, R9, !P0 ;  /* 0x0000000913127208 */ /* 0x000fe40004000000 */
[----:B------:R-:W-:Y:S02]  /*1ed0*/  FSEL R2, R2, RZ, P3 ;  /* 0x000000ff02027208 */ /* 0x000fe40001800000 */
[----:B------:R-:W-:-:S06]  /*1ee0*/  FSEL R3, R18, 1.875, P3 ;  /* 0x3ff0000012037808 */ /* 0x000fcc0001800000 */
[----:B------:R-:W-:-:S14]  /*1ef0*/  DSETP.GE.AND P0, PT, R12, R2, PT ;  /* 0x000000020c00722a */ /* 0x000fdc0003f06000 */
[----:B------:R-:W-:Y:S01]  /*1f00*/  @P0 IMAD.MOV.U32 R8, RZ, RZ, 0x1 ;  /* 0x00000001ff080424 */ /* 0x000fe200078e00ff */
[----:B------:R-:W-:-:S04]  /*1f10*/  @P0 DADD R12, R12, -R2 ;  /* 0x000000000c0c0229 */ /* 0x000fc80000000802 */
[C---:B------:R-:W-:Y:S02]  /*1f20*/  @P0 SHF.L.U32 R0, R8.reuse, UR14, RZ ;  /* 0x0000000e08000c19 */ /* 0x040fe400080006ff */
[----:B------:R-:W-:Y:S02]  /*1f30*/  @P0 SHF.L.U64.HI R3, R8, UR14, RZ ;  /* 0x0000000e08030c19 */ /* 0x000fe400080102ff */
[----:B------:R-:W-:Y:S02]  /*1f40*/  @P0 LOP3.LUT R5, R0, R5, RZ, 0xfc, !PT ;  /* 0x0000000500050212 */ /* 0x000fe400078efcff */
[----:B------:R-:W-:Y:S01]  /*1f50*/  @P0 LOP3.LUT R4, R3, R4, RZ, 0xfc, !PT ;  /* 0x0000000403040212 */ /* 0x000fe200078efcff */
[----:B------:R-:W-:Y:S06]  /*1f60*/  BRA.U UP0, `(.L_x_19) ;  /* 0xfffffff5007c7547 */ /* 0x000fec000b83ffff */
.L_x_18:
[----:B------:R-:W-:-:S09]  /*1f70*/  UISETP.NE.AND UP0, UPT, UR15, URZ, UPT ;  /* 0x000000ff0f00728c */ /* 0x000fd2000bf05270 */
[----:B------:R-:W-:Y:S05]  /*1f80*/  BRA.U !UP0, `(.L_x_12) ;  /* 0x0000002108187547 */ /* 0x000fea000b800000 */
[----:B------:R-:W0:Y:S01]  /*1f90*/  LDC.64 R16, c[0x3][0x8] ;  /* 0x00c00200ff107b82 */ /* 0x000e220000000a00 */
[----:B------:R-:W-:Y:S01]  /*1fa0*/  UIADD3 UR5, UPT, UPT, -UR4, 0x3c, URZ ;  /* 0x0000003c04057890 */ /* 0x000fe2000fffe1ff */
[----:B------:R-:W1:Y:S01]  /*1fb0*/  LDCU.64 UR16, c[0x3][0x8] ;  /* 0x00c00100ff1077ac */ /* 0x000e620008000a00 */
[----:B------:R-:W2:Y:S01]  /*1fc0*/  LDCU UR14, c[0x3][0xc] ;  /* 0x00c00180ff0e77ac */ /* 0x000ea20008000800 */
[----:B------:R-:W-:Y:S02]  /*1fd0*/  UIADD3 UR7, UPT, UPT, -UR4, URZ, URZ ;  /* 0x000000ff04077290 */ /* 0x000fe4000fffe1ff */
[----:B------:R-:W-:Y:S02]  /*1fe0*/  UIADD3 UR6, UPT, UPT, -UR15, URZ, URZ ;  /* 0x000000ff0f067290 */ /* 0x000fe4000fffe1ff */
[----:B------:R-:W-:-:S12]  /*1ff0*/  UIADD3 UR5, UPT, UPT, UR5, 0x3, URZ ;  /* 0x0000000305057890 */ /* 0x000fd8000fffe0ff */
.L_x_20:
[----:B------:R-:W-:Y:S01]  /*2000*/  UIADD3 UR7, UPT, UPT, UR7, -0x1, URZ ;  /* 0xffffffff07077890 */ /* 0x000fe2000fffe0ff */
[----:B0-----:R-:W-:Y:S01]  /*2010*/  DADD R2, -RZ, |R16| ;  /* 0x00000000ff027229 */ /* 0x001fe20000000510 */
[----:B--2---:R-:W-:Y:S01]  /*2020*/  ISETP.LE.AND P4, PT, RZ, UR14, PT ;  /* 0x0000000eff007c0c */ /* 0x004fe2000bf83270 */
[----:B------:R-:W-:Y:S01]  /*2030*/  DSETP.NEU.AND P2, PT, R16, 1, PT ;  /* 0x3ff000001000742a */ /* 0x000fe20003f4d000 */
[----:B------:R-:W-:-:S05]  /*2040*/  MOV R8, 0x2110 ;  /* 0x0000211000087802 */ /* 0x000fca0000000f00 */
        /* <DEDUP_REMOVED lines=13> */
[C---:B------:R-:W-:Y:S01]  /*2120*/  DADD R8, R18.reuse, UR16 ;  /* 0x0000001012087e29 */ /* 0x040fe20008000000 */
[----:B------:R-:W-:Y:S01]  /*2130*/  UIADD3 UR6, UPT, UPT, UR6, 0x1, URZ ;  /* 0x0000000106067890 */ /* 0x000fe2000fffe0ff */
[----:B------:R-:W-:-:S03]  /*2140*/  DADD R18, R18, UR16 ;  /* 0x0000001012127e29 */ /* 0x000fc60008000000 */
[----:B------:R-:W-:Y:S01]  /*2150*/  DADD R10, -RZ, -R2 ;  /* 0x00000000ff0a7229 */ /* 0x000fe20000000902 */
[----:B------:R-:W-:-:S04]  /*2160*/  UISETP.NE.AND UP0, UPT, UR6, URZ, UPT ;  /* 0x000000ff0600728c */ /* 0x000fc8000bf05270 */
        /* <DEDUP_REMOVED lines=17> */
[----:B------:R-:W-:Y:S06]  /*2280*/  BRA.U !UP0, `(.L_x_12) ;  /* 0x0000001d08587547 */ /* 0x000fec000b800000 */
[----:B------:R-:W-:Y:S01]  /*2290*/  UIADD3 UR5, UPT, UPT, UR5, -0x1, URZ ;  /* 0xffffffff05057890 */ /* 0x000fe2000fffe0ff */
[----:B------:R-:W-:Y:S11]  /*22a0*/  BRA `(.L_x_20) ;  /* 0xfffffffc00547947 */ /* 0x000ff6000383ffff */
.L_x_13:
[----:B------:R-:W-:-:S14]  /*22b0*/  DSETP.NEU.AND P0, PT, R2, RZ, PT ;  /* 0x000000ff0200722a */ /* 0x000fdc0003f0d000 */
[----:B------:R-:W-:Y:S05]  /*22c0*/  @P0 BRA `(.L_x_21) ;  /* 0x0000000c006c0947 */ /* 0x000fea0003800000 */
[----:B------:R-:W-:Y:S01]  /*22d0*/  IMAD.MOV.U32 R5, RZ, RZ, -0x1 ;  /* 0xffffffffff057424 */ /* 0x000fe200078e00ff */
[C---:B------:R-:W-:Y:S01]  /*22e0*/  ISETP.GE.AND P0, PT, R4.reuse, 0x4, PT ;  /* 0x000000040400780c */ /* 0x040fe20003f06270 */
[----:B------:R-:W-:Y:S01]  /*22f0*/  IMAD.MOV.U32 R14, RZ, RZ, RZ ;  /* 0x000000ffff0e7224 */ /* 0x000fe200078e00ff */
[----:B------:R-:W-:-:S04]  /*2300*/  VIMNMX R0, PT, PT, R4, 0x1, !PT ;  /* 0x0000000104007848 */ /* 0x000fc80007fe0100 */
[----:B------:R-:W-:Y:S02]  /*2310*/  VIADDMNMX.U32 R0, R0, R5, 0x3f, PT ;  /* 0x0000003f00007446 */ /* 0x000fe40003800005 */
[----:B------:R-:W-:-:S03]  /*2320*/  CS2R R4, SRZ ;  /* 0x0000000000047805 */ /* 0x000fc6000001ff00 */
[----:B------:R-:W-:-:S05]  /*2330*/  VIADD R10, R0, 0x1 ;  /* 0x00000001000a7836 */ /* 0x000fca0000000000 */
[----:B------:R-:W-:Y:S01]  /*2340*/  LOP3.LUT R0, R10, 0x3, RZ, 0xc0, !PT ;  /* 0x000000030a007812 */ /* 0x000fe200078ec0ff */
[----:B------:R-:W-:Y:S06]  /*2350*/  @!P0 BRA `(.L_x_22) ;  /* 0x0000000800808947 */ /* 0x000fec0003800000 */
[----:B------:R-:W0:Y:S01]  /*2360*/  LDC R22, c[0x3][0xc] ;  /* 0x00c00300ff167b82 */ /* 0x000e220000000800 */
[----:B------:R-:W-:Y:S01]  /*2370*/  LOP3.LUT R14, R10, 0x7c, RZ, 0xc0, !PT ;  /* 0x0000007c0a0e7812 */ /* 0x000fe200078ec0ff */
[----:B------:R-:W-:Y:S01]  /*2380*/  DSETP.NEU.AND P0, PT, |R2|, +INF , PT ;  /* 0x7ff000000200742a */ /* 0x000fe20003f0d200 */
[----:B------:R-:W-:Y:S01]  /*2390*/  CS2R R4, SRZ ;  /* 0x0000000000047805 */ /* 0x000fe2000001ff00 */
[----:B------:R-:W-:Y:S02]  /*23a0*/  IMAD.MOV.U32 R15, RZ, RZ, 0x3f ;  /* 0x0000003fff0f7424 */ /* 0x000fe400078e00ff */
[----:B------:R-:W-:Y:S02]  /*23b0*/  IMAD.MOV R23, RZ, RZ, -R14 ;  /* 0x000000ffff177224 */ /* 0x000fe400078e0a0e */
[----:B------:R-:W1:Y:S08]  /*23c0*/  LDC.64 R8, c[0x3][0x8] ;  /* 0x00c00200ff087b82 */ /* 0x000e700000000a00 */
.L_x_27:
[C---:B------:R-:W-:Y:S02]  /*23d0*/  VIADD R18, R15.reuse, 0xffffffc0 ;  /* 0xffffffc00f127836 */ /* 0x040fe40000000000 */
[----:B-1----:R-:W-:Y:S02]  /*23e0*/  IMAD.MOV.U32 R3, RZ, RZ, R9 ;  /* 0x000000ffff037224 */ /* 0x002fe400078e0009 */
[----:B------:R-:W-:Y:S02]  /*23f0*/  VIADD R16, R15, 0xffffffbf ;  /* 0xffffffbf0f107836 */ /* 0x000fe40000000000 */
[----:B------:R-:W1:Y:S08]  /*2400*/  I2F.F64 R18, R18 ;  /* 0x0000001200127312 */ /* 0x000e700000201c00 */
[----:B------:R-:W2:Y:S01]  /*2410*/  I2F.F64 R16, R16 ;  /* 0x0000001000107312 */ /* 0x000ea20000201c00 */
[----:B-1----:R-:W-:-:S02]  /*2420*/  SHF.R.U32.HI R2, RZ, 0x14, R19 ;  /* 0x00000014ff027819 */ /* 0x002fc40000011613 */
[----:B------:R-:W-:Y:S02]  /*2430*/  ISETP.GE.AND P2, PT, R19, RZ, PT ;  /* 0x000000ff1300720c */ /* 0x000fe40003f46270 */
[----:B------:R-:W-:Y:S02]  /*2440*/  LOP3.LUT R2, R2, 0x7ff, RZ, 0xc0, !PT ;  /* 0x000007ff02027812 */ /* 0x000fe400078ec0ff */
[----:B--2---:R-:W-:-:S03]  /*2450*/  SHF.R.U32.HI R20, RZ, 0x14, R17 ;  /* 0x00000014ff147819 */ /* 0x004fc60000011611 */
[----:B------:R-:W-:Y:S02]  /*2460*/  VIADD R11, R2, 0xfffffc0c ;  /* 0xfffffc0c020b7836 */ /* 0x000fe40000000000 */
[----:B------:R-:W-:Y:S01]  /*2470*/  IMAD.MOV.U32 R2, RZ, RZ, R8 ;  /* 0x000000ffff027224 */ /* 0x000fe200078e0008 */
[----:B------:R-:W-:Y:S02]  /*2480*/  LOP3.LUT R20, R20, 0x7ff, RZ, 0xc0, !PT ;  /* 0x000007ff14147812 */ /* 0x000fe400078ec0ff */
[CC--:B------:R-:W-:Y:S02]  /*2490*/  SHF.L.U32 R10, R18.reuse, R11.reuse, RZ ;  /* 0x0000000b120a7219 */ /* 0x0c0fe400000006ff */
[----:B------:R-:W-:Y:S01]  /*24a0*/  SHF.L.U64.HI R11, R18, R11, R19 ;  /* 0x0000000b120b7219 */ /* 0x000fe20000010213 */
[----:B------:R-:W-:Y:S01]  /*24b0*/  DSETP.NEU.AND P3, PT, R2, 1, PT ;  /* 0x3ff000000200742a */ /* 0x000fe20003f6d000 */
[----:B------:R-:W-:Y:S01]  /*24c0*/  ISETP.NE.U32.AND P1, PT, R10, RZ, PT ;  /* 0x000000ff0a00720c */ /* 0x000fe20003f25070 */
[----:B------:R-:W-:-:S02]  /*24d0*/  VIADD R25, R20, 0xfffffc0c ;  /* 0xfffffc0c14197836 */ /* 0x000fc40000000000 */
[----:B------:R-:W-:Y:S01]  /*24e0*/  IMAD.MOV.U32 R20, RZ, RZ, RZ ;  /* 0x000000ffff147224 */ /* 0x000fe200078e00ff */
[----:B------:R-:W-:Y:S01]  /*24f0*/  ISETP.NE.AND.EX P1, PT, R11, -0x80000000, PT, P1 ;  /* 0x800000000b00780c */ /* 0x000fe20003f25310 */
[----:B------:R-:W-:-:S10]  /*2500*/  DADD R10, R18, R2 ;  /* 0x00000000120a7229 */ /* 0x000fd40000000002 */
[----:B------:R-:W-:Y:S01]  /*2510*/  LOP3.LUT R10, R11, 0x7ff00000, RZ, 0xc0, !PT ;  /* 0x7ff000000b0a7812 */ /* 0x000fe200078ec0ff */
[----:B------:R-:W-:Y:S01]  /*2520*/  VIADD R11, R15, 0xffffffbe ;  /* 0xffffffbe0f0b7836 */ /* 0x000fe20000000000 */
[----:B------:R-:W-:Y:S02]  /*2530*/  DSETP.NEU.AND P1, PT, |R18|, 0.5, !P1 ;  /* 0x3fe000001200742a */ /* 0x000fe40004f2d200 */
[----:B------:R-:W-:-:S03]  /*2540*/  ISETP.NE.OR P0, PT, R10, 0x7ff00000, P0 ;  /* 0x7ff000000a00780c */ /* 0x000fc60000705670 */
[----:B------:R-:W1:Y:S01]  /*2550*/  I2F.F64 R10, R11 ;  /* 0x0000000b000a7312 */ /* 0x000e620000201c00 */
[----:B0-----:R-:W-:-:S04]  /*2560*/  SEL R21, R22, RZ, P1 ;  /* 0x000000ff16157207 */ /* 0x001fc80000800000 */
[----:B------:R-:W-:-:S05]  /*2570*/  @!P2 LOP3.LUT R21, R21, 0x7ff00000, RZ, 0xfc, !PT ;  /* 0x7ff000001515a812 */ /* 0x000fca00078efcff */
[----:B------:R-:W-:Y:S05]  /*2580*/  @P0 BRA `(.L_x_23) ;  /* 0x0000000000200947 */ /* 0x000fea0003800000 */
[----:B------:R-:W-:Y:S01]  /*2590*/  LOP3.LUT R18, R19, 0x7fffffff, RZ, 0xc0, !PT ;  /* 0x7fffffff13127812 */ /* 0x000fe200078ec0ff */
[----:B------:R-:W-:Y:S01]  /*25a0*/  IMAD.MOV.U32 R20, RZ, RZ, RZ ;  /* 0x000000ffff147224 */ /* 0x000fe200078e00ff */
[----:B------:R-:W-:Y:S02]  /*25b0*/  SEL R21, RZ, 0x7ff00000, !P2 ;  /* 0x7ff00000ff157807 */ /* 0x000fe40005000000 */
[----:B------:R-:W-:Y:S02]  /*25c0*/  ISETP.GE.AND P4, PT, R22, RZ, PT ;  /* 0x000000ff1600720c */ /* 0x000fe40003f86270 */
[----:B------:R-:W-:Y:S01]  /*25d0*/  ISETP.NE.AND P0, PT, R18, 0x3fe00000, PT ;  /* 0x3fe000001200780c */ /* 0x000fe20003f05270 */
[----:B------:R-:W-:-:S05]  /*25e0*/  VIADD R18, R21, 0x80000000 ;  /* 0x8000000015127836 */ /* 0x000fca0000000000 */
[----:B------:R-:W-:-:S05]  /*25f0*/  SEL R18, R18, R21, P0 ;  /* 0x0000001512127207 */ /* 0x000fca0000000000 */
[----:B------:R-:W-:-:S07]  /*2600*/  @!P4 SEL R21, R18, R21, P1 ;  /* 0x000000151215c207 */ /* 0x000fce0000800000 */
.L_x_23:
[-C--:B------:R-:W-:Y:S01]  /*2610*/  SHF.L.U32 R24, R16, R25.reuse, RZ ;  /* 0x0000001910187219 */ /* 0x080fe200000006ff */
[----:B------:R-:W-:Y:S01]  /*2620*/  DSETP.NEU.AND P0, PT, |R2|, +INF , PT ;  /* 0x7ff000000200742a */ /* 0x000fe20003f0d200 */
[----:B------:R-:W-:Y:S02]  /*2630*/  FSEL R18, R20, RZ, P3 ;  /* 0x000000ff14127208 */ /* 0x000fe40001800000 */
[----:B------:R-:W-:Y:S01]  /*2640*/  FSEL R19, R21, 1.875, P3 ;  /* 0x3ff0000015137808 */ /* 0x000fe20001800000 */
[----:B------:R-:W-:Y:S01]  /*2650*/  DADD R20, R16, R2 ;  /* 0x0000000010147229 */ /* 0x000fe20000000002 */
[----:B------:R-:W-:Y:S02]  /*2660*/  ISETP.NE.U32.AND P2, PT, R24, RZ, PT ;  /* 0x000000ff1800720c */ /* 0x000fe40003f45070 */
[----:B------:R-:W-:Y:S02]  /*2670*/  SHF.L.U64.HI R25, R16, R25, R17 ;  /* 0x0000001910197219 */ /* 0x000fe40000010211 */
[----:B------:R-:W-:Y:S01]  /*2680*/  DSETP.GE.AND P4, PT, R12, R18, PT ;  /* 0x000000120c00722a */ /* 0x000fe20003f86000 */
[----:B-1----:R-:W-:-:S02]  /*2690*/  SHF.R.U32.HI R20, RZ, 0x14, R11 ;  /* 0x00000014ff147819 */ /* 0x002fc4000001160b */
[----:B------:R-:W-:Y:S02]  /*26a0*/  ISETP.NE.AND.EX P2, PT, R25, -0x80000000, PT, P2 ;  /* 0x800000001900780c */ /* 0x000fe40003f45320 */
[----:B------:R-:W-:Y:S02]  /*26b0*/  LOP3.LUT R20, R20, 0x7ff, RZ, 0xc0, !PT ;  /* 0x000007ff14147812 */ /* 0x000fe400078ec0ff */
[----:B------:R-:W-:-:S03]  /*26c0*/  ISETP.GE.AND P5, PT, R17, RZ, PT ;  /* 0x000000ff1100720c */ /* 0x000fc60003fa6270 */
[----:B------:R-:W-:Y:S01]  /*26d0*/  VIADD R25, R20, 0xfffffc0c ;  /* 0xfffffc0c14197836 */ /* 0x000fe20000000000 */
[----:B------:R-:W-:-:S03]  /*26e0*/  LOP3.LUT R20, R21, 0x7ff00000, RZ, 0xc0, !PT ;  /* 0x7ff0000015147812 */ /* 0x000fc600078ec0ff */
[----:B------:R-:W-:Y:S01]  /*26f0*/  @P4 IMAD.MOV.U32 R26, RZ, RZ, 0x1 ;  /* 0x00000001ff1a4424 */ /* 0x000fe200078e00ff */
[----:B------:R-:W-:Y:S01]  /*2700*/  ISETP.NE.OR P6, PT, R20, 0x7ff00000, P0 ;  /* 0x7ff000001400780c */ /* 0x000fe200007c5670 */
[----:B------:R-:W-:Y:S01]  /*2710*/  DSETP.NEU.AND P2, PT, |R16|, 0.5, !P2 ;  /* 0x3fe000001000742a */ /* 0x000fe2000574d200 */
[----:B------:R-:W-:Y:S01]  /*2720*/  SHF.L.U32 R27, R10, R25, RZ ;  /* 0x000000190a1b7219 */ /* 0x000fe200000006ff */
[----:B------:R-:W-:Y:S01]  /*2730*/  @P4 DADD R12, R12, -R18 ;  /* 0x000000000c0c4229 */ /* 0x000fe20000000812 */
[CC--:B------:R-:W-:Y:S01]  /*2740*/  @P4 SHF.L.U32 R24, R26.reuse, R15.reuse, RZ ;  /* 0x0000000f1a184219 */ /* 0x0c0fe200000006ff */
[----:B------:R-:W-:Y:S01]  /*2750*/  IMAD.MOV.U32 R18, RZ, RZ, RZ ;  /* 0x000000ffff127224 */ /* 0x000fe200078e00ff */
[----:B------:R-:W-:Y:S02]  /*2760*/  @P4 SHF.L.U64.HI R21, R26, R15, RZ ;  /* 0x0000000f1a154219 */ /* 0x000fe400000102ff */
[----:B------:R-:W-:Y:S02]  /*2770*/  SEL R20, R22, RZ, P2 ;  /* 0x000000ff16147207 */ /* 0x000fe40001000000 */
[----:B------:R-:W-:-:S02]  /*2780*/  ISETP.NE.U32.AND P1, PT, R27, RZ, PT ;  /* 0x000000ff1b00720c */ /* 0x000fc40003f25070 */
[----:B------:R-:W-:Y:S02]  /*2790*/  @!P5 LOP3.LUT R20, R20, 0x7ff00000, RZ, 0xfc, !PT ;  /* 0x7ff000001414d812 */ /* 0x000fe400078efcff */
[----:B------:R-:W-:Y:S02]  /*27a0*/  @P4 LOP3.LUT R5, R24, R5, RZ, 0xfc, !PT ;  /* 0x0000000518054212 */ /* 0x000fe400078efcff */
[----:B------:R-:W-:Y:S01]  /*27b0*/  @P4 LOP3.LUT R4, R21, R4, RZ, 0xfc, !PT ;  /* 0x0000000415044212 */ /* 0x000fe200078efcff */
[----:B------:R-:W-:Y:S01]  /*27c0*/  IMAD.MOV.U32 R19, RZ, RZ, R20 ;  /* 0x000000ffff137224 */ /* 0x000fe200078e0014 */
[----:B------:R-:W-:Y:S06]  /*27d0*/  @P6 BRA `(.L_x_24) ;  /* 0x0000000000206947 */ /* 0x000fec0003800000 */
        /* <DEDUP_REMOVED lines=8> */
.L_x_24:
[----:B------:R-:W-:Y:S01]  /*2860*/  FSEL R18, R18, RZ, P3 ;  /* 0x000000ff12127208 */ /* 0x000fe20001800000 */
[----:B------:R-:W-:Y:S01]  /*2870*/  VIADD R16, R15, 0xffffffbd ;  /* 0xffffffbd0f107836 */ /* 0x000fe20000000000 */
[----:B------:R-:W-:Y:S01]  /*2880*/  FSEL R19, R19, 1.875, P3 ;  /* 0x3ff0000013137808 */ /* 0x000fe20001800000 */
[----:B------:R-:W-:Y:S01]  /*2890*/  DADD R20, R10, R2 ;  /* 0x000000000a147229 */ /* 0x000fe20000000002 */
[----:B------:R-:W-:Y:S02]  /*28a0*/  SHF.L.U64.HI R25, R10, R25, R11 ;  /* 0x000000190a197219 */ /* 0x000fe4000001020b */
[----:B------:R-:W-:Y:S01]  /*28b0*/  ISETP.GE.AND P2, PT, R11, RZ, PT ;  /* 0x000000ff0b00720c */ /* 0x000fe20003f46270 */
[----:B------:R-:W0:Y:S01]  /*28c0*/  I2F.F64 R16, R16 ;  /* 0x0000001000107312 */ /* 0x000e220000201c00 */
[----:B------:R-:W-:Y:S01]  /*28d0*/  DSETP.GE.AND P5, PT, R12, R18, PT ;  /* 0x000000120c00722a */ /* 0x000fe20003fa6000 */
[----:B------:R-:W-:-:S04]  /*28e0*/  ISETP.NE.AND.EX P1, PT, R25, -0x80000000, PT, P1 ;  /* 0x800000001900780c */ /* 0x000fc80003f25310 */
[----:B------:R-:W-:-:S04]  /*28f0*/  LOP3.LUT R20, R21, 0x7ff00000, RZ, 0xc0, !PT ;  /* 0x7ff0000015147812 */ /* 0x000fc800078ec0ff */
[----:B------:R-:W-:-:S05]  /*2900*/  ISETP.NE.OR P4, PT, R20, 0x7ff00000, P0 ;  /* 0x7ff000001400780c */ /* 0x000fca0000785670 */
[----:B------:R-:W-:Y:S01]  /*2910*/  @P5 VIADD R20, R15, 0xffffffff ;  /* 0xffffffff0f145836 */ /* 0x000fe20000000000 */
[----:B------:R-:W-:Y:S01]  /*2920*/  @P5 DADD R12, R12, -R18 ;  /* 0x000000000c0c5229 */ /* 0x000fe20000000812 */
[----:B------:R-:W-:Y:S01]  /*2930*/  @P5 IMAD.MOV.U32 R25, RZ, RZ, 0x1 ;  /* 0x00000001ff195424 */ /* 0x000fe200078e00ff */
[----:B------:R-:W-:Y:S01]  /*2940*/  DSETP.NEU.AND P1, PT, |R10|, 0.5, !P1 ;  /* 0x3fe000000a00742a */ /* 0x000fe20004f2d200 */
[----:B0-----:R-:W-:-:S03]  /*2950*/  SHF.R.U32.HI R18, RZ, 0x14, R17 ;  /* 0x00000014ff127819 */ /* 0x001fc60000011611 */
[CC--:B------:R-:W-:Y:S02]  /*2960*/  @P5 SHF.L.U64.HI R21, R25.reuse, R20.reuse, RZ ;  /* 0x0000001419155219 */ /* 0x0c0fe400000102ff */
[----:B------:R-:W-:Y:S02]  /*2970*/  LOP3.LUT R18, R18, 0x7ff, RZ, 0xc0, !PT ;  /* 0x000007ff12127812 */ /* 0x000fe400078ec0ff */
[----:B------:R-:W-:Y:S02]  /*2980*/  SEL R19, R22, RZ, P1 ;  /* 0x000000ff16137207 */ /* 0x000fe40000800000 */
[----:B------:R-:W-:Y:S02]  /*2990*/  @P5 SHF.L.U32 R20, R25, R20, RZ ;  /* 0x0000001419145219 */ /* 0x000fe400000006ff */
[----:B------:R-:W-:Y:S01]  /*29a0*/  @P5 LOP3.LUT R4, R21, R4, RZ, 0xfc, !PT ;  /* 0x0000000415045212 */ /* 0x000fe200078efcff */
[----:B------:R-:W-:Y:S01]  /*29b0*/  VIADD R21, R18, 0xfffffc0c ;  /* 0xfffffc0c12157836 */ /* 0x000fe20000000000 */
[----:B------:R-:W-:Y:S01]  /*29c0*/  @!P2 LOP3.LUT R19, R19, 0x7ff00000, RZ, 0xfc, !PT ;  /* 0x7ff000001313a812 */ /* 0x000fe200078efcff */
[----:B------:R-:W-:Y:S01]  /*29d0*/  IMAD.MOV.U32 R18, RZ, RZ, RZ ;  /* 0x000000ffff127224 */ /* 0x000fe200078e00ff */
[----:B------:R-:W-:Y:S01]  /*29e0*/  @P5 LOP3.LUT R5, R20, R5, RZ, 0xfc, !PT ;  /* 0x0000000514055212 */ /* 0x000fe200078efcff */
        /* <DEDUP_REMOVED lines=9> */
.L_x_25:
[----:B------:R-:W-:Y:S01]  /*2a80*/  FSEL R10, R18, RZ, P3 ;  /* 0x000000ff120a7208 */ /* 0x000fe20001800000 */
[----:B------:R-:W-:Y:S01]  /*2a90*/  VIADD R23, R23, 0x4 ;  /* 0x0000000417177836 */ /* 0x000fe20000000000 */
[-C--:B------:R-:W-:Y:S02]  /*2aa0*/  SHF.L.U32 R18, R16, R21.reuse, RZ ;  /* 0x0000001510127219 */ /* 0x080fe400000006ff */
[----:B------:R-:W-:Y:S02]  /*2ab0*/  FSEL R11, R19, 1.875, P3 ;  /* 0x3ff00000130b7808 */ /* 0x000fe40001800000 */
[----:B------:R-:W-:Y:S01]  /*2ac0*/  ISETP.NE.U32.AND P1, PT, R18, RZ, PT ;  /* 0x000000ff1200720c */ /* 0x000fe20003f25070 */
[----:B------:R-:W-:Y:S01]  /*2ad0*/  DADD R18, R16, R2 ;  /* 0x0000000010127229 */ /* 0x000fe20000000002 */
[----:B------:R-:W-:Y:S02]  /*2ae0*/  SHF.L.U64.HI R21, R16, R21, R17 ;  /* 0x0000001510157219 */ /* 0x000fe40000010211 */
[----:B------:R-:W-:Y:S01]  /*2af0*/  DSETP.GE.AND P2, PT, R12, R10, PT ;  /* 0x0000000a0c00722a */ /* 0x000fe20003f46000 */
[----:B------:R-:W-:-:S02]  /*2b00*/  ISETP.GE.AND P4, PT, R17, RZ, PT ;  /* 0x000000ff1100720c */ /* 0x000fc40003f86270 */
[----:B------:R-:W-:Y:S02]  /*2b10*/  ISETP.NE.AND.EX P1, PT, R21, -0x80000000, PT, P1 ;  /* 0x800000001500780c */ /* 0x000fe40003f25310 */
[----:B------:R-:W-:Y:S02]  /*2b20*/  ISETP.NE.AND P5, PT, R23, RZ, PT ;  /* 0x000000ff1700720c */ /* 0x000fe40003fa5270 */
[----:B------:R-:W-:-:S04]  /*2b30*/  LOP3.LUT R19, R19, 0x7ff00000, RZ, 0xc0, !PT ;  /* 0x7ff0000013137812 */ /* 0x000fc800078ec0ff */
[----:B------:R-:W-:-:S03]  /*2b40*/  ISETP.NE.OR P6, PT, R19, 0x7ff00000, P0 ;  /* 0x7ff000001300780c */ /* 0x000fc600007c5670 */
[----:B------:R-:W-:Y:S01]  /*2b50*/  @P2 VIADD R18, R15, 0xfffffffe ;  /* 0xfffffffe0f122836 */ /* 0x000fe20000000000 */
[----:B------:R-:W-:Y:S01]  /*2b60*/  @P2 DADD R12, R12, -R10 ;  /* 0x000000000c0c2229 */ /* 0x000fe2000000080a */
[----:B------:R-:W-:Y:S01]  /*2b70*/  @P2 IMAD.MOV.U32 R21, RZ, RZ, 0x1 ;  /* 0x00000001ff152424 */ /* 0x000fe200078e00ff */
[----:B------:R-:W-:Y:S01]  /*2b80*/  DSETP.NEU.AND P1, PT, |R16|, 0.5, !P1 ;  /* 0x3fe000001000742a */ /* 0x000fe20004f2d200 */
[----:B------:R-:W-:-:S03]  /*2b90*/  IMAD.MOV.U32 R10, RZ, RZ, RZ ;  /* 0x000000ffff0a7224 */ /* 0x000fc600078e00ff */
[CC--:B------:R-:W-:Y:S02]  /*2ba0*/  @P2 SHF.L.U32 R20, R21.reuse, R18.reuse, RZ ;  /* 0x0000001215142219 */ /* 0x0c0fe400000006ff */
[----:B------:R-:W-:Y:S02]  /*2bb0*/  @P2 SHF.L.U64.HI R19, R21, R18, RZ ;  /* 0x0000001215132219 */ /* 0x000fe400000102ff */
[----:B------:R-:W-:Y:S02]  /*2bc0*/  SEL R18, R22, RZ, P1 ;  /* 0x000000ff16127207 */ /* 0x000fe40000800000 */
[----:B------:R-:W-:Y:S01]  /*2bd0*/  @P2 LOP3.LUT R4, R19, R4, RZ, 0xfc, !PT ;  /* 0x0000000413042212 */ /* 0x000fe200078efcff */
[----:B------:R-:W-:Y:S01]  /*2be0*/  VIADD R19, R15, 0xfffffffd ;  /* 0xfffffffd0f137836 */ /* 0x000fe20000000000 */
[----:B------:R-:W-:Y:S02]  /*2bf0*/  @!P4 LOP3.LUT R18, R18, 0x7ff00000, RZ, 0xfc, !PT ;  /* 0x7ff000001212c812 */ /* 0x000fe400078efcff */
[----:B------:R-:W-:-:S03]  /*2c00*/  @P2 LOP3.LUT R5, R20, R5, RZ, 0xfc, !PT ;  /* 0x0000000514052212 */ /* 0x000fc600078efcff */
[----:B------:R-:W-:Y:S01]  /*2c10*/  IMAD.MOV.U32 R11, RZ, RZ, R18 ;  /* 0x000000ffff0b7224 */ /* 0x000fe200078e0012 */
[----:B------:R-:W-:Y:S06]  /*2c20*/  @P6 BRA `(.L_x_26) ;  /* 0x0000000000206947 */ /* 0x000fec0003800000 */
[----:B------:R-:W-:Y:S02]  /*2c30*/  SEL R11, RZ, 0x7ff00000, !P4 ;  /* 0x7ff00000ff0b7807 */ /* 0x000fe40006000000 */
[----:B------:R-:W-:Y:S02]  /*2c40*/  ISETP.GE.AND P6, PT, R22, RZ, PT ;  /* 0x000000ff1600720c */ /* 0x000fe40003fc6270 */
[----:B------:R-:W-:Y:S01]  /*2c50*/  LOP3.LUT R16, R17, 0x7fffffff, RZ, 0xc0, !PT ;  /* 0x7fffffff11107812 */ /* 0x000fe200078ec0ff */
[----:B------:R-:W-:-:S03]  /*2c60*/  VIADD R10, R11, 0x80000000 ;  /* 0x800000000b0a7836 */ /* 0x000fc60000000000 */
[----:B------:R-:W-:-:S04]  /*2c70*/  ISETP.NE.AND P2, PT, R16, 0x3fe00000, PT ;  /* 0x3fe000001000780c */ /* 0x000fc80003f45270 */
[----:B------:R-:W-:-:S04]  /*2c80*/  SEL R10, R10, R11, P2 ;  /* 0x0000000b0a0a7207 */ /* 0x000fc80001000000 */
[----:B------:R-:W-:Y:S01]  /*2c90*/  @!P6 SEL R11, R10, R11, P1 ;  /* 0x0000000b0a0be207 */ /* 0x000fe20000800000 */
[----:B------:R-:W-:-:S07]  /*2ca0*/  IMAD.MOV.U32 R10, RZ, RZ, RZ ;  /* 0x000000ffff0a7224 */ /* 0x000fce00078e00ff */
.L_x_26:
[----:B------:R-:W-:Y:S01]  /*2cb0*/  FSEL R10, R10, RZ, P3 ;  /* 0x000000ff0a0a7208 */ /* 0x000fe20001800000 */
[----:B------:R-:W-:Y:S01]  /*2cc0*/  VIADD R15, R15, 0xfffffffc ;  /* 0xfffffffc0f0f7836 */ /* 0x000fe20000000000 */
[----:B------:R-:W-:-:S06]  /*2cd0*/  FSEL R11, R11, 1.875, P3 ;  /* 0x3ff000000b0b7808 */ /* 0x000fcc0001800000 */
[----:B------:R-:W-:-:S14]  /*2ce0*/  DSETP.GE.AND P1, PT, R12, R10, PT ;  /* 0x0000000a0c00722a */ /* 0x000fdc0003f26000 */
[----:B------:R-:W-:Y:S01]  /*2cf0*/  @P1 IMAD.MOV.U32 R18, RZ, RZ, 0x1 ;  /* 0x00000001ff121424 */ /* 0x000fe200078e00ff */
[----:B------:R-:W-:-:S04]  /*2d00*/  @P1 DADD R12, R12, -R10 ;  /* 0x000000000c0c1229 */ /* 0x000fc8000000080a */
[CC--:B------:R-:W-:Y:S02]  /*2d10*/  @P1 SHF.L.U32 R16, R18.reuse, R19.reuse, RZ ;  /* 0x0000001312101219 */ /* 0x0c0fe400000006ff */
[----:B------:R-:W-:Y:S02]  /*2d20*/  @P1 SHF.L.U64.HI R17, R18, R19, RZ ;  /* 0x0000001312111219 */ /* 0x000fe400000102ff */
[----:B------:R-:W-:Y:S02]  /*2d30*/  @P1 LOP3.LUT R5, R16, R5, RZ, 0xfc, !PT ;  /* 0x0000000510051212 */ /* 0x000fe400078efcff */
[----:B------:R-:W-:Y:S01]  /*2d40*/  @P1 LOP3.LUT R4, R17, R4, RZ, 0xfc, !PT ;  /* 0x0000000411041212 */ /* 0x000fe200078efcff */
[----:B------:R-:W-:Y:S06]  /*2d50*/  @P5 BRA `(.L_x_27) ;  /* 0xfffffff4009c5947 */ /* 0x000fec000383ffff */
.L_x_22:
[----:B------:R-:W-:-:S13]  /*2d60*/  ISETP.NE.AND P0, PT, R0, RZ, PT ;  /* 0x000000ff0000720c */ /* 0x000fda0003f05270 */
[----:B------:R-:W-:Y:S05]  /*2d70*/  @!P0 BRA `(.L_x_12) ;  /* 0x00000010009c8947 */ /* 0x000fea0003800000 */
[----:B------:R-:W0:Y:S01]  /*2d80*/  LDC R15, c[0x3][0xc] ;  /* 0x00c00300ff0f7b82 */ /* 0x000e220000000800 */
[----:B------:R-:W-:Y:S01]  /*2d90*/  DSETP.NEU.AND P1, PT, |R2|, +INF , PT ;  /* 0x7ff000000200742a */ /* 0x000fe20003f2d200 */
[----:B------:R-:W-:Y:S01]  /*2da0*/  IMAD.MOV R0, RZ, RZ, -R0 ;  /* 0x000000ffff007224 */ /* 0x000fe200078e0a00 */
[----:B------:R-:W-:Y:S01]  /*2db0*/  IADD3 R2, PT, PT, -R14, 0x3c, RZ ;  /* 0x0000003c0e027810 */ /* 0x000fe20007ffe1ff */
[----:B------:R-:W-:-:S04]  /*2dc0*/  IMAD.MOV R14, RZ, RZ, -R14 ;  /* 0x000000ffff0e7224 */ /* 0x000fc800078e0a0e */
[----:B------:R-:W1:Y:S01]  /*2dd0*/  LDC.64 R8, c[0x3][0x8] ;  /* 0x00c00200ff087b82 */ /* 0x000e620000000a00 */
[----:B------:R-:W-:-:S07]  /*2de0*/  VIADD R16, R2, 0x3 ;  /* 0x0000000302107836 */ /* 0x000fce0000000000 */
.L_x_29:
[----:B------:R-:W-:Y:S01]  /*2df0*/  VIADD R14, R14, 0xffffffff ;  /* 0xffffffff0e0e7836 */ /* 0x000fe20000000000 */
[----:B-1----:R-:W-:-:S03]  /*2e00*/  DSETP.NEU.AND P5, PT, R8, 1, PT ;  /* 0x3ff000000800742a */ /* 0x002fc60003fad000 */
[----:B------:R-:W1:Y:S02]  /*2e10*/  I2F.F64 R2, R14 ;  /* 0x0000000e00027312 */ /* 0x000e640000201c00 */
[----:B-1----:R-:W-:Y:S02]  /*2e20*/  SHF.R.U32.HI R10, RZ, 0x14, R3 ;  /* 0x00000014ff0a7819 */ /* 0x002fe40000011603 */
[----:B------:R-:W-:Y:S02]  /*2e30*/  ISETP.GE.AND P3, PT, R3, RZ, PT ;  /* 0x000000ff0300720c */ /* 0x000fe40003f66270 */
[----:B------:R-:W-:-:S05]  /*2e40*/  LOP3.LUT R10, R10, 0x7ff, RZ, 0xc0, !PT ;  /* 0x000007ff0a0a7812 */ /* 0x000fca00078ec0ff */
[----:B------:R-:W-:-:S05]  /*2e50*/  VIADD R11, R10, 0xfffffc0c ;  /* 0xfffffc0c0a0b7836 */ /* 0x000fca0000000000 */
[CC--:B------:R-:W-:Y:S02]  /*2e60*/  SHF.L.U32 R10, R2.reuse, R11.reuse, RZ ;  /* 0x0000000b020a7219 */ /* 0x0c0fe400000006ff */
[----:B------:R-:W-:Y:S02]  /*2e70*/  SHF.L.U64.HI R11, R2, R11, R3 ;  /* 0x0000000b020b7219 */ /* 0x000fe40000010203 */
[----:B------:R-:W-:-:S04]  /*2e80*/  ISETP.NE.U32.AND P0, PT, R10, RZ, PT ;  /* 0x000000ff0a00720c */ /* 0x000fc80003f05070 */
[----:B------:R-:W-:Y:S01]  /*2e90*/  ISETP.NE.AND.EX P0, PT, R11, -0x80000000, PT, P0 ;  /* 0x800000000b00780c */ /* 0x000fe20003f05300 */
[----:B------:R-:W-:-:S10]  /*2ea0*/  DADD R10, R2, R8 ;  /* 0x00000000020a7229 */ /* 0x000fd40000000008 */
[----:B------:R-:W-:Y:S02]  /*2eb0*/  LOP3.LUT R10, R11, 0x7ff00000, RZ, 0xc0, !PT ;  /* 0x7ff000000b0a7812 */ /* 0x000fe400078ec0ff */
[----:B------:R-:W-:Y:S02]  /*2ec0*/  DSETP.NEU.AND P0, PT, |R2|, 0.5, !P0 ;  /* 0x3fe000000200742a */ /* 0x000fe4000470d200 */
[----:B------:R-:W-:Y:S01]  /*2ed0*/  ISETP.NE.OR P2, PT, R10, 0x7ff00000, P1 ;  /* 0x7ff000000a00780c */ /* 0x000fe20000f45670 */
[----:B------:R-:W-:-:S03]  /*2ee0*/  IMAD.MOV.U32 R10, RZ, RZ, RZ ;  /* 0x000000ffff0a7224 */ /* 0x000fc600078e00ff */
        /* <DEDUP_REMOVED lines=11> */
.L_x_28:
[----:B------:R-:W-:Y:S01]  /*2fa0*/  FSEL R2, R10, RZ, P5 ;  /* 0x000000ff0a027208 */ /* 0x000fe20002800000 */
[----:B------:R-:W-:Y:S01]  /*2fb0*/  VIADD R0, R0, 0x1 ;  /* 0x0000000100007836 */ /* 0x000fe20000000000 */
[----:B------:R-:W-:-:S04]  /*2fc0*/  FSEL R3, R11, 1.875, P5 ;  /* 0x3ff000000b037808 */ /* 0x000fc80002800000 */
[----:B------:R-:W-:Y:S02]  /*2fd0*/  ISETP.NE.AND P2, PT, R0, RZ, PT ;  /* 0x000000ff0000720c */ /* 0x000fe40003f45270 */
        /* <DEDUP_REMOVED lines=10> */
.L_x_21:
        /* <DEDUP_REMOVED lines=10> */
[----:B------:R-:W0:Y:S01]  /*3120*/  LDC R22, c[0x3][0xc] ;  /* 0x00c00300ff167b82 */ /* 0x000e220000000800 */
[----:B------:R-:W-:Y:S01]  /*3130*/  ULOP3.LUT UR4, UR5, 0x7c, URZ, 0xc0, !UPT ;  /* 0x0000007c05047892 */ /* 0x000fe2000f8ec0ff */
[----:B------:R-:W-:Y:S01]  /*3140*/  CS2R R4, SRZ ;  /* 0x0000000000047805 */ /* 0x000fe2000001ff00 */
[----:B------:R-:W-:Y:S02]  /*3150*/  UMOV UR6, 0x3f ;  /* 0x0000003f00067882 */ /* 0x000fe40000000000 */
[----:B------:R-:W-:-:S03]  /*3160*/  UIADD3 UR5, UPT, UPT, -UR4, URZ, URZ ;  /* 0x000000ff04057290 */ /* 0x000fc6000fffe1ff */
[----:B------:R-:W1:Y:S09]  /*3170*/  LDC.64 R16, c[0x3][0x8] ;  /* 0x00c00200ff107b82 */ /* 0x000e720000000a00 */
.L_x_35:
[----:B------:R-:W-:Y:S01]  /*3180*/  UIADD3 UR7, UPT, UPT, UR6, -0x40, URZ ;  /* 0xffffffc006077890 */ /* 0x000fe2000fffe0ff */
[----:B-1----:R-:W-:Y:S01]  /*3190*/  DADD R2, -RZ, |R16| ;  /* 0x00000000ff027229 */ /* 0x002fe20000000510 */
[----:B------:R-:W-:Y:S01]  /*31a0*/  UIADD3 UR5, UPT, UPT, UR5, 0x4, URZ ;  /* 0x0000000405057890 */ /* 0x000fe2000fffe0ff */
[----:B------:R-:W-:Y:S01]  /*31b0*/  DSETP.NEU.AND P2, PT, |R16|, +INF , PT ;  /* 0x7ff000001000742a */ /* 0x000fe20003f4d200 */
[----:B------:R-:W-:Y:S01]  /*31c0*/  MOV R8, 0x32b0 ;  /* 0x000032b000087802 */ /* 0x000fe20000000f00 */
[----:B------:R-:W-:Y:S02]  /*31d0*/  UIADD3 UR14, UPT, UPT, UR6, -0x3, URZ ;  /* 0xfffffffd060e7890 */ /* 0x000fe4000fffe0ff */
[----:B------:R-:W-:Y:S02]  /*31e0*/  UISETP.NE.AND UP0, UPT, UR5, URZ, UPT ;  /* 0x000000ff0500728c */ /* 0x000fe4000bf05270 */
[----:B------:R-:W1:Y:S02]  /*31f0*/  I2F.F64 R20, UR7 ;  /* 0x0000000700147d12 */ /* 0x000e640008201c00 */
[----:B-1----:R-:W-:-:S04]  /*3200*/  SHF.R.U32.HI R0, RZ, 0x14, R21 ;  /* 0x00000014ff007819 */ /* 0x002fc80000011615 */
        /* <DEDUP_REMOVED lines=9> */
[----:B0-----:R-:W-:Y:S05]  /*32a0*/  CALL.REL.NOINC `($_Z23kernel_akashic_compressPdPmmi$__internal_accurate_pow) ;  /* 0x0000000c00787944 */ /* 0x001fea0003c00000 */
[----:B------:R-:W-:Y:S01]  /*32b0*/  DADD R8, R20, R16 ;  /* 0x0000000014087229 */ /* 0x000fe20000000010 */
[----:B------:R-:W-:Y:S01]  /*32c0*/  UIADD3 UR7, UPT, UPT, UR6, -0x41, URZ ;  /* 0xffffffbf06077890 */ /* 0x000fe2000fffe0ff */
[----:B------:R-:W-:Y:S01]  /*32d0*/  IMAD.MOV.U32 R3, RZ, RZ, R0 ;  /* 0x000000ffff037224 */ /* 0x000fe200078e0000 */
[----:B------:R-:W-:Y:S01]  /*32e0*/  ISETP.LT.AND P3, PT, R22, RZ, !P3 ;  /* 0x000000ff1600720c */ /* 0x000fe20005f61270 */
[----:B------:R-:W-:-:S04]  /*32f0*/  DSETP.NEU.AND P1, PT, R16, 1, PT ;  /* 0x3ff000001000742a */ /* 0x000fc80003f2d000 */
[----:B------:R-:W-:Y:S02]  /*3300*/  DADD R10, -RZ, -R2 ;  /* 0x00000000ff0a7229 */ /* 0x000fe40000000902 */
[----:B------:R-:W-:Y:S01]  /*3310*/  LOP3.LUT R8, R9, 0x7ff00000, RZ, 0xc0, !PT ;  /* 0x7ff0000009087812 */ /* 0x000fe200078ec0ff */
[----:B------:R-:W0:Y:S03]  /*3320*/  I2F.F64 R18, UR7 ;  /* 0x0000000700127d12 */ /* 0x000e260008201c00 */
[----:B------:R-:W-:-:S04]  /*3330*/  ISETP.NE.OR P2, PT, R8, 0x7ff00000, P2 ;  /* 0x7ff000000800780c */ /* 0x000fc80001745670 */
[----:B------:R-:W-:Y:S02]  /*3340*/  FSEL R2, R10, R2, P3 ;  /* 0x000000020a027208 */ /* 0x000fe40001800000 */
[----:B------:R-:W-:Y:S02]  /*3350*/  FSEL R3, R11, R0, P3 ;  /* 0x000000000b037208 */ /* 0x000fe40001800000 */
[----:B0-----:R-:W-:-:S05]  /*3360*/  SHF.R.U32.HI R8, RZ, 0x14, R19 ;  /* 0x00000014ff087819 */ /* 0x001fca0000011613 */
[----:B------:R-:W-:Y:S05]  /*3370*/  @P2 BRA `(.L_x_31) ;  /* 0x00000000001c2947 */ /* 0x000fea0003800000 */
[C---:B------:R-:W-:Y:S01]  /*3380*/  ISETP.GE.AND P0, PT, R21.reuse, RZ, PT ;  /* 0x000000ff1500720c */ /* 0x040fe20003f06270 */
[----:B------:R-:W-:Y:S01]  /*3390*/  IMAD.MOV.U32 R2, RZ, RZ, RZ ;  /* 0x000000ffff027224 */ /* 0x000fe200078e00ff */
[----:B------:R-:W-:Y:S02]  /*33a0*/  LOP3.LUT R20, R21, 0x7fffffff, RZ, 0xc0, !PT ;  /* 0x7fffffff15147812 */ /* 0x000fe400078ec0ff */
[----:B------:R-:W-:Y:S02]  /*33b0*/  SEL R3, RZ, 0x7ff00000, !P0 ;  /* 0x7ff00000ff037807 */ /* 0x000fe40004000000 */
[----:B------:R-:W-:-:S03]  /*33c0*/  ISETP.NE.AND P0, PT, R20, 0x3fe00000, PT ;  /* 0x3fe000001400780c */ /* 0x000fc60003f05270 */
[----:B------:R-:W-:-:S05]  /*33d0*/  VIADD R0, R3, 0x80000000 ;  /* 0x8000000003007836 */ /* 0x000fca0000000000 */
[----:B------:R-:W-:-:S07]  /*33e0*/  @P3 SEL R3, R0, R3, P0 ;  /* 0x0000000300033207 */ /* 0x000fce0000000000 */
.L_x_31:
[----:B------:R-:W-:Y:S01]  /*33f0*/  FSEL R10, R2, RZ, P1 ;  /* 0x000000ff020a7208 */ /* 0x000fe20000800000 */
[----:B------:R-:W-:Y:S01]  /*3400*/  DSETP.NEU.AND P3, PT, |R16|, +INF , PT ;  /* 0x7ff000001000742a */ /* 0x000fe20003f6d200 */
[----:B------:R-:W-:Y:S01]  /*3410*/  FSEL R11, R3, 1.875, P1 ;  /* 0x3ff00000030b7808 */ /* 0x000fe20000800000 */
[----:B------:R-:W-:Y:S01]  /*3420*/  DADD R2, -RZ, |R16| ;  /* 0x00000000ff027229 */ /* 0x000fe20000000510 */
[----:B------:R-:W-:-:S04]  /*3430*/  LOP3.LUT R8, R8, 0x7ff, RZ, 0xc0, !PT ;  /* 0x000007ff08087812 */ /* 0x000fc800078ec0ff */
[----:B------:R-:W-:Y:S01]  /*3440*/  DSETP.GE.AND P0, PT, R12, R10, PT ;  /* 0x0000000a0c00722a */ /* 0x000fe20003f06000 */
[----:B------:R-:W-:Y:S01]  /*3450*/  VIADD R9, R8, 0xfffffc0c ;  /* 0xfffffc0c08097836 */ /* 0x000fe20000000000 */
[----:B------:R-:W-:-:S04]  /*3460*/  MOV R8, 0x3550 ;  /* 0x0000355000087802 */ /* 0x000fc80000000f00 */
[CC--:B------:R-:W-:Y:S02]  /*3470*/  SHF.L.U32 R0, R18.reuse, R9.reuse, RZ ;  /* 0x0000000912007219 */ /* 0x0c0fe400000006ff */
[----:B------:R-:W-:Y:S02]  /*3480*/  SHF.L.U64.HI R9, R18, R9, R19 ;  /* 0x0000000912097219 */ /* 0x000fe40000010213 */
[----:B------:R-:W-:-:S04]  /*3490*/  ISETP.NE.U32.AND P2, PT, R0, RZ, PT ;  /* 0x000000ff0000720c */ /* 0x000fc80003f45070 */
[----:B------:R-:W-:Y:S01]  /*34a0*/  @P0 IMAD.MOV.U32 R15, RZ, RZ, 0x1 ;  /* 0x00000001ff0f0424 */ /* 0x000fe200078e00ff */
[----:B------:R-:W-:Y:S01]  /*34b0*/  ISETP.NE.AND.EX P2, PT, R9, -0x80000000, PT, P2 ;  /* 0x800000000900780c */ /* 0x000fe20003f45320 */
[----:B------:R-:W-:Y:S01]  /*34c0*/  @P0 DADD R12, R12, -R10 ;  /* 0x000000000c0c0229 */ /* 0x000fe2000000080a */
[----:B------:R-:W-:Y:S02]  /*34d0*/  IMAD.MOV.U32 R9, RZ, RZ, R2 ;  /* 0x000000ffff097224 */ /* 0x000fe400078e0002 */
[C---:B------:R-:W-:Y:S01]  /*34e0*/  @P0 SHF.L.U32 R0, R15.reuse, UR6, RZ ;  /* 0x000000060f000c19 */ /* 0x040fe200080006ff */
[----:B------:R-:W-:Y:S01]  /*34f0*/  IMAD.MOV.U32 R2, RZ, RZ, R18 ;  /* 0x000000ffff027224 */ /* 0x000fe200078e0012 */
[----:B------:R-:W-:Y:S02]  /*3500*/  @P0 SHF.L.U64.HI R15, R15, UR6, RZ ;  /* 0x000000060f0f0c19 */ /* 0x000fe400080102ff */
[----:B------:R-:W-:Y:S01]  /*3510*/  @P0 LOP3.LUT R5, R0, R5, RZ, 0xfc, !PT ;  /* 0x0000000500050212 */ /* 0x000fe200078efcff */
[----:B------:R-:W-:Y:S01]  /*3520*/  IMAD.MOV.U32 R0, RZ, RZ, R19 ;  /* 0x000000ffff007224 */ /* 0x000fe200078e0013 */
[----:B------:R-:W-:-:S07]  /*3530*/  @P0 LOP3.LUT R4, R15, R4, RZ, 0xfc, !PT ;  /* 0x000000040f040212 */ /* 0x000fce00078efcff */
[----:B------:R-:W-:Y:S05]  /*3540*/  CALL.REL.NOINC `($_Z23kernel_akashic_compressPdPmmi$__internal_accurate_pow) ;  /* 0x0000000800d07944 */ /* 0x000fea0003c00000 */
        /* <DEDUP_REMOVED lines=20> */
.L_x_32:
[----:B------:R-:W-:Y:S01]  /*3690*/  FSEL R10, R2, RZ, P1 ;  /* 0x000000ff020a7208 */ /* 0x000fe20000800000 */
[----:B------:R-:W-:Y:S01]  /*36a0*/  IMAD.U32 R0, RZ, RZ, UR6 ;  /* 0x00000006ff007e24 */ /* 0x000fe2000f8e00ff */
[----:B------:R-:W-:Y:S01]  /*36b0*/  FSEL R11, R3, 1.875, P1 ;  /* 0x3ff00000030b7808 */ /* 0x000fe20000800000 */
[----:B------:R-:W-:Y:S01]  /*36c0*/  DSETP.NEU.AND P3, PT, |R16|, +INF , PT ;  /* 0x7ff000001000742a */ /* 0x000fe20003f6d200 */
[----:B------:R-:W-:-:S04]  /*36d0*/  LOP3.LUT R8, R8, 0x7ff, RZ, 0xc0, !PT ;  /* 0x000007ff08087812 */ /* 0x000fc800078ec0ff */
[----:B------:R-:W-:Y:S01]  /*36e0*/  DSETP.GE.AND P0, PT, R12, R10, PT ;  /* 0x0000000a0c00722a */ /* 0x000fe20003f06000 */
[----:B------:R-:W-:Y:S01]  /*36f0*/  VIADD R9, R8, 0xfffffc0c ;  /* 0xfffffc0c08097836 */ /* 0x000fe20000000000 */
[----:B------:R-:W-:-:S04]  /*3700*/  MOV R8, 0x3810 ;  /* 0x0000381000087802 */ /* 0x000fc80000000f00 */
[CC--:B------:R-:W-:Y:S02]  /*3710*/  SHF.L.U32 R2, R20.reuse, R9.reuse, RZ ;  /* 0x0000000914027219 */ /* 0x0c0fe400000006ff */
[----:B------:R-:W-:Y:S02]  /*3720*/  SHF.L.U64.HI R9, R20, R9, R21 ;  /* 0x0000000914097219 */ /* 0x000fe40000010215 */
[----:B------:R-:W-:Y:S01]  /*3730*/  ISETP.NE.U32.AND P2, PT, R2, RZ, PT ;  /* 0x000000ff0200720c */ /* 0x000fe20003f45070 */
[----:B------:R-:W-:-:S03]  /*3740*/  DADD R2, -RZ, |R16| ;  /* 0x00000000ff027229 */ /* 0x000fc60000000510 */
[----:B------:R-:W-:Y:S01]  /*3750*/  @P0 VIADD R0, R0, 0xffffffff ;  /* 0xffffffff00000836 */ /* 0x000fe20000000000 */
[----:B------:R-:W-:Y:S01]  /*3760*/  ISETP.NE.AND.EX P2, PT, R9, -0x80000000, PT, P2 ;  /* 0x800000000900780c */ /* 0x000fe20003f45320 */
[----:B------:R-:W-:Y:S01]  /*3770*/  @P0 IMAD.MOV.U32 R19, RZ, RZ, 0x1 ;  /* 0x00000001ff130424 */ /* 0x000fe200078e00ff */
[----:B------:R-:W-:-:S04]  /*3780*/  @P0 DADD R12, R12, -R10 ;  /* 0x000000000c0c0229 */ /* 0x000fc8000000080a */
[CC--:B------:R-:W-:Y:S01]  /*3790*/  @P0 SHF.L.U64.HI R15, R19.reuse, R0.reuse, RZ ;  /* 0x00000000130f0219 */ /* 0x0c0fe200000102ff */
[----:B------:R-:W-:Y:S01]  /*37a0*/  IMAD.MOV.U32 R9, RZ, RZ, R2 ;  /* 0x000000ffff097224 */ /* 0x000fe200078e0002 */
[----:B------:R-:W-:Y:S01]  /*37b0*/  @P0 SHF.L.U32 R0, R19, R0, RZ ;  /* 0x0000000013000219 */ /* 0x000fe200000006ff */
[----:B------:R-:W-:Y:S01]  /*37c0*/  IMAD.MOV.U32 R2, RZ, RZ, R20 ;  /* 0x000000ffff027224 */ /* 0x000fe200078e0014 */
[----:B------:R-:W-:Y:S02]  /*37d0*/  @P0 LOP3.LUT R4, R15, R4, RZ, 0xfc, !PT ;  /* 0x000000040f040212 */ /* 0x000fe400078efcff */
[----:B------:R-:W-:Y:S01]  /*37e0*/  @P0 LOP3.LUT R5, R0, R5, RZ, 0xfc, !PT ;  /* 0x0000000500050212 */ /* 0x000fe200078efcff */
[----:B------:R-:W-:-:S07]  /*37f0*/  IMAD.MOV.U32 R0, RZ, RZ, R21 ;  /* 0x000000ffff007224 */ /* 0x000fce00078e0015 */
        /* <DEDUP_REMOVED lines=21> */
.L_x_33:
        /* <DEDUP_REMOVED lines=25> */
[----:B------:R-:W-:Y:S01]  /*3ae0*/  IMAD.MOV.U32 R3, RZ, RZ, R0 ;  /* 0x000000ffff037224 */ /* 0x000fe200078e0000 */
[----:B------:R-:W-:-:S05]  /*3af0*/  ISETP.LT.AND P2, PT, R22, RZ, !P2 ;  /* 0x000000ff1600720c */ /* 0x000fca0005741270 */
[----:B------:R-:W-:-:S03]  /*3b00*/  DADD R10, -RZ, -R2 ;  /* 0x00000000ff0a7229 */ /* 0x000fc60000000902 */
[----:B------:R-:W-:-:S04]  /*3b10*/  LOP3.LUT R8, R9, 0x7ff00000, RZ, 0xc0, !PT ;  /* 0x7ff0000009087812 */ /* 0x000fc800078ec0ff */
[----:B------:R-:W-:-:S03]  /*3b20*/  ISETP.NE.OR P3, PT, R8, 0x7ff00000, P3 ;  /* 0x7ff000000800780c */ /* 0x000fc60001f65670 */
[----:B------:R-:W-:Y:S02]  /*3b30*/  FSEL R2, R10, R2, P2 ;  /* 0x000000020a027208 */ /* 0x000fe40001000000 */
[----:B------:R-:W-:-:S08]  /*3b40*/  FSEL R3, R11, R0, P2 ;  /* 0x000000000b037208 */ /* 0x000fd00001000000 */
        /* <DEDUP_REMOVED lines=8> */
.L_x_34:
[----:B------:R-:W-:Y:S01]  /*3bd0*/  DSETP.NEU.AND P0, PT, R16, 1, PT ;  /* 0x3ff000001000742a */ /* 0x000fe20003f0d000 */
[----:B------:R-:W-:-:S05]  /*3be0*/  UIADD3 UR6, UPT, UPT, UR6, -0x4, URZ ;  /* 0xfffffffc06067890 */ /* 0x000fca000fffe0ff */
        /* <DEDUP_REMOVED lines=10> */
.L_x_30:
[----:B------:R-:W-:-:S09]  /*3c90*/  UISETP.NE.AND UP0, UPT, UR15, URZ, UPT ;  /* 0x000000ff0f00728c */ /* 0x000fd2000bf05270 */
[----:B------:R-:W-:Y:S05]  /*3ca0*/  BRA.U !UP0, `(.L_x_12) ;  /* 0x0000000108d07547 */ /* 0x000fea000b800000 */
[----:B------:R-:W0:Y:S01]  /*3cb0*/  LDC R20, c[0x3][0xc] ;  /* 0x00c00300ff147b82 */ /* 0x000e220000000800 */
[----:B------:R-:W-:Y:S02]  /*3cc0*/  UIADD3 UR5, UPT, UPT, -UR4, 0x3c, URZ ;  /* 0x0000003c04057890 */ /* 0x000fe4000fffe1ff */
[----:B------:R-:W-:Y:S02]  /*3cd0*/  UIADD3 UR6, UPT, UPT, -UR4, URZ, URZ ;  /* 0x000000ff04067290 */ /* 0x000fe4000fffe1ff */
[----:B------:R-:W-:Y:S02]  /*3ce0*/  UIADD3 UR7, UPT, UPT, -UR15, URZ, URZ ;  /* 0x000000ff0f077290 */ /* 0x000fe4000fffe1ff */
[----:B------:R-:W-:Y:S01]  /*3cf0*/  UIADD3 UR5, UPT, UPT, UR5, 0x3, URZ ;  /* 0x0000000305057890 */ /* 0x000fe2000fffe0ff */
[----:B------:R-:W1:Y:S11]  /*3d00*/  LDC.64 R16, c[0x3][0x8] ;  /* 0x00c00200ff107b82 */ /* 0x000e760000000a00 */
.L_x_37:
[----:B------:R-:W-:Y:S01]  /*3d10*/  UIADD3 UR6, UPT, UPT, UR6, -0x1, URZ ;  /* 0xffffffff06067890 */ /* 0x000fe2000fffe0ff */
[----:B-1----:R-:W-:Y:S01]  /*3d20*/  DADD R2, -RZ, |R16| ;  /* 0x00000000ff027229 */ /* 0x002fe20000000510 */
[----:B------:R-:W-:Y:S01]  /*3d30*/  UIADD3 UR7, UPT, UPT, UR7, 0x1, URZ ;  /* 0x0000000107077890 */ /* 0x000fe2000fffe0ff */
[----:B------:R-:W-:Y:S01]  /*3d40*/  DSETP.NEU.AND P2, PT, |R16|, +INF , PT ;  /* 0x7ff000001000742a */ /* 0x000fe20003f4d200 */
[----:B------:R-:W-:Y:S02]  /*3d50*/  MOV R8, 0x3e30 ;  /* 0x00003e3000087802 */ /* 0x000fe40000000f00 */
[----:B------:R-:W-:-:S03]  /*3d60*/  UISETP.NE.AND UP0, UPT, UR7, URZ, UPT ;  /* 0x000000ff0700728c */ /* 0x000fc6000bf05270 */
        /* <DEDUP_REMOVED lines=28> */
.L_x_36:
[----:B------:R-:W-:-:S06]  /*3f30*/  DSETP.NEU.AND P0, PT, R16, 1, PT ;  /* 0x3ff000001000742a */ /* 0x000fcc0003f0d000 */
[----:B------:R-:W-:Y:S02]  /*3f40*/  FSEL R2, R2, RZ, P0 ;  /* 0x000000ff02027208 */ /* 0x000fe40000000000 */
[----:B------:R-:W-:-:S06]  /*3f50*/  FSEL R3, R3, 1.875, P0 ;  /* 0x3ff0000003037808 */ /* 0x000fcc0000000000 */
[----:B------:R-:W-:-:S14]  /*3f60*/  DSETP.GE.AND P0, PT, R12, R2, PT ;  /* 0x000000020c00722a */ /* 0x000fdc0003f06000 */
[----:B------:R-:W-:Y:S01]  /*3f70*/  @P0 IMAD.MOV.U32 R0, RZ, RZ, 0x1 ;  /* 0x00000001ff000424 */ /* 0x000fe200078e00ff */
[----:B------:R-:W-:-:S04]  /*3f80*/  @P0 DADD R12, R12, -R2 ;  /* 0x000000000c0c0229 */ /* 0x000fc80000000802 */
[C---:B------:R-:W-:Y:S02]  /*3f90*/  @P0 SHF.L.U64.HI R9, R0.reuse, UR5, RZ ;  /* 0x0000000500090c19 */ /* 0x040fe400080102ff */
[----:B------:R-:W-:Y:S01]  /*3fa0*/  @P0 SHF.L.U32 R0, R0, UR5, RZ ;  /* 0x0000000500000c19 */ /* 0x000fe200080006ff */
[----:B------:R-:W-:Y:S01]  /*3fb0*/  UIADD3 UR5, UPT, UPT, UR5, -0x1, URZ ;  /* 0xffffffff05057890 */ /* 0x000fe2000fffe0ff */
[----:B------:R-:W-:Y:S02]  /*3fc0*/  @P0 LOP3.LUT R4, R9, R4, RZ, 0xfc, !PT ;  /* 0x0000000409040212 */ /* 0x000fe400078efcff */
[----:B------:R-:W-:Y:S01]  /*3fd0*/  @P0 LOP3.LUT R5, R0, R5, RZ, 0xfc, !PT ;  /* 0x0000000500050212 */ /* 0x000fe200078efcff */
[----:B------:R-:W-:Y:S08]  /*3fe0*/  BRA.U UP0, `(.L_x_37) ;  /* 0xfffffffd00487547 */ /* 0x000ff0000b83ffff */
.L_x_12:
[----:B------:R-:W0:Y:S01]  /*3ff0*/  LDC.64 R2, c[0x3][RZ] ;  /* 0x00c00000ff027b82 */ /* 0x000e220000000a00 */
[----:B------:R-:W1:Y:S02]  /*4000*/  LDCU.64 UR10, c[0x0][0x388] ;  /* 0x00007100ff0a77ac */ /* 0x000e640008000a00 */
[----:B-1----:R-:W-:-:S04]  /*4010*/  IADD3 R8, P0, PT, R7, UR10, RZ ;  /* 0x0000000a07087c10 */ /* 0x002fc8000ff1e0ff */
[----:B------:R-:W-:Y:S01]  /*4020*/  IADD3.X R9, PT, PT, R6, UR11, RZ, P0, !PT ;  /* 0x0000000b06097c10 */ /* 0x000fe200087fe4ff */
[----:B0-----:R-:W-:-:S10]  /*4030*/  DMUL R2, R2, 1.00000000000000000000e+09 ;  /* 0x41cdcd6502027828 */ /* 0x001fd40000000000 */
[----:B------:R-:W0:Y:S02]  /*4040*/  F2I.U64.F64.TRUNC R2, R2 ;  /* 0x0000000200027311 */ /* 0x000e24000030d800 */
[----:B0-----:R-:W-:Y:S02]  /*4050*/  LOP3.LUT R6, R2, R5, RZ, 0x3c, !PT ;  /* 0x0000000502067212 */ /* 0x001fe400078e3cff */
[----:B------:R-:W-:-:S05]  /*4060*/  LOP3.LUT R7, R3, R4, RZ, 0x3c, !PT ;  /* 0x0000000403077212 */ /* 0x000fca00078e3cff */
[----:B------:R-:W-:Y:S01]  /*4070*/  STG.E.64 desc[UR8][R8.64], R6 ;  /* 0x0000000608007986 */ /* 0x000fe2000c101b08 */
[----:B------:R-:W-:Y:S05]  /*4080*/  EXIT ;  /* 0x000000000000794d */ /* 0x000fea0003800000 */
        .type           $_Z23kernel_akashic_compressPdPmmi$__internal_accurate_pow,@function
        .size           $_Z23kernel_akashic_compressPdPmmi$__internal_accurate_pow,(.L_x_291 - $_Z23kernel_akashic_compressPdPmmi$__internal_accurate_pow)
$_Z23kernel_akashic_compressPdPmmi$__internal_accurate_pow:
[----:B------:R-:W-:Y:S01]  /*4090*/  ISETP.GT.U32.AND P0, PT, R3, 0xfffff, PT ;  /* 0x000fffff0300780c */ /* 0x000fe20003f04070 */
[----:B------:R-:W-:Y:S01]  /*40a0*/  IMAD.MOV.U32 R10, RZ, RZ, R9 ;  /* 0x000000ffff0a7224 */ /* 0x000fe200078e0009 */
[----:B------:R-:W-:Y:S01]  /*40b0*/  UMOV UR10, 0x7d2cafe2 ;  /* 0x7d2cafe2000a7882 */ /* 0x000fe20000000000 */
[----:B------:R-:W-:Y:S01]  /*40c0*/  IMAD.MOV.U32 R11, RZ, RZ, R3 ;  /* 0x000000ffff0b7224 */ /* 0x000fe200078e0003 */
[----:B------:R-:W-:Y:S01]  /*40d0*/  UMOV UR11, 0x3eb0f5ff ;  /* 0x3eb0f5ff000b7882 */ /* 0x000fe20000000000 */
[----:B------:R-:W-:Y:S01]  /*40e0*/  UMOV UR12, 0x3b39803f ;  /* 0x3b39803f000c7882 */ /* 0x000fe20000000000 */
[----:B------:R-:W-:-:S07]  /*40f0*/  UMOV UR13, 0x3c7abc9e ;  /* 0x3c7abc9e000d7882 */ /* 0x000fce0000000000 */
[----:B------:R-:W-:Y:S01]  /*4100*/  @!P0 DMUL R14, R10, 1.80143985094819840000e+16 ;  /* 0x435000000a0e8828 */ /* 0x000fe20000000000 */
[--C-:B------:R-:W-:Y:S01]  /*4110*/  IMAD.MOV.U32 R10, RZ, RZ, R3.reuse ;  /* 0x000000ffff0a7224 */ /* 0x100fe200078e0003 */
[----:B------:R-:W-:-:S08]  /*4120*/  SHF.R.U32.HI R3, RZ, 0x14, R3 ;  /* 0x00000014ff037819 */ /* 0x000fd00000011603 */
[----:B------:R-:W-:Y:S01]  /*4130*/  @!P0 IMAD.MOV.U32 R10, RZ, RZ, R15 ;  /* 0x000000ffff0a8224 */ /* 0x000fe200078e000f */
[----:B------:R-:W-:Y:S01]  /*4140*/  @!P0 LEA.HI R3, R15, 0xffffffca, RZ, 0xc ;  /* 0xffffffca0f038811 */ /* 0x000fe200078f60ff */
[----:B------:R-:W-:-:S03]  /*4150*/  @!P0 IMAD.MOV.U32 R9, RZ, RZ, R14 ;  /* 0x000000ffff098224 */ /* 0x000fc600078e000e */
[----:B------:R-:W-:Y:S01]  /*4160*/  LOP3.LUT R10, R10, 0x800fffff, RZ, 0xc0, !PT ;  /* 0x800fffff0a0a7812 */ /* 0x000fe200078ec0ff */
[----:B------:R-:W-:-:S03]  /*4170*/  IMAD.MOV.U32 R24, RZ, RZ, R9 ;  /* 0x000000ffff187224 */ /* 0x000fc600078e0009 */
[----:B------:R-:W-:-:S04]  /*4180*/  LOP3.LUT R10, R10, 0x3ff00000, RZ, 0xfc, !PT ;  /* 0x3ff000000a0a7812 */ /* 0x000fc800078efcff */
[----:B------:R-:W-:Y:S01]  /*4190*/  ISETP.GE.U32.AND P1, PT, R10, 0x3ff6a09f, PT ;  /* 0x3ff6a09f0a00780c */ /* 0x000fe20003f26070 */
[----:B------:R-:W-:Y:S02]  /*41a0*/  IMAD.MOV.U32 R25, RZ, RZ, R10 ;  /* 0x000000ffff197224 */ /* 0x000fe400078e000a */
[----:B------:R-:W-:-:S10]  /*41b0*/  IMAD.MOV.U32 R10, RZ, RZ, RZ ;  /* 0x000000ffff0a7224 */ /* 0x000fd400078e00ff */
[----:B------:R-:W-:-:S04]  /*41c0*/  @P1 VIADD R9, R25, 0xfff00000 ;  /* 0xfff0000019091836 */ /* 0x000fc80000000000 */
[----:B------:R-:W-:Y:S02]  /*41d0*/  @P1 IMAD.MOV.U32 R25, RZ, RZ, R9 ;  /* 0x000000ffff191224 */ /* 0x000fe400078e0009 */
[C---:B------:R-:W-:Y:S02]  /*41e0*/  VIADD R9, R3.reuse, 0xfffffc01 ;  /* 0xfffffc0103097836 */ /* 0x040fe40000000000 */
[----:B------:R-:W-:Y:S02]  /*41f0*/  @P1 VIADD R9, R3, 0xfffffc02 ;  /* 0xfffffc0203091836 */ /* 0x000fe40000000000 */
[C---:B------:R-:W-:Y:S02]  /*4200*/  DADD R30, R24.reuse, 1 ;  /* 0x3ff00000181e7429 */ /* 0x040fe40000000000 */
[----:B------:R-:W-:-:S04]  /*4210*/  DADD R24, R24, -1 ;  /* 0xbff0000018187429 */ /* 0x000fc80000000000 */
[----:B------:R-:W0:Y:S02]  /*4220*/  MUFU.RCP64H R11, R31 ;  /* 0x0000001f000b7308 */ /* 0x000e240000001800 */
[----:B0-----:R-:W-:-:S08]  /*4230*/  DFMA R30, -R30, R10, 1 ;  /* 0x3ff000001e1e742b */ /* 0x001fd0000000010a */
[----:B------:R-:W-:-:S08]  /*4240*/  DFMA R30, R30, R30, R30 ;  /* 0x0000001e1e1e722b */ /* 0x000fd0000000001e */
[----:B------:R-:W-:Y:S01]  /*4250*/  DFMA R30, R10, R30, R10 ;  /* 0x0000001e0a1e722b */ /* 0x000fe2000000000a */
[----:B------:R-:W-:Y:S02]  /*4260*/  IMAD.MOV.U32 R10, RZ, RZ, 0x41ad3b5a ;  /* 0x41ad3b5aff0a7424 */ /* 0x000fe400078e00ff */
[----:B------:R-:W-:-:S05]  /*4270*/  IMAD.MOV.U32 R11, RZ, RZ, 0x3ed0f5d2 ;  /* 0x3ed0f5d2ff0b7424 */ /* 0x000fca00078e00ff */
[----:B------:R-:W-:-:S08]  /*4280*/  DMUL R38, R24, R30 ;  /* 0x0000001e18267228 */ /* 0x000fd00000000000 */
[----:B------:R-:W-:-:S08]  /*4290*/  DFMA R38, R24, R30, R38 ;  /* 0x0000001e1826722b */ /* 0x000fd00000000026 */
[CC--:B------:R-:W-:Y:S02]  /*42a0*/  DMUL R28, R38.reuse, R38.reuse ;  /* 0x00000026261c7228 */ /* 0x0c0fe40000000000 */
[----:B------:R-:W-:-:S06]  /*42b0*/  DMUL R32, R38, R38 ;  /* 0x0000002626207228 */ /* 0x000fcc0000000000 */
[----:B------:R-:W-:Y:S01]  /*42c0*/  DFMA R10, R28, UR10, R10 ;  /* 0x0000000a1c0a7c2b */ /* 0x000fe2000800000a */
[----:B------:R-:W-:Y:S01]  /*42d0*/  UMOV UR10, 0x75488a3f ;  /* 0x75488a3f000a7882 */ /* 0x000fe20000000000 */
[----:B------:R-:W-:-:S06]  /*42e0*/  UMOV UR11, 0x3ef3b20a ;  /* 0x3ef3b20a000b7882 */ /* 0x000fcc0000000000 */
[----:B------:R-:W-:Y:S01]  /*42f0*/  DFMA R26, R28, R10, UR10 ;  /* 0x0000000a1c1a7e2b */ /* 0x000fe2000800000a */
[----:B------:R-:W-:Y:S01]  /*4300*/  UMOV UR10, 0xe4faecd5 ;  /* 0xe4faecd5000a7882 */ /* 0x000fe20000000000 */
[----:B------:R-:W-:Y:S01]  /*4310*/  UMOV UR11, 0x3f1745cd ;  /* 0x3f1745cd000b7882 */ /* 0x000fe20000000000 */
[----:B------:R-:W-:-:S05]  /*4320*/  DADD R10, R24, -R38 ;  /* 0x00000000180a7229 */ /* 0x000fca0000000826 */
[----:B------:R-:W-:Y:S01]  /*4330*/  DFMA R26, R28, R26, UR10 ;  /* 0x0000000a1c1a7e2b */ /* 0x000fe2000800001a */
[----:B------:R-:W-:Y:S01]  /*4340*/  UMOV UR10, 0x258a578b ;  /* 0x258a578b000a7882 */ /* 0x000fe20000000000 */
[----:B------:R-:W-:Y:S01]  /*4350*/  UMOV UR11, 0x3f3c71c7 ;  /* 0x3f3c71c7000b7882 */ /* 0x000fe20000000000 */
[----:B------:R-:W-:-:S05]  /*4360*/  DADD R10, R10, R10 ;  /* 0x000000000a0a7229 */ /* 0x000fca000000000a */
[----:B------:R-:W-:Y:S01]  /*4370*/  DFMA R26, R28, R26, UR10 ;  /* 0x0000000a1c1a7e2b */ /* 0x000fe2000800001a */
[----:B------:R-:W-:Y:S01]  /*4380*/  UMOV UR10, 0x9242b910 ;  /* 0x9242b910000a7882 */ /* 0x000fe20000000000 */
[----:B------:R-:W-:Y:S01]  /*4390*/  UMOV UR11, 0x3f624924 ;  /* 0x3f624924000b7882 */ /* 0x000fe20000000000 */
[----:B------:R-:W-:-:S05]  /*43a0*/  DFMA R10, R24, -R38, R10 ;  /* 0x80000026180a722b */ /* 0x000fca000000000a */
[----:B------:R-:W-:Y:S01]  /*43b0*/  DFMA R26, R28, R26, UR10 ;  /* 0x0000000a1c1a7e2b */ /* 0x000fe2000800001a */
[----:B------:R-:W-:Y:S01]  /*43c0*/  UMOV UR10, 0x99999dfb ;  /* 0x99999dfb000a7882 */ /* 0x000fe20000000000 */
[----:B------:R-:W-:Y:S01]  /*43d0*/  UMOV UR11, 0x3f899999 ;  /* 0x3f899999000b7882 */ /* 0x000fe20000000000 */
[----:B------:R-:W-:Y:S02]  /*43e0*/  DMUL R10, R30, R10 ;  /* 0x0000000a1e0a7228 */ /* 0x000fe40000000000 */
[----:B------:R-:W-:-:S03]  /*43f0*/  DFMA R30, R38, R38, -R32 ;  /* 0x00000026261e722b */ /* 0x000fc60000000820 */
[----:B------:R-:W-:Y:S01]  /*4400*/  DFMA R26, R28, R26, UR10 ;  /* 0x0000000a1c1a7e2b */ /* 0x000fe2000800001a */
[----:B------:R-:W-:Y:S01]  /*4410*/  UMOV UR10, 0x55555555 ;  /* 0x55555555000a7882 */ /* 0x000fe20000000000 */
[----:B------:R-:W-:-:S06]  /*4420*/  UMOV UR11, 0x3fb55555 ;  /* 0x3fb55555000b7882 */ /* 0x000fcc0000000000 */
[----:B------:R-:W-:-:S08]  /*4430*/  DFMA R36, R28, R26, UR10 ;  /* 0x0000000a1c247e2b */ /* 0x000fd0000800001a */
[----:B------:R-:W-:Y:S01]  /*4440*/  DADD R24, -R36, UR10 ;  /* 0x0000000a24187e29 */ /* 0x000fe20008000100 */
[----:B------:R-:W-:Y:S01]  /*4450*/  UMOV UR10, 0xb9e7b0 ;  /* 0x00b9e7b0000a7882 */ /* 0x000fe20000000000 */
[----:B------:R-:W-:-:S06]  /*4460*/  UMOV UR11, 0x3c46a4cb ;  /* 0x3c46a4cb000b7882 */ /* 0x000fcc0000000000 */
[----:B------:R-:W-:Y:S02]  /*4470*/  DFMA R24, R28, R26, R24 ;  /* 0x0000001a1c18722b */ /* 0x000fe40000000018 */
[----:B------:R-:W-:Y:S01]  /*4480*/  DMUL R26, R38, R32 ;  /* 0x00000020261a7228 */ /* 0x000fe20000000000 */
[----:B------:R-:W-:Y:S02]  /*4490*/  VIADD R29, R11, 0x100000 ;  /* 0x001000000b1d7836 */ /* 0x000fe40000000000 */
[----:B------:R-:W-:-:S03]  /*44a0*/  IMAD.MOV.U32 R28, RZ, RZ, R10 ;  /* 0x000000ffff1c7224 */ /* 0x000fc600078e000a */
[----:B------:R-:W-:Y:S01]  /*44b0*/  DADD R34, R24, -UR10 ;  /* 0x8000000a18227e29 */ /* 0x000fe20008000000 */
[----:B------:R-:W-:Y:S01]  /*44c0*/  UMOV UR10, 0x80000000 ;  /* 0x80000000000a7882 */ /* 0x000fe20000000000 */
[C---:B------:R-:W-:Y:S01]  /*44d0*/  DFMA R24, R38.reuse, R32, -R26 ;  /* 0x000000202618722b */ /* 0x040fe2000000081a */
[----:B------:R-:W-:Y:S01]  /*44e0*/  UMOV UR11, 0x43300000 ;  /* 0x43300000000b7882 */ /* 0x000fe20000000000 */
[----:B------:R-:W-:-:S06]  /*44f0*/  DFMA R30, R38, R28, R30 ;  /* 0x0000001c261e722b */ /* 0x000fcc000000001e */
[----:B------:R-:W-:Y:S02]  /*4500*/  DFMA R32, R10, R32, R24 ;  /* 0x000000200a20722b */ /* 0x000fe40000000018 */
[----:B------:R-:W-:-:S06]  /*4510*/  DADD R24, R36, R34 ;  /* 0x0000000024187229 */ /* 0x000fcc0000000022 */
[----:B------:R-:W-:Y:S02]  /*4520*/  DFMA R30, R38, R30, R32 ;  /* 0x0000001e261e722b */ /* 0x000fe40000000020 */
[----:B------:R-:W-:Y:S02]  /*4530*/  DMUL R28, R24, R26 ;  /* 0x0000001a181c7228 */ /* 0x000fe40000000000 */
[----:B------:R-:W-:-:S06]  /*4540*/  DADD R36, R36, -R24 ;  /* 0x0000000024247229 */ /* 0x000fcc0000000818 */
[----:B------:R-:W-:Y:S02]  /*4550*/  DFMA R32, R24, R26, -R28 ;  /* 0x0000001a1820722b */ /* 0x000fe4000000081c */
[----:B------:R-:W-:-:S06]  /*4560*/  DADD R36, R34, R36 ;  /* 0x0000000022247229 */ /* 0x000fcc0000000024 */
[----:B------:R-:W-:-:S08]  /*4570*/  DFMA R30, R24, R30, R32 ;  /* 0x0000001e181e722b */ /* 0x000fd00000000020 */
[----:B------:R-:W-:-:S08]  /*4580*/  DFMA R30, R36, R26, R30 ;  /* 0x0000001a241e722b */ /* 0x000fd0000000001e */
[----:B------:R-:W-:-:S08]  /*4590*/  DADD R26, R28, R30 ;  /* 0x000000001c1a7229 */ /* 0x000fd0000000001e */
[--C-:B------:R-:W-:Y:S02]  /*45a0*/  DADD R24, R38, R26.reuse ;  /* 0x0000000026187229 */ /* 0x100fe4000000001a */
[----:B------:R-:W-:-:S06]  /*45b0*/  DADD R28, R28, -R26 ;  /* 0x000000001c1c7229 */ /* 0x000fcc000000081a */
[----:B------:R-:W-:Y:S02]  /*45c0*/  DADD R38, R38, -R24 ;  /* 0x0000000026267229 */ /* 0x000fe40000000818 */
[----:B------:R-:W-:-:S06]  /*45d0*/  DADD R28, R30, R28 ;  /* 0x000000001e1c7229 */ /* 0x000fcc000000001c */
[----:B------:R-:W-:Y:S01]  /*45e0*/  DADD R38, R26, R38 ;  /* 0x000000001a267229 */ /* 0x000fe20000000026 */
[----:B------:R-:W-:Y:S01]  /*45f0*/  LOP3.LUT R26, R9, 0x80000000, RZ, 0x3c, !PT ;  /* 0x80000000091a7812 */ /* 0x000fe200078e3cff */
[----:B------:R-:W-:-:S06]  /*4600*/  IMAD.MOV.U32 R27, RZ, RZ, 0x43300000 ;  /* 0x43300000ff1b7424 */ /* 0x000fcc00078e00ff */
[----:B------:R-:W-:Y:S02]  /*4610*/  DADD R14, R28, R38 ;  /* 0x000000001c0e7229 */ /* 0x000fe40000000026 */
[----:B------:R-:W-:Y:S01]  /*4620*/  DADD R26, R26, -UR10 ;  /* 0x8000000a1a1a7e29 */ /* 0x000fe20008000000 */
[----:B------:R-:W-:Y:S01]  /*4630*/  UMOV UR10, 0xfefa39ef ;  /* 0xfefa39ef000a7882 */ /* 0x000fe20000000000 */
[----:B------:R-:W-:-:S04]  /*4640*/  UMOV UR11, 0x3fe62e42 ;  /* 0x3fe62e42000b7882 */ /* 0x000fc80000000000 */
[----:B------:R-:W-:-:S08]  /*4650*/  DADD R14, R10, R14 ;  /* 0x000000000a0e7229 */ /* 0x000fd0000000000e */
[----:B------:R-:W-:-:S08]  /*4660*/  DADD R28, R24, R14 ;  /* 0x00000000181c7229 */ /* 0x000fd0000000000e */
[--C-:B------:R-:W-:Y:S02]  /*4670*/  DFMA R10, R26, UR10, R28.reuse ;  /* 0x0000000a1a0a7c2b */ /* 0x100fe4000800001c */
[----:B------:R-:W-:-:S06]  /*4680*/  DADD R30, R24, -R28 ;  /* 0x00000000181e7229 */ /* 0x000fcc000000081c */
[----:B------:R-:W-:Y:S02]  /*4690*/  DFMA R24, R26, -UR10, R10 ;  /* 0x8000000a1a187c2b */ /* 0x000fe4000800000a */
[----:B------:R-:W-:Y:S01]  /*46a0*/  DADD R30, R14, R30 ;  /* 0x000000000e1e7229 */ /* 0x000fe2000000001e */
[----:B------:R-:W-:Y:S02]  /*46b0*/  IMAD.MOV.U32 R15, RZ, RZ, R0 ;  /* 0x000000ffff0f7224 */ /* 0x000fe400078e0000 */
[----:B------:R-:W-:-:S03]  /*46c0*/  IMAD.MOV.U32 R14, RZ, RZ, R2 ;  /* 0x000000ffff0e7224 */ /* 0x000fc600078e0002 */
[----:B------:R-:W-:Y:S01]  /*46d0*/  DADD R24, -R28, R24 ;  /* 0x000000001c187229 */ /* 0x000fe20000000118 */
[C---:B------:R-:W-:Y:S01]  /*46e0*/  IMAD.SHL.U32 R0, R15.reuse, 0x2, RZ ;  /* 0x000000020f007824 */ /* 0x040fe200078e00ff */
[----:B------:R-:W-:-:S04]  /*46f0*/  LOP3.LUT R2, R15, 0xff0fffff, RZ, 0xc0, !PT ;  /* 0xff0fffff0f027812 */ /* 0x000fc800078ec0ff */
[----:B------:R-:W-:Y:S02]  /*4700*/  ISETP.GT.U32.AND P0, PT, R0, -0x2000001, PT ;  /* 0xfdffffff0000780c */ /* 0x000fe40003f04070 */
[----:B------:R-:W-:Y:S02]  /*4710*/  DADD R24, R30, -R24 ;  /* 0x000000001e187229 */ /* 0x000fe40000000818 */
[----:B------:R-:W-:Y:S01]  /*4720*/  SEL R3, R2, R15, P0 ;  /* 0x0000000f02037207 */ /* 0x000fe20000000000 */
[----:B------:R-:W-:-:S05]  /*4730*/  IMAD.MOV.U32 R2, RZ, RZ, R14 ;  /* 0x000000ffff027224 */ /* 0x000fca00078e000e */
[----:B------:R-:W-:-:S08]  /*4740*/  DFMA R26, R26, UR12, R24 ;  /* 0x0000000c1a1a7c2b */ /* 0x000fd00008000018 */
[----:B------:R-:W-:-:S08]  /*4750*/  DADD R24, R10, R26 ;  /* 0x000000000a187229 */ /* 0x000fd0000000001a */
[----:B------:R-:W-:Y:S02]  /*4760*/  DADD R10, R10, -R24 ;  /* 0x000000000a0a7229 */ /* 0x000fe40000000818 */
[----:B------:R-:W-:-:S06]  /*4770*/  DMUL R14, R24, R2 ;  /* 0x00000002180e7228 */ /* 0x000fcc0000000000 */
[----:B------:R-:W-:Y:S02]  /*4780*/  DADD R10, R26, R10 ;  /* 0x000000001a0a7229 */ /* 0x000fe4000000000a */
[----:B------:R-:W-:-:S08]  /*4790*/  DFMA R24, R24, R2, -R14 ;  /* 0x000000021818722b */ /* 0x000fd0000000080e */
[----:B------:R-:W-:Y:S01]  /*47a0*/  DFMA R24, R10, R2, R24 ;  /* 0x000000020a18722b */ /* 0x000fe20000000018 */
[----:B------:R-:W-:Y:S02]  /*47b0*/  IMAD.MOV.U32 R2, RZ, RZ, 0x652b82fe ;  /* 0x652b82feff027424 */ /* 0x000fe400078e00ff */
[----:B------:R-:W-:-:S05]  /*47c0*/  IMAD.MOV.U32 R3, RZ, RZ, 0x3ff71547 ;  /* 0x3ff71547ff037424 */ /* 0x000fca00078e00ff */
[----:B------:R-:W-:-:S08]  /*47d0*/  DADD R26, R14, R24 ;  /* 0x000000000e1a7229 */ /* 0x000fd00000000018 */
[----:B------:R-:W-:Y:S02]  /*47e0*/  DFMA R2, R26, R2, 6.75539944105574400000e+15 ;  /* 0x433800001a02742b */ /* 0x000fe40000000002 */
[----:B------:R-:W-:Y:S01]  /*47f0*/  FSETP.GEU.AND P0, PT, |R27|, 4.1917929649353027344, PT ;  /* 0x4086232b1b00780b */ /* 0x000fe20003f0e200 */
[----:B------:R-:W-:-:S05]  /*4800*/  DADD R14, R14, -R26 ;  /* 0x000000000e0e7229 */ /* 0x000fca000000081a */
[----:B------:R-:W-:-:S03]  /*4810*/  DADD R10, R2, -6.75539944105574400000e+15 ;  /* 0xc3380000020a7429 */ /* 0x000fc60000000000 */
[----:B------:R-:W-:-:S05]  /*4820*/  DADD R14, R24, R14 ;  /* 0x00000000180e7229 */ /* 0x000fca000000000e */
[----:B------:R-:W-:Y:S01]  /*4830*/  DFMA R28, R10, -UR10, R26 ;  /* 0x8000000a0a1c7c2b */ /* 0x000fe2000800001a */
[----:B------:R-:W-:Y:S01]  /*4840*/  UMOV UR10, 0x3b39803f ;  /* 0x3b39803f000a7882 */ /* 0x000fe20000000000 */
[----:B------:R-:W-:-:S06]  /*4850*/  UMOV UR11, 0x3c7abc9e ;  /* 0x3c7abc9e000b7882 */ /* 0x000fcc0000000000 */
[----:B------:R-:W-:Y:S01]  /*4860*/  DFMA R28, R10, -UR10, R28 ;  /* 0x8000000a0a1c7c2b */ /* 0x000fe2000800001c */
[----:B------:R-:W-:Y:S01]  /*4870*/  UMOV UR10, 0x69ce2bdf ;  /* 0x69ce2bdf000a7882 */ /* 0x000fe20000000000 */
[----:B------:R-:W-:Y:S01]  /*4880*/  IMAD.MOV.U32 R10, RZ, RZ, -0x35dec16 ;  /* 0xfca213eaff0a7424 */ /* 0x000fe200078e00ff */
[----:B------:R-:W-:Y:S01]  /*4890*/  UMOV UR11, 0x3e5ade15 ;  /* 0x3e5ade15000b7882 */ /* 0x000fe20000000000 */
[----:B------:R-:W-:-:S06]  /*48a0*/  IMAD.MOV.U32 R11, RZ, RZ, 0x3e928af3 ;  /* 0x3e928af3ff0b7424 */ /* 0x000fcc00078e00ff */
[----:B------:R-:W-:Y:S01]  /*48b0*/  DFMA R10, R28, UR10, R10 ;  /* 0x0000000a1c0a7c2b */ /* 0x000fe2000800000a */
[----:B------:R-:W-:Y:S01]  /*48c0*/  UMOV UR10, 0x62401315 ;  /* 0x62401315000a7882 */ /* 0x000fe20000000000 */
[----:B------:R-:W-:-:S06]  /*48d0*/  UMOV UR11, 0x3ec71dee ;  /* 0x3ec71dee000b7882 */ /* 0x000fcc0000000000 */
[----:B------:R-:W-:Y:S01]  /*48e0*/  DFMA R10, R28, R10, UR10 ;  /* 0x0000000a1c0a7e2b */ /* 0x000fe2000800000a */
        /* <DEDUP_REMOVED lines=20> */
[----:B------:R-:W-:-:S08]  /*4a30*/  DFMA R10, R28, R10, UR10 ;  /* 0x0000000a1c0a7e2b */ /* 0x000fd0000800000a */
[----:B------:R-:W-:-:S08]  /*4a40*/  DFMA R10, R28, R10, 1 ;  /* 0x3ff000001c0a742b */ /* 0x000fd0000000000a */
[----:B------:R-:W-:-:S10]  /*4a50*/  DFMA R10, R28, R10, 1 ;  /* 0x3ff000001c0a742b */ /* 0x000fd4000000000a */
[----:B------:R-:W-:Y:S02]  /*4a60*/  IMAD R25, R2, 0x100000, R11 ;  /* 0x0010000002197824 */ /* 0x000fe400078e020b */
[----:B------:R-:W-:Y:S01]  /*4a70*/  IMAD.MOV.U32 R24, RZ, RZ, R10 ;  /* 0x000000ffff187224 */ /* 0x000fe200078e000a */
[----:B------:R-:W-:Y:S06]  /*4a80*/  @!P0 BRA `(.L_x_38) ;  /* 0x0000000000348947 */ /* 0x000fec0003800000 */
[----:B------:R-:W-:Y:S01]  /*4a90*/  FSETP.GEU.AND P1, PT, |R27|, 4.2275390625, PT ;  /* 0x408748001b00780b */ /* 0x000fe20003f2e200 */
[C---:B------:R-:W-:Y:S02]  /*4aa0*/  DADD R24, R26.reuse, +INF ;  /* 0x7ff000001a187429 */ /* 0x040fe40000000000 */
[----:B------:R-:W-:-:S08]  /*4ab0*/  DSETP.GEU.AND P0, PT, R26, RZ, PT ;  /* 0x000000ff1a00722a */ /* 0x000fd00003f0e000 */
[----:B------:R-:W-:Y:S02]  /*4ac0*/  FSEL R24, R24, RZ, P0 ;  /* 0x000000ff18187208 */ /* 0x000fe40000000000 */
[----:B------:R-:W-:Y:S01]  /*4ad0*/  FSEL R25, R25, RZ, P0 ;  /* 0x000000ff19197208 */ /* 0x000fe20000000000 */
[----:B------:R-:W-:Y:S06]  /*4ae0*/  @P1 BRA `(.L_x_38) ;  /* 0x00000000001c1947 */ /* 0x000fec0003800000 */
[----:B------:R-:W-:-:S04]  /*4af0*/  LEA.HI R0, R2, R2, RZ, 0x1 ;  /* 0x0000000202007211 */ /* 0x000fc800078f08ff */
[----:B------:R-:W-:-:S05]  /*4b00*/  SHF.R.S32.HI R0, RZ, 0x1, R0 ;  /* 0x00000001ff007819 */ /* 0x000fca0000011400 */
[----:B------:R-:W-:Y:S02]  /*4b10*/  IMAD.IADD R2, R2, 0x1, -R0 ;  /* 0x0000000102027824 */ /* 0x000fe400078e0a00 */
[----:B------:R-:W-:-:S03]  /*4b20*/  IMAD R11, R0, 0x100000, R11 ;  /* 0x00100000000b7824 */ /* 0x000fc600078e020b */
[----:B------:R-:W-:Y:S01]  /*4b30*/  LEA R3, R2, 0x3ff00000, 0x14 ;  /* 0x3ff0000002037811 */ /* 0x000fe200078ea0ff */
[----:B------:R-:W-:-:S06]  /*4b40*/  IMAD.MOV.U32 R2, RZ, RZ, RZ ;  /* 0x000000ffff027224 */ /* 0x000fcc00078e00ff */
[----:B------:R-:W-:-:S11]  /*4b50*/  DMUL R24, R10, R2 ;  /* 0x000000020a187228 */ /* 0x000fd60000000000 */
.L_x_38:
[----:B------:R-:W-:Y:S01]  /*4b60*/  DFMA R14, R14, R24, R24 ;  /* 0x000000180e0e722b */ /* 0x000fe20000000018 */
[----:B------:R-:W-:Y:S01]  /*4b70*/  IMAD.MOV.U32 R9, RZ, RZ, 0x0 ;  /* 0x00000000ff097424 */ /* 0x000fe200078e00ff */
[----:B------:R-:W-:-:S08]  /*4b80*/  DSETP.NEU.AND P0, PT, |R24|, +INF , PT ;  /* 0x7ff000001800742a */ /* 0x000fd00003f0d200 */
[----:B------:R-:W-:Y:S02]  /*4b90*/  FSEL R2, R24, R14, !P0 ;  /* 0x0000000e18027208 */ /* 0x000fe40004000000 */
[----:B------:R-:W-:Y:S01]  /*4ba0*/  FSEL R0, R25, R15, !P0 ;  /* 0x0000000f19007208 */ /* 0x000fe20004000000 */
[----:B------:R-:W-:Y:S06]  /*4bb0*/  RET.REL.NODEC R8 `(_Z23kernel_akashic_compressPdPmmi) ;  /* 0xffffffb408107950 */ /* 0x000fec0003c3ffff */
.L_x_39:
[----:B------:R-:W-:-:S00]  /*4bc0*/  BRA `(.L_x_39) ;  /* 0xfffffffc00fc7947 */ /* 0x000fc0000383ffff */
[----:B------:R-:W-:-:S00]  /*4bd0*/  NOP ;  /* 0x0000000000007918 */ /* 0x000fc00000000000 */
        /* <DEDUP_REMOVED lines=10> */
.L_x_291:


//--------------------- .text._Z30kernel_transcendent_mandelbrotPdmmiddd --------------------------
	.section	.text._Z30kernel_transcendent_mandelbrotPdmmiddd,"ax",@progbits
	.align	128
        .global         _Z30kernel_transcendent_mandelbrotPdmmiddd
        .type           _Z30kernel_transcendent_mandelbrotPdmmiddd,@function
        .size           _Z30kernel_transcendent_mandelbrotPdmmiddd,(.L_x_294 - _Z30kernel_transcendent_mandelbrotPdmmiddd)
        .other          _Z30kernel_transcendent_mandelbrotPdmmiddd,@"STO_CUDA_ENTRY STV_DEFAULT"
_Z30kernel_transcendent_mandelbrotPdmmiddd:
.text._Z30kernel_transcendent_mandelbrotPdmmiddd:
[----:B------:R-:W0:Y:S01]  /*0000*/  LDC R1, c[0x0][0x37c] ;  /* 0x0000df00ff017b82 */ /* 0x000e220000000800 */
[----:B------:R-:W1:Y:S07]  /*0010*/  S2R R0, SR_TID.Y ;  /* 0x0000000000007919 */ /* 0x000e6e0000002200 */
[----:B------:R-:W2:Y:S01]  /*0020*/  LDC R2, c[0x0][0x360] ;  /* 0x0000d800ff027b82 */ /* 0x000ea20000000800 */
[----:B------:R-:W3:Y:S01]  /*0030*/  LDCU.64 UR6, c[0x0][0x390] ;  /* 0x00007200ff0677ac */ /* 0x000ee20008000a00 */
[----:B0-----:R-:W-:Y:S01]  /*0040*/  VIADD R1, R1, 0xffffffd8 ;  /* 0xffffffd801017836 */ /* 0x001fe20000000000 */
[----:B------:R-:W2:Y:S01]  /*0050*/  S2R R3, SR_TID.X ;  /* 0x0000000000037919 */ /* 0x000ea20000002100 */
[----:B------:R-:W0:Y:S04]  /*0060*/  LDCU.64 UR8, c[0x0][0x388] ;  /* 0x00007100ff0877ac */ /* 0x000e280008000a00 */
[----:B------:R-:W1:Y:S08]  /*0070*/  S2UR UR5, SR_CTAID.Y ;  /* 0x00000000000579c3 */ /* 0x000e700000002600 */
[----:B------:R-:W1:Y:S08]  /*0080*/  LDC R5, c[0x0][0x364] ;  /* 0x0000d900ff057b82 */ /* 0x000e700000000800 */
[----:B------:R-:W2:Y:S01]  /*0090*/  S2UR UR4, SR_CTAID.X ;  /* 0x00000000000479c3 */ /* 0x000ea20000002500 */
[----:B-1----:R-:W-:-:S05]  /*00a0*/  IMAD R5, R5, UR5, R0 ;  /* 0x0000000505057c24 */ /* 0x002fca000f8e0200 */
[----:B---3--:R-:W-:Y:S01]  /*00b0*/  ISETP.GE.U32.AND P0, PT, R5, UR6, PT ;  /* 0x0000000605007c0c */ /* 0x008fe2000bf06070 */
[----:B--2---:R-:W-:-:S03]  /*00c0*/  IMAD R2, R2, UR4, R3 ;  /* 0x0000000402027c24 */ /* 0x004fc6000f8e0203 */
[----:B------:R-:W-:Y:S02]  /*00d0*/  ISETP.GE.U32.AND.EX P0, PT, RZ, UR7, PT, P0 ;  /* 0x00000007ff007c0c */ /* 0x000fe4000bf06100 */
[----:B0-----:R-:W-:-:S04]  /*00e0*/  ISETP.GE.U32.AND P1, PT, R2, UR8, PT ;  /* 0x0000000802007c0c */ /* 0x001fc8000bf26070 */
[----:B------:R-:W-:-:S13]  /*00f0*/  ISETP.GE.U32.OR.EX P0, PT, RZ, UR9, P0, P1 ;  /* 0x00000009ff007c0c */ /* 0x000fda0008706510 */
[----:B------:R-:W-:Y:S05]  /*0100*/  @P0 EXIT ;  /* 0x000000000000094d */ /* 0x000fea0003800000 */
[----:B------:R-:W0:Y:S01]  /*0110*/  LDCU.64 UR4, c[0x0][0x388] ;  /* 0x00007100ff0477ac */ /* 0x000e220008000a00 */
[----:B------:R-:W-:Y:S02]  /*0120*/  IMAD.MOV.U32 R6, RZ, RZ, 0x1 ;  /* 0x00000001ff067424 */ /* 0x000fe400078e00ff */
[----:B------:R-:W-:Y:S01]  /*0130*/  IMAD.MOV.U32 R3, RZ, RZ, RZ ;  /* 0x000000ffff037224 */ /* 0x000fe200078e00ff */
[----:B------:R-:W1:Y:S01]  /*0140*/  LDCU.64 UR6, c[0x0][0x3a0] ;  /* 0x00007400ff0677ac */ /* 0x000e620008000a00 */
[----:B------:R-:W-:Y:S01]  /*0150*/  IMAD.WIDE.U32 R12, R5, UR8, R2 ;  /* 0x00000008050c7c25 */ /* 0x000fe2000f8e0002 */
[----:B0-----:R-:W1:Y:S02]  /*0160*/  I2F.F64.U64 R14, UR4 ;  /* 0x00000004000e7d12 */ /* 0x001e640008301800 */
[----:B-1----:R-:W-:-:S06]  /*0170*/  DMUL R24, R14, UR6 ;  /* 0x000000060e187c28 */ /* 0x002fcc0008000000 */
[----:B------:R-:W0:Y:S02]  /*0180*/  MUFU.RCP64H R7, R25 ;  /* 0x0000001900077308 */ /* 0x000e240000001800 */
[----:B0-----:R-:W-:-:S08]  /*0190*/  DFMA R8, -R24, R6, 1 ;  /* 0x3ff000001808742b */ /* 0x001fd00000000106 */
[----:B------:R-:W-:-:S08]  /*01a0*/  DFMA R8, R8, R8, R8 ;  /* 0x000000080808722b */ /* 0x000fd00000000008 */
[----:B------:R-:W-:-:S08]  /*01b0*/  DFMA R8, R6, R8, R6 ;  /* 0x000000080608722b */ /* 0x000fd00000000006 */
[----:B------:R-:W-:-:S08]  /*01c0*/  DFMA R6, -R24, R8, 1 ;  /* 0x3ff000001806742b */ /* 0x000fd00000000108 */
[----:B------:R-:W-:-:S08]  /*01d0*/  DFMA R6, R8, R6, R8 ;  /* 0x000000060806722b */ /* 0x000fd00000000008 */
[----:B------:R-:W-:-:S08]  /*01e0*/  DMUL R16, R6, 4 ;  /* 0x4010000006107828 */ /* 0x000fd00000000000 */
[----:B------:R-:W-:-:S08]  /*01f0*/  DFMA R8, -R24, R16, 4 ;  /* 0x401000001808742b */ /* 0x000fd00000000110 */
[----:B------:R-:W-:Y:S01]  /*0200*/  DFMA R16, R6, R8, R16 ;  /* 0x000000080610722b */ /* 0x000fe20000000010 */
[----:B------:R-:W-:-:S09]  /*0210*/  IMAD R6, R5, UR9, R13 ;  /* 0x0000000905067c24 */ /* 0x000fd2000f8e020d */
[----:B------:R-:W-:-:S05]  /*0220*/  FFMA R0, RZ, R25, R17 ;  /* 0x00000019ff007223 */ /* 0x000fca0000000011 */
[----:B------:R-:W-:-:S13]  /*0230*/  FSETP.GT.AND P0, PT, |R0|, 1.469367938527859385e-39, PT ;  /* 0x001000000000780b */ /* 0x000fda0003f04200 */
[----:B------:R-:W-:Y:S05]  /*0240*/  @P0 BRA `(.L_x_40) ;  /* 0x0000000000180947 */ /* 0x000fea0003800000 */
[----:B------:R-:W-:Y:S01]  /*0250*/  IMAD.MOV.U32 R26, RZ, RZ, RZ ;  /* 0x000000ffff1a7224 */ /* 0x000fe200078e00ff */
[----:B------:R-:W-:Y:S01]  /*0260*/  MOV R8, 0x290 ;  /* 0x0000029000087802 */ /* 0x000fe20000000f00 */
[----:B------:R-:W-:-:S07]  /*0270*/  IMAD.MOV.U32 R27, RZ, RZ, 0x40100000 ;  /* 0x40100000ff1b7424 */ /* 0x000fce00078e00ff */
[----:B------:R-:W-:Y:S05]  /*0280*/  CALL.REL.NOINC `($__internal_0_$__cuda_sm20_div_rn_f64_full) ;  /* 0x0000002c00207944 */ /* 0x000fea0003c00000 */
[----:B------:R-:W-:Y:S02]  /*0290*/  IMAD.MOV.U32 R16, RZ, RZ, R28 ;  /* 0x000000ffff107224 */ /* 0x000fe400078e001c */
[----:B------:R-:W-:-:S07]  /*02a0*/  IMAD.MOV.U32 R17, RZ, RZ, R29 ;  /* 0x000000ffff117224 */ /* 0x000fce00078e001d */
.L_x_40:
[----:B------:R-:W0:Y:S01]  /*02b0*/  I2F.F64.U32 R2, R2 ;  /* 0x0000000200027312 */ /* 0x000e220000201800 */
[----:B------:R-:W1:Y:S01]  /*02c0*/  LDCU.64 UR4, c[0x0][0x3a8] ;  /* 0x00007500ff0477ac */ /* 0x000e620008000a00 */
[----:B------:R-:W-:Y:S01]  /*02d0*/  BSSY.RECONVERGENT B0, `(.L_x_41) ;  /* 0x0000022000007945 */ /* 0x000fe20003800200 */
[----:B------:R-:W2:Y:S05]  /*02e0*/  LDCU.64 UR6, c[0x0][0x390] ;  /* 0x00007200ff0677ac */ /* 0x000eaa0008000a00 */
[----:B------:R-:W-:Y:S01]  /*02f0*/  I2F.F64.U32 R4, R5 ;  /* 0x0000000500047312 */ /* 0x000fe20000201800 */
[----:B------:R-:W3:Y:S01]  /*0300*/  LDCU.64 UR8, c[0x3][0x8] ;  /* 0x00c00100ff0877ac */ /* 0x000ee20008000a00 */
[----:B0-----:R-:W-:-:S08]  /*0310*/  DFMA R14, R14, -0.5, R2 ;  /* 0xbfe000000e0e782b */ /* 0x001fd00000000002 */
[----:B-1----:R-:W-:Y:S01]  /*0320*/  DFMA R14, R14, R16, UR4 ;  /* 0x000000040e0e7e2b */ /* 0x002fe20008000010 */
[----:B--2---:R-:W0:Y:S01]  /*0330*/  I2F.F64.U64 R8, UR6 ;  /* 0x0000000600087d12 */ /* 0x004e220008301800 */
[----:B------:R-:W1:Y:S01]  /*0340*/  LDCU.64 UR6, c[0x0][0x3b0] ;  /* 0x00007600ff0677ac */ /* 0x000e620008000a00 */
[----:B------:R-:W2:Y:S05]  /*0350*/  LDCU.64 UR4, c[0x0][0x358] ;  /* 0x00006b00ff0477ac */ /* 0x000eaa0008000a00 */
[----:B---3--:R-:W-:-:S08]  /*0360*/  DMUL R24, R14, UR8 ;  /* 0x000000080e187c28 */ /* 0x008fd00008000000 */
[----:B------:R-:W-:Y:S02]  /*0370*/  DSETP.NEU.AND P0, PT, |R24|, +INF , PT ;  /* 0x7ff000001800742a */ /* 0x000fe40003f0d200 */
[----:B0-----:R-:W-:-:S08]  /*0380*/  DFMA R8, R8, -0.5, R4 ;  /* 0xbfe000000808782b */ /* 0x001fd00000000004 */
[----:B-1----:R-:W-:-:S04]  /*0390*/  DFMA R16, R8, R16, UR6 ;  /* 0x0000000608107e2b */ /* 0x002fc80008000010 */
[----:B------:R-:W-:Y:S01]  /*03a0*/  @!P0 DMUL R2, RZ, R24 ;  /* 0x00000018ff028228 */ /* 0x000fe20000000000 */
[----:B------:R-:W-:Y:S01]  /*03b0*/  @!P0 IMAD.MOV.U32 R0, RZ, RZ, RZ ;  /* 0x000000ffff008224 */ /* 0x000fe200078e00ff */
[----:B--2---:R-:W-:Y:S09]  /*03c0*/  @!P0 BRA `(.L_x_42) ;  /* 0x0000000000488947 */ /* 0x004ff20003800000 */
[----:B------:R-:W-:Y:S01]  /*03d0*/  UMOV UR6, 0x6dc9c883 ;  /* 0x6dc9c88300067882 */ /* 0x000fe20000000000 */
[----:B------:R-:W-:Y:S01]  /*03e0*/  UMOV UR7, 0x3fe45f30 ;  /* 0x3fe45f3000077882 */ /* 0x000fe20000000000 */
[C---:B------:R-:W-:Y:S02]  /*03f0*/  DSETP.GE.AND P0, PT, |R24|.reuse, 2.14748364800000000000e+09, PT ;  /* 0x41e000001800742a */ /* 0x040fe40003f06200 */
[----:B------:R-:W-:Y:S01]  /*0400*/  DMUL R4, R24, UR6 ;  /* 0x0000000618047c28 */ /* 0x000fe20008000000 */
[----:B------:R-:W-:Y:S01]  /*0410*/  UMOV UR6, 0x54442d18 ;  /* 0x54442d1800067882 */ /* 0x000fe20000000000 */
[----:B------:R-:W-:-:S04]  /*0420*/  UMOV UR7, 0x3ff921fb ;  /* 0x3ff921fb00077882 */ /* 0x000fc80000000000 */
[----:B------:R-:W0:Y:S08]  /*0430*/  F2I.F64 R0, R4 ;  /* 0x0000000400007311 */ /* 0x000e300000301100 */
[----:B0-----:R-:W0:Y:S02]  /*0440*/  I2F.F64 R2, R0 ;  /* 0x0000000000027312 */ /* 0x001e240000201c00 */
[----:B0-----:R-:W-:Y:S01]  /*0450*/  DFMA R8, R2, -UR6, R24 ;  /* 0x8000000602087c2b */ /* 0x001fe20008000018 */
[----:B------:R-:W-:Y:S01]  /*0460*/  UMOV UR6, 0x33145c00 ;  /* 0x33145c0000067882 */ /* 0x000fe20000000000 */
[----:B------:R-:W-:-:S06]  /*0470*/  UMOV UR7, 0x3c91a626 ;  /* 0x3c91a62600077882 */ /* 0x000fcc0000000000 */
[----:B------:R-:W-:Y:S01]  /*0480*/  DFMA R8, R2, -UR6, R8 ;  /* 0x8000000602087c2b */ /* 0x000fe20008000008 */
[----:B------:R-:W-:Y:S01]  /*0490*/  UMOV UR6, 0x252049c0 ;  /* 0x252049c000067882 */ /* 0x000fe20000000000 */
[----:B------:R-:W-:-:S06]  /*04a0*/  UMOV UR7, 0x397b839a ;  /* 0x397b839a00077882 */ /* 0x000fcc0000000000 */
[----:B------:R-:W-:Y:S01]  /*04b0*/  DFMA R2, R2, -UR6, R8 ;  /* 0x8000000602027c2b */ /* 0x000fe20008000008 */
[----:B------:R-:W-:Y:S10]  /*04c0*/  @!P0 BRA `(.L_x_42) ;  /* 0x0000000000088947 */ /* 0x000ff40003800000 */
[----:B------:R-:W-:-:S07]  /*04d0*/  MOV R20, 0x4f0 ;  /* 0x000004f000147802 */ /* 0x000fce0000000f00 */
[----:B------:R-:W-:Y:S05]  /*04e0*/  CALL.REL.NOINC `($_Z30kernel_transcendent_mandelbrotPdmmiddd$__internal_trig_reduction_slowpathd) ;  /* 0x0000003000a07944 */ /* 0x000fea0003c00000 */
.L_x_42:
[----:B------:R-:W-:Y:S05]  /*04f0*/  BSYNC.RECONVERGENT B0 ;  /* 0x0000000000007941 */ /* 0x000fea0003800200 */
.L_x_41:
[----:B------:R-:W0:Y:S01]  /*0500*/  LDCU.64 UR6, c[0x4][0x8] ;  /* 0x01000100ff0677ac */ /* 0x000e220008000a00 */
[----:B------:R-:W-:Y:S02]  /*0510*/  IMAD.SHL.U32 R4, R0, 0x40, RZ ;  /* 0x0000004000047824 */ /* 0x000fe400078e00ff */
[----:B------:R-:W-:Y:S01]  /*0520*/  IMAD.MOV.U32 R28, RZ, RZ, 0x20fd8164 ;  /* 0x20fd8164ff1c7424 */ /* 0x000fe200078e00ff */
[----:B------:R-:W1:Y:S02]  /*0530*/  LDCU.64 UR8, c[0x3][0x8] ;  /* 0x00c00100ff0877ac */ /* 0x000e640008000a00 */
[----:B------:R-:W-:-:S04]  /*0540*/  LOP3.LUT R4, R4, 0x40, RZ, 0xc0, !PT ;  /* 0x0000004004047812 */ /* 0x000fc800078ec0ff */
[----:B0-----:R-:W-:-:S05]  /*0550*/  IADD3 R18, P0, PT, R4, UR6, RZ ;  /* 0x0000000604127c10 */ /* 0x001fca000ff1e0ff */
[----:B------:R-:W-:Y:S01]  /*0560*/  IMAD.X R19, RZ, RZ, UR7, P0 ;  /* 0x00000007ff137e24 */ /* 0x000fe200080e06ff */
[----:B------:R-:W-:Y:S01]  /*0570*/  LOP3.LUT R4, R0, 0x1, RZ, 0xc0, !PT ;  /* 0x0000000100047812 */ /* 0x000fe200078ec0ff */
[----:B------:R-:W-:Y:S01]  /*0580*/  IMAD.MOV.U32 R7, RZ, RZ, 0x3da8ff83 ;  /* 0x3da8ff83ff077424 */ /* 0x000fe200078e00ff */
[----:B------:R-:W0:Y:S02]  /*0590*/  LDCU.64 UR6, c[0x3][0x10] ;  /* 0x00c00200ff0677ac */ /* 0x000e240008000a00 */
[----:B------:R-:W2:Y:S04]  /*05a0*/  LDG.E.128.CONSTANT R8, desc[UR4][R18.64] ;  /* 0x0000000412087981 */ /* 0x000ea8000c1e9d00 */
[----:B------:R-:W3:Y:S04]  /*05b0*/  LDG.E.128.CONSTANT R20, desc[UR4][R18.64+0x10] ;  /* 0x0000100412147981 */ /* 0x000ee8000c1e9d00 */
[----:B------:R-:W4:Y:S01]  /*05c0*/  LDG.E.128.CONSTANT R24, desc[UR4][R18.64+0x20] ;  /* 0x0000200412187981 */ /* 0x000f22000c1e9d00 */
[----:B------:R-:W-:Y:S01]  /*05d0*/  ISETP.NE.U32.AND P0, PT, R4, 0x1, PT ;  /* 0x000000010400780c */ /* 0x000fe20003f05070 */
[----:B------:R-:W-:Y:S01]  /*05e0*/  DMUL R4, R2, R2 ;  /* 0x0000000202047228 */ /* 0x000fe20000000000 */
[----:B------:R-:W-:Y:S02]  /*05f0*/  BSSY.RECONVERGENT B0, `(.L_x_43) ;  /* 0x000002f000007945 */ /* 0x000fe40003800200 */
[----:B------:R-:W-:-:S02]  /*0600*/  FSEL R28, R28, -8.06006814911005101289e+34, !P0 ;  /* 0xf9785eba1c1c7808 */ /* 0x000fc40004000000 */
[----:B------:R-:W-:-:S06]  /*0610*/  FSEL R29, -R7, 0.11223486810922622681, !P0 ;  /* 0x3de5db65071d7808 */ /* 0x000fcc0004000100 */
[----:B--2---:R-:W-:-:S08]  /*0620*/  DFMA R8, R4, R28, R8 ;  /* 0x0000001c0408722b */ /* 0x004fd00000000008 */
[----:B------:R-:W-:-:S08]  /*0630*/  DFMA R8, R4, R8, R10 ;  /* 0x000000080408722b */ /* 0x000fd0000000000a */
[----:B---3--:R-:W-:-:S08]  /*0640*/  DFMA R8, R4, R8, R20 ;  /* 0x000000080408722b */ /* 0x008fd00000000014 */
[----:B------:R-:W-:-:S08]  /*0650*/  DFMA R8, R4, R8, R22 ;  /* 0x000000080408722b */ /* 0x000fd00000000016 */
[----:B----4-:R-:W-:Y:S02]  /*0660*/  DFMA R8, R4, R8, R24 ;  /* 0x000000080408722b */ /* 0x010fe40000000018 */
[----:B-1----:R-:W-:-:S06]  /*0670*/  DMUL R24, R16, UR8 ;  /* 0x0000000810187c28 */ /* 0x002fcc0008000000 */
[----:B------:R-:W-:Y:S02]  /*0680*/  DFMA R8, R4, R8, R26 ;  /* 0x000000080408722b */ /* 0x000fe4000000001a */
[----:B------:R-:W-:-:S06]  /*0690*/  DSETP.NEU.AND P1, PT, |R24|, +INF , PT ;  /* 0x7ff000001800742a */ /* 0x000fcc0003f2d200 */
[----:B------:R-:W-:Y:S02]  /*06a0*/  DFMA R2, R8, R2, R2 ;  /* 0x000000020802722b */ /* 0x000fe40000000002 */
[----:B------:R-:W-:-:S10]  /*06b0*/  DFMA R4, R4, R8, 1 ;  /* 0x3ff000000404742b */ /* 0x000fd40000000008 */
[----:B------:R-:W-:Y:S02]  /*06c0*/  FSEL R4, R4, R2, !P0 ;  /* 0x0000000204047208 */ /* 0x000fe40004000000 */
[----:B------:R-:W-:Y:S02]  /*06d0*/  FSEL R5, R5, R3, !P0 ;  /* 0x0000000305057208 */ /* 0x000fe40004000000 */
[----:B------:R-:W-:Y:S01]  /*06e0*/  LOP3.LUT P0, RZ, R0, 0x2, RZ, 0xc0, !PT ;  /* 0x0000000200ff7812 */ /* 0x000fe2000780c0ff */
[----:B------:R-:W-:-:S03]  /*06f0*/  @!P1 IMAD.MOV.U32 R0, RZ, RZ, 0x1 ;  /* 0x00000001ff009424 */ /* 0x000fc600078e00ff */
[----:B------:R-:W-:-:S10]  /*0700*/  DADD R2, RZ, -R4 ;  /* 0x00000000ff027229 */ /* 0x000fd40000000804 */
[----:B------:R-:W-:Y:S02]  /*0710*/  FSEL R18, R4, R2, !P0 ;  /* 0x0000000204127208 */ /* 0x000fe40004000000 */
[----:B------:R-:W-:Y:S01]  /*0720*/  FSEL R19, R5, R3, !P0 ;  /* 0x0000000305137208 */ /* 0x000fe20004000000 */
[----:B------:R-:W-:-:S05]  /*0730*/  @!P1 DMUL R2, RZ, R24 ;  /* 0x00000018ff029228 */ /* 0x000fca0000000000 */
[----:B0-----:R-:W-:Y:S01]  /*0740*/  DMUL R18, R18, UR6 ;  /* 0x0000000612127c28 */ /* 0x001fe20008000000 */
[----:B------:R-:W-:Y:S01]  /*0750*/  UMOV UR6, 0x9999999a ;  /* 0x9999999a00067882 */ /* 0x000fe20000000000 */
[----:B------:R-:W-:-:S06]  /*0760*/  UMOV UR7, 0x3fb99999 ;  /* 0x3fb9999900077882 */ /* 0x000fcc0000000000 */
[----:B------:R-:W-:Y:S01]  /*0770*/  DMUL R18, R18, UR6 ;  /* 0x0000000612127c28 */ /* 0x000fe20008000000 */
[----:B------:R-:W-:Y:S10]  /*0780*/  @!P1 BRA `(.L_x_44) ;  /* 0x0000000000549947 */ /* 0x000ff40003800000 */
[----:B------:R-:W-:Y:S01]  /*0790*/  UMOV UR6, 0x6dc9c883 ;  /* 0x6dc9c88300067882 */ /* 0x000fe20000000000 */
[----:B------:R-:W-:Y:S01]  /*07a0*/  UMOV UR7, 0x3fe45f30 ;  /* 0x3fe45f3000077882 */ /* 0x000fe20000000000 */
[C---:B------:R-:W-:Y:S01]  /*07b0*/  DSETP.GE.AND P0, PT, |R24|.reuse, 2.14748364800000000000e+09, PT ;  /* 0x41e000001800742a */ /* 0x040fe20003f06200 */
[----:B------:R-:W-:Y:S01]  /*07c0*/  BSSY.RECONVERGENT B1, `(.L_x_45) ;  /* 0x0000010000017945 */ /* 0x000fe20003800200 */
        /* <DEDUP_REMOVED lines=15> */
.L_x_46:
[----:B------:R-:W-:Y:S05]  /*08c0*/  BSYNC.RECONVERGENT B1 ;  /* 0x0000000000017941 */ /* 0x000fea0003800200 */
.L_x_45:
[----:B------:R-:W-:-:S07]  /*08d0*/  VIADD R0, R0, 0x1 ;  /* 0x0000000100007836 */ /* 0x000fce0000000000 */
.L_x_44:
[----:B------:R-:W-:Y:S05]  /*08e0*/  BSYNC.RECONVERGENT B0 ;  /* 0x0000000000007941 */ /* 0x000fea0003800200 */
.L_x_43:
[----:B------:R-:W0:Y:S01]  /*08f0*/  LDCU.64 UR6, c[0x4][0x8] ;  /* 0x01000100ff0677ac */ /* 0x000e220008000a00 */
[----:B------:R-:W-:-:S05]  /*0900*/  IMAD.SHL.U32 R4, R0, 0x40, RZ ;  /* 0x0000004000047824 */ /* 0x000fca00078e00ff */
        /* <DEDUP_REMOVED lines=9> */
[----:B------:R-:W-:Y:S01]  /*09a0*/  IMAD.MOV.U32 R7, RZ, RZ, 0x3da8ff83 ;  /* 0x3da8ff83ff077424 */ /* 0x000fe200078e00ff */
[----:B------:R-:W-:Y:S01]  /*09b0*/  ISETP.NE.U32.AND P0, PT, R4, 0x1, PT ;  /* 0x000000010400780c */ /* 0x000fe20003f05070 */
[----:B------:R-:W-:Y:S01]  /*09c0*/  DMUL R4, R2, R2 ;  /* 0x0000000202047228 */ /* 0x000fe20000000000 */
[----:B------:R-:W-:Y:S02]  /*09d0*/  BSSY.RECONVERGENT B0, `(.L_x_47) ;  /* 0x000002f000007945 */ /* 0x000fe40003800200 */
[----:B------:R-:W-:-:S02]  /*09e0*/  FSEL R30, R30, -8.06006814911005101289e+34, !P0 ;  /* 0xf9785eba1e1e7808 */ /* 0x000fc40004000000 */
[----:B------:R-:W-:-:S06]  /*09f0*/  FSEL R31, -R7, 0.11223486810922622681, !P0 ;  /* 0x3de5db65071f7808 */ /* 0x000fcc0004000100 */
[----:B--2---:R-:W-:-:S08]  /*0a00*/  DFMA R8, R4, R30, R8 ;  /* 0x0000001e0408722b */ /* 0x004fd00000000008 */
[----:B------:R-:W-:Y:S01]  /*0a10*/  DFMA R8, R4, R8, R10 ;  /* 0x000000080408722b */ /* 0x000fe2000000000a */
[----:B------:R-:W-:Y:S02]  /*0a20*/  IMAD.MOV.U32 R10, RZ, RZ, 0x0 ;  /* 0x00000000ff0a7424 */ /* 0x000fe400078e00ff */
[----:B------:R-:W-:-:S05]  /*0a30*/  IMAD.MOV.U32 R11, RZ, RZ, 0x3fd80000 ;  /* 0x3fd80000ff0b7424 */ /* 0x000fca00078e00ff */
[----:B---3--:R-:W-:-:S08]  /*0a40*/  DFMA R8, R4, R8, R20 ;  /* 0x000000080408722b */ /* 0x008fd00000000014 */
[----:B------:R-:W-:-:S08]  /*0a50*/  DFMA R8, R4, R8, R22 ;  /* 0x000000080408722b */ /* 0x000fd00000000016 */
[----:B----4-:R-:W-:-:S08]  /*0a60*/  DFMA R8, R4, R8, R24 ;  /* 0x000000080408722b */ /* 0x010fd00000000018 */
[----:B------:R-:W-:-:S08]  /*0a70*/  DFMA R8, R4, R8, R26 ;  /* 0x000000080408722b */ /* 0x000fd0000000001a */
[----:B------:R-:W-:Y:S02]  /*0a80*/  DFMA R2, R8, R2, R2 ;  /* 0x000000020802722b */ /* 0x000fe40000000002 */
[----:B------:R-:W-:-:S10]  /*0a90*/  DFMA R4, R4, R8, 1 ;  /* 0x3ff000000404742b */ /* 0x000fd40000000008 */
[----:B------:R-:W-:Y:S02]  /*0aa0*/  FSEL R8, R4, R2, !P0 ;  /* 0x0000000204087208 */ /* 0x000fe40004000000 */
[----:B------:R-:W-:Y:S01]  /*0ab0*/  FSEL R9, R5, R3, !P0 ;  /* 0x0000000305097208 */ /* 0x000fe20004000000 */
[----:B------:R-:W-:Y:S01]  /*0ac0*/  DMUL R4, R14, R14 ;  /* 0x0000000e0e047228 */ /* 0x000fe20000000000 */
[----:B------:R-:W-:-:S04]  /*0ad0*/  LOP3.LUT P0, RZ, R0, 0x2, RZ, 0xc0, !PT ;  /* 0x0000000200ff7812 */ /* 0x000fc8000780c0ff */
[----:B------:R-:W-:-:S03]  /*0ae0*/  DADD R2, RZ, -R8 ;  /* 0x00000000ff027229 */ /* 0x000fc60000000808 */
[----:B------:R-:W-:-:S07]  /*0af0*/  DFMA R4, R16, R16, R4 ;  /* 0x000000101004722b */ /* 0x000fce0000000004 */
[----:B------:R-:W-:Y:S01]  /*0b00*/  FSEL R20, R8, R2, !P0 ;  /* 0x0000000208147208 */ /* 0x000fe20004000000 */
[----:B------:R-:W-:Y:S01]  /*0b10*/  DFMA R4, R18, R18, R4 ;  /* 0x000000121204722b */ /* 0x000fe20000000004 */
[----:B------:R-:W-:-:S06]  /*0b20*/  FSEL R21, R9, R3, !P0 ;  /* 0x0000000309157208 */ /* 0x000fcc0004000000 */
[----:B0-----:R-:W-:Y:S01]  /*0b30*/  DMUL R20, R20, UR6 ;  /* 0x0000000614147c28 */ /* 0x001fe20008000000 */
[----:B------:R-:W-:Y:S01]  /*0b40*/  UMOV UR6, 0x9999999a ;  /* 0x9999999a00067882 */ /* 0x000fe20000000000 */
[----:B------:R-:W-:-:S06]  /*0b50*/  UMOV UR7, 0x3fb99999 ;  /* 0x3fb9999900077882 */ /* 0x000fcc0000000000 */
[----:B------:R-:W-:-:S08]  /*0b60*/  DMUL R20, R20, UR6 ;  /* 0x0000000614147c28 */ /* 0x000fd00008000000 */
[----:B------:R-:W-:-:S06]  /*0b70*/  DFMA R4, R20, R20, R4 ;  /* 0x000000141404722b */ /* 0x000fcc0000000004 */
[----:B------:R-:W0:Y:S04]  /*0b80*/  MUFU.RSQ64H R3, R5 ;  /* 0x0000000500037308 */ /* 0x000e280000001c00 */
[----:B------:R-:W-:-:S05]  /*0b90*/  VIADD R2, R5, 0xfcb00000 ;  /* 0xfcb0000005027836 */ /* 0x000fca0000000000 */
[----:B------:R-:W-:Y:S01]  /*0ba0*/  ISETP.GE.U32.AND P0, PT, R2, 0x7ca00000, PT ;  /* 0x7ca000000200780c */ /* 0x000fe20003f06070 */
[----:B0-----:R-:W-:-:S08]  /*0bb0*/  DMUL R8, R2, R2 ;  /* 0x0000000202087228 */ /* 0x001fd00000000000 */
[----:B------:R-:W-:-:S08]  /*0bc0*/  DFMA R8, R4, -R8, 1 ;  /* 0x3ff000000408742b */ /* 0x000fd00000000808 */
[----:B------:R-:W-:Y:S02]  /*0bd0*/  DFMA R10, R8, R10, 0.5 ;  /* 0x3fe00000080a742b */ /* 0x000fe4000000000a */
[----:B------:R-:W-:-:S08]  /*0be0*/  DMUL R8, R2, R8 ;  /* 0x0000000802087228 */ /* 0x000fd00000000000 */
[----:B------:R-:W-:-:S08]  /*0bf0*/  DFMA R10, R10, R8, R2 ;  /* 0x000000080a0a722b */ /* 0x000fd00000000002 */
[----:B------:R-:W-:Y:S02]  /*0c00*/  DMUL R26, R4, R10 ;  /* 0x0000000a041a7228 */ /* 0x000fe40000000000 */
[----:B------:R-:W-:Y:S02]  /*0c10*/  VIADD R9, R11, 0xfff00000 ;  /* 0xfff000000b097836 */ /* 0x000fe40000000000 */
[----:B------:R-:W-:-:S04]  /*0c20*/  IMAD.MOV.U32 R8, RZ, RZ, R10 ;  /* 0x000000ffff087224 */ /* 0x000fc800078e000a */
[----:B------:R-:W-:-:S08]  /*0c30*/  DFMA R28, R26, -R26, R4 ;  /* 0x8000001a1a1c722b */ /* 0x000fd00000000004 */
[----:B------:R-:W-:Y:S01]  /*0c40*/  DFMA R24, R28, R8, R26 ;  /* 0x000000081c18722b */ /* 0x000fe2000000001a */
[----:B------:R-:W-:Y:S10]  /*0c50*/  @!P0 BRA `(.L_x_48) ;  /* 0x0000000000188947 */ /* 0x000ff40003800000 */
[----:B------:R-:W-:Y:S01]  /*0c60*/  IMAD.MOV.U32 R0, RZ, RZ, R10 ;  /* 0x000000ffff007224 */ /* 0x000fe200078e000a */
[----:B------:R-:W-:Y:S01]  /*0c70*/  MOV R30, 0xcc0 ;  /* 0x00000cc0001e7802 */ /* 0x000fe20000000f00 */
[----:B------:R-:W-:Y:S02]  /*0c80*/  IMAD.MOV.U32 R7, RZ, RZ, R5 ;  /* 0x000000ffff077224 */ /* 0x000fe400078e0005 */
[----:B------:R-:W-:Y:S02]  /*0c90*/  IMAD.MOV.U32 R24, RZ, RZ, R2 ;  /* 0x000000ffff187224 */ /* 0x000fe400078e0002 */
[----:B------:R-:W-:-:S07]  /*0ca0*/  IMAD.MOV.U32 R33, RZ, RZ, R9 ;  /* 0x000000ffff217224 */ /* 0x000fce00078e0009 */
[----:B------:R-:W-:Y:S05]  /*0cb0*/  CALL.REL.NOINC `($__internal_1_$__cuda_sm20_dsqrt_rn_f64_mediumpath_v1) ;  /* 0x0000002400fc7944 */ /* 0x000fea0003c00000 */
.L_x_48:
[----:B------:R-:W-:Y:S05]  /*0cc0*/  BSYNC.RECONVERGENT B0 ;  /* 0x0000000000007941 */ /* 0x000fea0003800200 */
.L_x_47:
[----:B------:R-:W0:Y:S01]  /*0cd0*/  LDC R0, c[0x0][0x398] ;  /* 0x0000e600ff007b82 */ /* 0x000e220000000800 */
[----:B------:R-:W1:Y:S01]  /*0ce0*/  LDCU.64 UR6, c[0x3][URZ] ;  /* 0x00c00000ff0677ac */ /* 0x000e620008000a00 */
[----:B------:R-:W-:Y:S01]  /*0cf0*/  BSSY.RECONVERGENT B0, `(.L_x_49) ;  /* 0x000007a000007945 */ /* 0x000fe20003800200 */
[----:B------:R-:W-:Y:S01]  /*0d00*/  IMAD.MOV.U32 R5, RZ, RZ, RZ ;  /* 0x000000ffff057224 */ /* 0x000fe200078e00ff */
[----:B------:R-:W2:Y:S01]  /*0d10*/  LDCU UR8, c[0x0][0x398] ;  /* 0x00007300ff0877ac */ /* 0x000ea20008000800 */
[----:B------:R-:W3:Y:S01]  /*0d20*/  LDCU.64 UR10, c[0x3][URZ] ;  /* 0x00c00000ff0a77ac */ /* 0x000ee20008000a00 */
[C---:B0-----:R-:W-:Y:S02]  /*0d30*/  ISETP.GE.AND P0, PT, R0.reuse, 0x1, PT ;  /* 0x000000010000780c */ /* 0x041fe40003f06270 */
[----:B------:R-:W-:-:S11]  /*0d40*/  ISETP.GT.AND P1, PT, R0, RZ, PT ;  /* 0x000000ff0000720c */ /* 0x000fd60003f24270 */
[----:B-1----:R-:W-:-:S14]  /*0d50*/  DSETP.GEU.OR P0, PT, R24, UR6, !P0 ;  /* 0x0000000618007e2a */ /* 0x002fdc000c70e400 */
[----:B--23--:R-:W-:Y:S05]  /*0d60*/  @P0 BRA `(.L_x_50) ;  /* 0x0000000400c80947 */ /* 0x00cfea0003800000 */
[----:B------:R-:W0:Y:S01]  /*0d70*/  MUFU.RCP64H R3, 1000 ;  /* 0x408f400000037908 */ /* 0x000e220000001800 */
[----:B------:R-:W-:Y:S01]  /*0d80*/  IMAD.MOV.U32 R8, RZ, RZ, 0x0 ;  /* 0x00000000ff087424 */ /* 0x000fe200078e00ff */
[----:B------:R-:W1:Y:S01]  /*0d90*/  LDCU.64 UR6, c[0x3][0x38] ;  /* 0x00c00700ff0677ac */ /* 0x000e620008000a00 */
[----:B------:R-:W-:Y:S01]  /*0da0*/  IMAD.MOV.U32 R9, RZ, RZ, 0x408f4000 ;  /* 0x408f4000ff097424 */ /* 0x000fe200078e00ff */
[----:B------:R-:W-:Y:S01]  /*0db0*/  BSSY.RECONVERGENT B1, `(.L_x_51) ;  /* 0x0000015000017945 */ /* 0x000fe20003800200 */
[----:B------:R-:W-:-:S06]  /*0dc0*/  IMAD.MOV.U32 R2, RZ, RZ, 0x1 ;  /* 0x00000001ff027424 */ /* 0x000fcc00078e00ff */
[----:B0-----:R-:W-:Y:S02]  /*0dd0*/  DFMA R4, R2, -R8, 1 ;  /* 0x3ff000000204742b */ /* 0x001fe40000000808 */
[----:B-1----:R-:W-:-:S06]  /*0de0*/  DMUL R26, R18, UR6 ;  /* 0x00000006121a7c28 */ /* 0x002fcc0008000000 */
[----:B------:R-:W-:-:S04]  /*0df0*/  DFMA R4, R4, R4, R4 ;  /* 0x000000040404722b */ /* 0x000fc80000000004 */
[----:B------:R-:W-:-:S04]  /*0e00*/  FSETP.GEU.AND P1, PT, |R27|, 6.5827683646048100446e-37, PT ;  /* 0x036000001b00780b */ /* 0x000fc80003f2e200 */
[----:B------:R-:W-:-:S08]  /*0e10*/  DFMA R4, R2, R4, R2 ;  /* 0x000000040204722b */ /* 0x000fd00000000002 */
[----:B------:R-:W-:-:S08]  /*0e20*/  DFMA R2, R4, -R8, 1 ;  /* 0x3ff000000402742b */ /* 0x000fd00000000808 */
[----:B------:R-:W-:-:S08]  /*0e30*/  DFMA R2, R4, R2, R4 ;  /* 0x000000020402722b */ /* 0x000fd00000000004 */
[----:B------:R-:W-:-:S08]  /*0e40*/  DMUL R4, R26, R2 ;  /* 0x000000021a047228 */ /* 0x000fd00000000000 */
[----:B------:R-:W-:-:S08]  /*0e50*/  DFMA R8, R4, -1000, R26 ;  /* 0xc08f40000408782b */ /* 0x000fd0000000001a */
[----:B------:R-:W-:-:S10]  /*0e60*/  DFMA R2, R2, R8, R4 ;  /* 0x000000080202722b */ /* 0x000fd40000000004 */
[----:B------:R-:W-:-:S05]  /*0e70*/  FFMA R0, RZ, 4.4765625, R3 ;  /* 0x408f4000ff007823 */ /* 0x000fca0000000003 */
[----:B------:R-:W-:-:S13]  /*0e80*/  FSETP.GT.AND P0, PT, |R0|, 1.469367938527859385e-39, PT ;  /* 0x001000000000780b */ /* 0x000fda0003f04200 */
[----:B------:R-:W-:Y:S05]  /*0e90*/  @P0 BRA P1, `(.L_x_52) ;  /* 0x0000000000180947 */ /* 0x000fea0000800000 */
[----:B------:R-:W-:Y:S01]  /*0ea0*/  IMAD.MOV.U32 R24, RZ, RZ, RZ ;  /* 0x000000ffff187224 */ /* 0x000fe200078e00ff */
[----:B------:R-:W-:Y:S01]  /*0eb0*/  MOV R8, 0xee0 ;  /* 0x00000ee000087802 */ /* 0x000fe20000000f00 */
[----:B------:R-:W-:-:S07]  /*0ec0*/  IMAD.MOV.U32 R25, RZ, RZ, 0x408f4000 ;  /* 0x408f4000ff197424 */ /* 0x000fce00078e00ff */
[----:B------:R-:W-:Y:S05]  /*0ed0*/  CALL.REL.NOINC `($__internal_0_$__cuda_sm20_div_rn_f64_full) ;  /* 0x00000020000c7944 */ /* 0x000fea0003c00000 */
[----:B------:R-:W-:Y:S02]  /*0ee0*/  IMAD.MOV.U32 R2, RZ, RZ, R28 ;  /* 0x000000ffff027224 */ /* 0x000fe400078e001c */
[----:B------:R-:W-:-:S07]  /*0ef0*/  IMAD.MOV.U32 R3, RZ, RZ, R29 ;  /* 0x000000ffff037224 */ /* 0x000fce00078e001d */
.L_x_52:
[----:B------:R-:W-:Y:S05]  /*0f00*/  BSYNC.RECONVERGENT B1 ;  /* 0x0000000000017941 */ /* 0x000fea0003800200 */
.L_x_51:
        /* <DEDUP_REMOVED lines=25> */
.L_x_54:
[----:B------:R-:W-:Y:S05]  /*10a0*/  BSYNC.RECONVERGENT B1 ;  /* 0x0000000000017941 */ /* 0x000fea0003800200 */
.L_x_53:
[----:B------:R-:W-:Y:S02]  /*10b0*/  IMAD.MOV.U32 R5, RZ, RZ, RZ ;  /* 0x000000ffff057224 */ /* 0x000fe400078e00ff */
[----:B------:R-:W-:Y:S02]  /*10c0*/  IMAD.MOV.U32 R10, RZ, RZ, R14 ;  /* 0x000000ffff0a7224 */ /* 0x000fe400078e000e */
[----:B------:R-:W-:Y:S02]  /*10d0*/  IMAD.MOV.U32 R11, RZ, RZ, R15 ;  /* 0x000000ffff0b7224 */ /* 0x000fe400078e000f */
[----:B------:R-:W-:Y:S02]  /*10e0*/  IMAD.MOV.U32 R22, RZ, RZ, R16 ;  /* 0x000000ffff167224 */ /* 0x000fe400078e0010 */
[----:B------:R-:W-:-:S07]  /*10f0*/  IMAD.MOV.U32 R23, RZ, RZ, R17 ;  /* 0x000000ffff177224 */ /* 0x000fce00078e0011 */
.L_x_57:
[C---:B------:R-:W-:Y:S01]  /*1100*/  DMUL R24, R22.reuse, R22 ;  /* 0x0000001616187228 */ /* 0x040fe20000000000 */
[----:B------:R-:W-:Y:S01]  /*1110*/  BSSY.RECONVERGENT B1, `(.L_x_55) ;  /* 0x0000031000017945 */ /* 0x000fe20003800200 */
[C---:B------:R-:W-:Y:S01]  /*1120*/  DMUL R26, R22.reuse, R18 ;  /* 0x00000012161a7228 */ /* 0x040fe20000000000 */
[----:B------:R-:W-:Y:S01]  /*1130*/  VIADD R5, R5, 0x1 ;  /* 0x0000000105057836 */ /* 0x000fe20000000000 */
[----:B------:R-:W-:-:S04]  /*1140*/  DMUL R30, R22, R10 ;  /* 0x0000000a161e7228 */ /* 0x000fc80000000000 */
[C---:B------:R-:W-:Y:S02]  /*1150*/  DFMA R28, R10.reuse, R10, -R24 ;  /* 0x0000000a0a1c722b */ /* 0x040fe40000000818 */
[-C--:B------:R-:W-:Y:S02]  /*1160*/  DFMA R32, R10, R20.reuse, R26 ;  /* 0x000000140a20722b */ /* 0x080fe4000000001a */
[C---:B------:R-:W-:Y:S02]  /*1170*/  DMUL R24, R22.reuse, R20 ;  /* 0x0000001416187228 */ /* 0x040fe40000000000 */
[----:B------:R-:W-:Y:S02]  /*1180*/  DFMA R30, R22, R10, R30 ;  /* 0x0000000a161e722b */ /* 0x000fe4000000001e */
[----:B------:R-:W-:Y:S02]  /*1190*/  DFMA R28, -R18, R18, R28 ;  /* 0x00000012121c722b */ /* 0x000fe4000000011c */
[----:B------:R-:W-:-:S02]  /*11a0*/  DADD R26, -R26, R32 ;  /* 0x000000001a1a7229 */ /* 0x000fc40000000120 */
[-C--:B------:R-:W-:Y:S02]  /*11b0*/  DFMA R22, R10, R18.reuse, -R24 ;  /* 0x000000120a16722b */ /* 0x080fe40000000818 */
[C---:B------:R-:W-:Y:S02]  /*11c0*/  DFMA R30, R20.reuse, R18, R30 ;  /* 0x00000012141e722b */ /* 0x040fe4000000001e */
[-C--:B------:R-:W-:Y:S02]  /*11d0*/  DFMA R28, -R20, R20.reuse, R28 ;  /* 0x00000014141c722b */ /* 0x080fe4000000011c */
[C---:B------:R-:W-:Y:S02]  /*11e0*/  DFMA R26, R10.reuse, R20, R26 ;  /* 0x000000140a1a722b */ /* 0x040fe4000000001a */
[-C--:B------:R-:W-:Y:S02]  /*11f0*/  DFMA R22, R10, R18.reuse, R22 ;  /* 0x000000120a16722b */ /* 0x080fe40000000016 */
[----:B------:R-:W-:-:S02]  /*1200*/  DFMA R30, -R20, R18, R30 ;  /* 0x00000012141e722b */ /* 0x000fc4000000011e */
[----:B------:R-:W-:Y:S01]  /*1210*/  DADD R10, R14, R28 ;  /* 0x000000000e0a7229 */ /* 0x000fe2000000001c */
[----:B------:R-:W-:-:S03]  /*1220*/  IMAD.MOV.U32 R28, RZ, RZ, 0x0 ;  /* 0x00000000ff1c7424 */ /* 0x000fc600078e00ff */
[----:B------:R-:W-:Y:S01]  /*1230*/  DADD R18, R24, R22 ;  /* 0x0000000018127229 */ /* 0x000fe20000000016 */
[----:B------:R-:W-:Y:S01]  /*1240*/  IMAD.MOV.U32 R29, RZ, RZ, 0x3fd80000 ;  /* 0x3fd80000ff1d7424 */ /* 0x000fe200078e00ff */
[----:B------:R-:W-:Y:S02]  /*1250*/  DADD R22, R16, R30 ;  /* 0x0000000010167229 */ /* 0x000fe4000000001e */
[----:B------:R-:W-:-:S04]  /*1260*/  DMUL R20, R10, R10 ;  /* 0x0000000a0a147228 */ /* 0x000fc80000000000 */
[----:B------:R-:W-:-:S04]  /*1270*/  DADD R18, R18, R2 ;  /* 0x0000000012127229 */ /* 0x000fc80000000002 */
[----:B------:R-:W-:Y:S02]  /*1280*/  DFMA R24, R22, R22, R20 ;  /* 0x000000161618722b */ /* 0x000fe40000000014 */
[----:B------:R-:W-:-:S06]  /*1290*/  DADD R20, R26, R8 ;  /* 0x000000001a147229 */ /* 0x000fcc0000000008 */
[----:B------:R-:W-:-:S08]  /*12a0*/  DFMA R24, R18, R18, R24 ;  /* 0x000000121218722b */ /* 0x000fd00000000018 */
        /* <DEDUP_REMOVED lines=21> */
[----:B------:R-:W-:Y:S02]  /*1400*/  IMAD.MOV.U32 R34, RZ, RZ, R24 ;  /* 0x000000ffff227224 */ /* 0x000fe400078e0018 */
[----:B------:R-:W-:-:S07]  /*1410*/  IMAD.MOV.U32 R35, RZ, RZ, R25 ;  /* 0x000000ffff237224 */ /* 0x000fce00078e0019 */
.L_x_56:
[----:B------:R-:W-:Y:S05]  /*1420*/  BSYNC.RECONVERGENT B1 ;  /* 0x0000000000017941 */ /* 0x000fea0003800200 */
.L_x_55:
[----:B------:R-:W-:Y:S01]  /*1430*/  DSETP.LT.AND P2, PT, R34, UR10, PT ;  /* 0x0000000a22007e2a */ /* 0x000fe2000bf41000 */
[----:B------:R-:W-:Y:S01]  /*1440*/  ISETP.GE.AND P0, PT, R5, UR8, PT ;  /* 0x0000000805007c0c */ /* 0x000fe2000bf06270 */
[----:B------:R-:W-:Y:S02]  /*1450*/  IMAD.MOV.U32 R24, RZ, RZ, R34 ;  /* 0x000000ffff187224 */ /* 0x000fe400078e0022 */
[----:B------:R-:W-:Y:S01]  /*1460*/  IMAD.MOV.U32 R25, RZ, RZ, R35 ;  /* 0x000000ffff197224 */ /* 0x000fe200078e0023 */
[----:B------:R-:W-:-:S09]  /*1470*/  PLOP3.LUT P1, PT, P0, PT, PT, 0x8, 0x80 ;  /* 0x000000000080781c */ /* 0x000fd2000072e170 */
[----:B------:R-:W-:Y:S05]  /*1480*/  @!P0 BRA P2, `(.L_x_57) ;  /* 0xfffffffc001c8947 */ /* 0x000fea000103ffff */
.L_x_50:
[----:B------:R-:W-:Y:S05]  /*1490*/  BSYNC.RECONVERGENT B0 ;  /* 0x0000000000007941 */ /* 0x000fea0003800200 */
.L_x_49:
[----:B------:R0:W1:Y:S01]  /*14a0*/  I2F.F64.U32 R8, R5 ;  /* 0x0000000500087312 */ /* 0x0000620000201800 */
[----:B------:R-:W-:Y:S04]  /*14b0*/  BSSY.RECONVERGENT B0, `(.L_x_58) ;  /* 0x000010c000007945 */ /* 0x000fe80003800200 */
[----:B------:R-:W-:Y:S05]  /*14c0*/  @!P1 BRA `(.L_x_59) ;  /* 0x0000001000289947 */ /* 0x000fea0003800000 */
[----:B------:R-:W-:Y:S01]  /*14d0*/  ISETP.GT.AND P0, PT, R25, 0xfffff, PT ;  /* 0x000fffff1900780c */ /* 0x000fe20003f04270 */
[----:B------:R-:W-:Y:S01]  /*14e0*/  IMAD.MOV.U32 R7, RZ, RZ, R25 ;  /* 0x000000ffff077224 */ /* 0x000fe200078e0019 */
[----:B------:R-:W-:Y:S01]  /*14f0*/  BSSY.RECONVERGENT B1, `(.L_x_60) ;  /* 0x0000050000017945 */ /* 0x000fe20003800200 */
[----:B------:R-:W-:-:S10]  /*1500*/  IMAD.MOV.U32 R2, RZ, RZ, R24 ;  /* 0x000000ffff027224 */ /* 0x000fd400078e0018 */
[----:B------:R-:W-:-:S10]  /*1510*/  @!P0 DMUL R24, R24, 1.80143985094819840000e+16 ;  /* 0x4350000018188828 */ /* 0x000fd40000000000 */
[----:B------:R-:W-:Y:S02]  /*1520*/  @!P0 IMAD.MOV.U32 R7, RZ, RZ, R25 ;  /* 0x000000ffff078224 */ /* 0x000fe400078e0019 */
[----:B------:R-:W-:Y:S02]  /*1530*/  @!P0 IMAD.MOV.U32 R2, RZ, RZ, R24 ;  /* 0x000000ffff028224 */ /* 0x000fe400078e0018 */
[----:B------:R-:W-:-:S05]  /*1540*/  VIADD R0, R7, 0xffffffff ;  /* 0xffffffff07007836 */ /* 0x000fca0000000000 */
[----:B------:R-:W-:Y:S01]  /*1550*/  ISETP.GT.U32.AND P1, PT, R0, 0x7feffffe, PT ;  /* 0x7feffffe0000780c */ /* 0x000fe20003f24070 */
[----:B------:R-:W-:Y:S02]  /*1560*/  IMAD.MOV.U32 R0, RZ, RZ, -0x3ff ;  /* 0xfffffc01ff007424 */ /* 0x000fe400078e00ff */
[----:B------:R-:W-:-:S10]  /*1570*/  @!P0 IMAD.MOV.U32 R0, RZ, RZ, -0x435 ;  /* 0xfffffbcbff008424 */ /* 0x000fd400078e00ff */
[----:B------:R-:W-:Y:S05]  /*1580*/  @P1 BRA `(.L_x_61) ;  /* 0x0000000400001947 */ /* 0x000fea0003800000 */
[----:B------:R-:W-:Y:S01]  /*1590*/  LOP3.LUT R3, R7, 0xfffff, RZ, 0xc0, !PT ;  /* 0x000fffff07037812 */ /* 0x000fe200078ec0ff */
[----:B-1----:R-:W-:Y:S01]  /*15a0*/  IMAD.MOV.U32 R8, RZ, RZ, RZ ;  /* 0x000000ffff087224 */ /* 0x002fe200078e00ff */
[----:B------:R-:W-:Y:S01]  /*15b0*/  UMOV UR6, 0x3ae80f1e ;  /* 0x3ae80f1e00067882 */ /* 0x000fe20000000000 */
[----:B------:R-:W-:Y:S01]  /*15c0*/  IMAD.MOV.U32 R18, RZ, RZ, -0x748574fc ;  /* 0x8b7a8b04ff127424 */ /* 0x000fe200078e00ff */
[----:B------:R-:W-:Y:S01]  /*15d0*/  LOP3.LUT R3, R3, 0x3ff00000, RZ, 0xfc, !PT ;  /* 0x3ff0000003037812 */ /* 0x000fe200078efcff */
[----:B------:R-:W-:Y:S01]  /*15e0*/  IMAD.MOV.U32 R19, RZ, RZ, 0x3ed0ee25 ;  /* 0x3ed0ee25ff137424 */ /* 0x000fe200078e00ff */
[----:B------:R-:W-:Y:S01]  /*15f0*/  UMOV UR7, 0x3eb1380b ;  /* 0x3eb1380b00077882 */ /* 0x000fe20000000000 */
[----:B------:R-:W-:Y:S01]  /*1600*/  LEA.HI R0, R7, R0, RZ, 0xc ;  /* 0x0000000007007211 */ /* 0x000fe200078f60ff */
[----:B------:R-:W-:Y:S01]  /*1610*/  IMAD.MOV.U32 R23, RZ, RZ, 0x43300000 ;  /* 0x43300000ff177424 */ /* 0x000fe200078e00ff */
[----:B------:R-:W-:Y:S01]  /*1620*/  ISETP.GE.U32.AND P0, PT, R3, 0x3ff6a09f, PT ;  /* 0x3ff6a09f0300780c */ /* 0x000fe20003f06070 */
[----:B------:R-:W-:Y:S01]  /*1630*/  UMOV UR8, 0x80000000 ;  /* 0x8000000000087882 */ /* 0x000fe20000000000 */
[----:B------:R-:W-:-:S11]  /*1640*/  UMOV UR9, 0x43300000 ;  /* 0x4330000000097882 */ /* 0x000fd60000000000 */
[----:B------:R-:W-:Y:S02]  /*1650*/  @P0 VIADD R9, R3, 0xfff00000 ;  /* 0xfff0000003090836 */ /* 0x000fe40000000000 */
[----:B------:R-:W-:Y:S02]  /*1660*/  @P0 VIADD R0, R0, 0x1 ;  /* 0x0000000100000836 */ /* 0x000fe40000000000 */
[----:B------:R-:W-:-:S03]  /*1670*/  @P0 IMAD.MOV.U32 R3, RZ, RZ, R9 ;  /* 0x000000ffff030224 */ /* 0x000fc600078e0009 */
[----:B------:R-:W-:-:S03]  /*1680*/  LOP3.LUT R22, R0, 0x80000000, RZ, 0x3c, !PT ;  /* 0x8000000000167812 */ /* 0x000fc600078e3cff */
[C---:B------:R-:W-:Y:S02]  /*1690*/  DADD R16, R2.reuse, 1 ;  /* 0x3ff0000002107429 */ /* 0x040fe40000000000 */
[----:B------:R-:W-:-:S04]  /*16a0*/  DADD R2, R2, -1 ;  /* 0xbff0000002027429 */ /* 0x000fc80000000000 */
[----:B------:R-:W1:Y:S02]  /*16b0*/  MUFU.RCP64H R9, R17 ;  /* 0x0000001100097308 */ /* 0x000e640000001800 */
[----:B-1----:R-:W-:-:S08]  /*16c0*/  DFMA R10, -R16, R8, 1 ;  /* 0x3ff00000100a742b */ /* 0x002fd00000000108 */
[----:B------:R-:W-:-:S08]  /*16d0*/  DFMA R10, R10, R10, R10 ;  /* 0x0000000a0a0a722b */ /* 0x000fd0000000000a */
[----:B------:R-:W-:-:S08]  /*16e0*/  DFMA R8, R8, R10, R8 ;  /* 0x0000000a0808722b */ /* 0x000fd00000000008 */
[----:B------:R-:W-:-:S08]  /*16f0*/  DMUL R10, R2, R8 ;  /* 0x00000008020a7228 */ /* 0x000fd00000000000 */
[----:B------:R-:W-:-:S08]  /*1700*/  DFMA R10, R2, R8, R10 ;  /* 0x00000008020a722b */ /* 0x000fd0000000000a */
[----:B------:R-:W-:Y:S02]  /*1710*/  DMUL R14, R10, R10 ;  /* 0x0000000a0a0e7228 */ /* 0x000fe40000000000 */
[----:B------:R-:W-:-:S06]  /*1720*/  DADD R20, R2, -R10 ;  /* 0x0000000002147229 */ /* 0x000fcc000000080a */
[----:B------:R-:W-:Y:S01]  /*1730*/  DFMA R16, R14, UR6, R18 ;  /* 0x000000060e107c2b */ /* 0x000fe20008000012 */
        /* <DEDUP_REMOVED lines=10> */
[----:B------:R-:W-:-:S05]  /*17e0*/  DMUL R20, R8, R20 ;  /* 0x0000001408147228 */ /* 0x000fca0000000000 */
[----:B------:R-:W-:Y:S01]  /*17f0*/  DFMA R16, R14, R16, UR6 ;  /* 0x000000060e107e2b */ /* 0x000fe20008000010 */
[----:B------:R-:W-:Y:S01]  /*1800*/  UMOV UR6, 0x923be72d ;  /* 0x923be72d00067882 */ /* 0x000fe20000000000 */
[----:B------:R-:W-:-:S06]  /*1810*/  UMOV UR7, 0x3f624924 ;  /* 0x3f62492400077882 */ /* 0x000fcc0000000000 */
[----:B------:R-:W-:Y:S01]  /*1820*/  DFMA R18, R14, R16, UR6 ;  /* 0x000000060e127e2b */ /* 0x000fe20008000010 */
[----:B------:R-:W-:Y:S01]  /*1830*/  UMOV UR6, 0x9999a3c4 ;  /* 0x9999a3c400067882 */ /* 0x000fe20000000000 */
[----:B------:R-:W-:Y:S01]  /*1840*/  UMOV UR7, 0x3f899999 ;  /* 0x3f89999900077882 */ /* 0x000fe20000000000 */
[----:B------:R-:W-:Y:S01]  /*1850*/  DADD R16, R22, -UR8 ;  /* 0x8000000816107e29 */ /* 0x000fe20008000000 */
[----:B------:R-:W-:Y:S01]  /*1860*/  UMOV UR8, 0xfefa39ef ;  /* 0xfefa39ef00087882 */ /* 0x000fe20000000000 */
[----:B------:R-:W-:-:S03]  /*1870*/  UMOV UR9, 0x3fe62e42 ;  /* 0x3fe62e4200097882 */ /* 0x000fc60000000000 */
[----:B------:R-:W-:Y:S01]  /*1880*/  DFMA R18, R14, R18, UR6 ;  /* 0x000000060e127e2b */ /* 0x000fe20008000012 */
[----:B------:R-:W-:Y:S01]  /*1890*/  UMOV UR6, 0x55555554 ;  /* 0x5555555400067882 */ /* 0x000fe20000000000 */
[----:B------:R-:W-:Y:S01]  /*18a0*/  UMOV UR7, 0x3fb55555 ;  /* 0x3fb5555500077882 */ /* 0x000fe20000000000 */
[----:B------:R-:W-:-:S05]  /*18b0*/  DFMA R2, R16, UR8, R10 ;  /* 0x0000000810027c2b */ /* 0x000fca000800000a */
[----:B------:R-:W-:Y:S01]  /*18c0*/  DFMA R18, R14, R18, UR6 ;  /* 0x000000060e127e2b */ /* 0x000fe20008000012 */
[----:B------:R-:W-:Y:S01]  /*18d0*/  UMOV UR6, 0xfefa39ef ;  /* 0xfefa39ef00067882 */ /* 0x000fe20000000000 */
[----:B------:R-:W-:Y:S02]  /*18e0*/  UMOV UR7, 0x3fe62e42 ;  /* 0x3fe62e4200077882 */ /* 0x000fe40000000000 */
[----:B------:R-:W-:Y:S01]  /*18f0*/  DFMA R22, R16, -UR6, R2 ;  /* 0x8000000610167c2b */ /* 0x000fe20008000002 */
[----:B------:R-:W-:Y:S01]  /*1900*/  UMOV UR6, 0x3b39803f ;  /* 0x3b39803f00067882 */ /* 0x000fe20000000000 */
[----:B------:R-:W-:Y:S02]  /*1910*/  UMOV UR7, 0x3c7abc9e ;  /* 0x3c7abc9e00077882 */ /* 0x000fe40000000000 */
[----:B------:R-:W-:-:S04]  /*1920*/  DMUL R18, R14, R18 ;  /* 0x000000120e127228 */ /* 0x000fc80000000000 */
[----:B------:R-:W-:-:S04]  /*1930*/  DADD R22, -R10, R22 ;  /* 0x000000000a167229 */ /* 0x000fc80000000116 */
[----:B------:R-:W-:-:S08]  /*1940*/  DFMA R18, R10, R18, R20 ;  /* 0x000000120a12722b */ /* 0x000fd00000000014 */
[----:B------:R-:W-:-:S08]  /*1950*/  DADD R18, R18, -R22 ;  /* 0x0000000012127229 */ /* 0x000fd00000000816 */
[----:B------:R-:W-:-:S08]  /*1960*/  DFMA R18, R16, UR6, R18 ;  /* 0x0000000610127c2b */ /* 0x000fd00008000012 */
[----:B------:R-:W-:Y:S01]  /*1970*/  DADD R8, R2, R18 ;  /* 0x0000000002087229 */ /* 0x000fe20000000012 */
[----:B------:R-:W-:Y:S10]  /*1980*/  BRA `(.L_x_62) ;  /* 0x0000000000187947 */ /* 0x000ff40003800000 */
.L_x_61:
[----:B------:R-:W-:Y:S01]  /*1990*/  IMAD.MOV.U32 R2, RZ, RZ, 0x0 ;  /* 0x00000000ff027424 */ /* 0x000fe200078e00ff */
[----:B------:R-:W-:Y:S01]  /*19a0*/  LOP3.LUT P0, RZ, R25, 0x7fffffff, RZ, 0xc0, !PT ;  /* 0x7fffffff19ff7812 */ /* 0x000fe2000780c0ff */
[----:B------:R-:W-:-:S06]  /*19b0*/  IMAD.MOV.U32 R3, RZ, RZ, 0x7ff00000 ;  /* 0x7ff00000ff037424 */ /* 0x000fcc00078e00ff */
[----:B------:R-:W-:-:S10]  /*19c0*/  DFMA R2, R24, R2, +INF ;  /* 0x7ff000001802742b */ /* 0x000fd40000000002 */
[----:B-1----:R-:W-:Y:S02]  /*19d0*/  FSEL R8, R2, RZ, P0 ;  /* 0x000000ff02087208 */ /* 0x002fe40000000000 */
[----:B------:R-:W-:-:S07]  /*19e0*/  FSEL R9, R3, -QNAN , P0 ;  /* 0xfff0000003097808 */ /* 0x000fce0000000000 */
.L_x_62:
[----:B------:R-:W-:Y:S05]  /*19f0*/  BSYNC.RECONVERGENT B1 ;  /* 0x0000000000017941 */ /* 0x000fea0003800200 */
.L_x_60:
[----:B------:R-:W1:Y:S01]  /*1a00*/  MUFU.RCP64H R3, 2 ;  /* 0x4000000000037908 */ /* 0x000e620000001800 */
[----:B------:R-:W-:Y:S01]  /*1a10*/  IMAD.MOV.U32 R10, RZ, RZ, 0x0 ;  /* 0x00000000ff0a7424 */ /* 0x000fe200078e00ff */
[----:B------:R-:W-:Y:S01]  /*1a20*/  UMOV UR6, 0x3ae80f1e ;  /* 0x3ae80f1e00067882 */ /* 0x000fe20000000000 */
[----:B------:R-:W-:Y:S01]  /*1a30*/  IMAD.MOV.U32 R11, RZ, RZ, 0x40000000 ;  /* 0x40000000ff0b7424 */ /* 0x000fe200078e00ff */
[----:B------:R-:W-:Y:S01]  /*1a40*/  UMOV UR7, 0x3eb1380b ;  /* 0x3eb1380b00077882 */ /* 0x000fe20000000000 */
[----:B------:R-:W-:Y:S01]  /*1a50*/  IMAD.MOV.U32 R2, RZ, RZ, RZ ;  /* 0x000000ffff027224 */ /* 0x000fe200078e00ff */
[----:B------:R-:W-:Y:S01]  /*1a60*/  UMOV UR8, 0x55555554 ;  /* 0x5555555400087882 */ /* 0x000fe20000000000 */
[----:B------:R-:W-:Y:S01]  /*1a70*/  IMAD.MOV.U32 R16, RZ, RZ, -0x748574fc ;  /* 0x8b7a8b04ff107424 */ /* 0x000fe200078e00ff */
[----:B------:R-:W-:Y:S01]  /*1a80*/  UMOV UR9, 0x3fb55555 ;  /* 0x3fb5555500097882 */ /* 0x000fe20000000000 */
[----:B------:R-:W-:Y:S01]  /*1a90*/  IMAD.MOV.U32 R17, RZ, RZ, 0x3ed0ee25 ;  /* 0x3ed0ee25ff117424 */ /* 0x000fe200078e00ff */
[----:B------:R-:W-:Y:S01]  /*1aa0*/  DMUL R26, R8, 0.5 ;  /* 0x3fe00000081a7828 */ /* 0x000fe20000000000 */
[----:B------:R-:W-:Y:S01]  /*1ab0*/  IMAD.MOV.U32 R22, RZ, RZ, -0x105c611 ;  /* 0xfefa39efff167424 */ /* 0x000fe200078e00ff */
[----:B------:R-:W-:Y:S01]  /*1ac0*/  BSSY.RECONVERGENT B1, `(.L_x_63) ;  /* 0x000003d000017945 */ /* 0x000fe20003800200 */
[----:B------:R-:W-:Y:S01]  /*1ad0*/  IMAD.MOV.U32 R23, RZ, RZ, 0x3fe62e42 ;  /* 0x3fe62e42ff177424 */ /* 0x000fe200078e00ff */
[----:B-1----:R-:W-:-:S06]  /*1ae0*/  DFMA R10, R2, -R10, 1 ;  /* 0x3ff00000020a742b */ /* 0x002fcc000000080a */
[----:B------:R-:W-:Y:S02]  /*1af0*/  FSETP.GEU.AND P1, PT, |R27|, 6.5827683646048100446e-37, PT ;  /* 0x036000001b00780b */ /* 0x000fe40003f2e200 */
[----:B------:R-:W-:-:S08]  /*1b00*/  DFMA R10, R10, R10, R10 ;  /* 0x0000000a0a0a722b */ /* 0x000fd0000000000a */
[----:B------:R-:W-:-:S08]  /*1b10*/  DFMA R2, R2, R10, R2 ;  /* 0x0000000a0202722b */ /* 0x000fd00000000002 */
[----:B------:R-:W-:-:S08]  /*1b20*/  DMUL R10, RZ, R2 ;  /* 0x00000002ff0a7228 */ /* 0x000fd00000000000 */
[----:B------:R-:W-:-:S08]  /*1b30*/  DFMA R10, RZ, R2, R10 ;  /* 0x00000002ff0a722b */ /* 0x000fd0000000000a */
[----:B------:R-:W-:Y:S02]  /*1b40*/  DMUL R14, R10, R10 ;  /* 0x0000000a0a0e7228 */ /* 0x000fe40000000000 */
[----:B------:R-:W-:-:S06]  /*1b50*/  DADD R18, RZ, -R10 ;  /* 0x00000000ff127229 */ /* 0x000fcc000000080a */
[----:B------:R-:W-:Y:S01]  /*1b60*/  DFMA R16, R14, UR6, R16 ;  /* 0x000000060e107c2b */ /* 0x000fe20008000010 */
[----:B------:R-:W-:Y:S01]  /*1b70*/  UMOV UR6, 0x9f02676f ;  /* 0x9f02676f00067882 */ /* 0x000fe20000000000 */
[----:B------:R-:W-:Y:S01]  /*1b80*/  UMOV UR7, 0x3ef3b266 ;  /* 0x3ef3b26600077882 */ /* 0x000fe20000000000 */
[----:B------:R-:W-:-:S05]  /*1b90*/  DADD R20, R18, R18 ;  /* 0x0000000012147229 */ /* 0x000fca0000000012 */
[----:B------:R-:W-:Y:S01]  /*1ba0*/  DFMA R16, R14, R16, UR6 ;  /* 0x000000060e107e2b */ /* 0x000fe20008000010 */
[----:B------:R-:W-:Y:S01]  /*1bb0*/  UMOV UR6, 0xa9ab0956 ;  /* 0xa9ab095600067882 */ /* 0x000fe20000000000 */
[----:B------:R-:W-:Y:S01]  /*1bc0*/  UMOV UR7, 0x3f1745cb ;  /* 0x3f1745cb00077882 */ /* 0x000fe20000000000 */
[----:B------:R-:W-:-:S05]  /*1bd0*/  DFMA R20, RZ, -R10, R20 ;  /* 0x8000000aff14722b */ /* 0x000fca0000000014 */
[----:B------:R-:W-:Y:S01]  /*1be0*/  DFMA R16, R14, R16, UR6 ;  /* 0x000000060e107e2b */ /* 0x000fe20008000010 */
[----:B------:R-:W-:Y:S01]  /*1bf0*/  UMOV UR6, 0x2d1b5154 ;  /* 0x2d1b515400067882 */ /* 0x000fe20000000000 */
[----:B------:R-:W-:Y:S01]  /*1c00*/  UMOV UR7, 0x3f3c71c7 ;  /* 0x3f3c71c700077882 */ /* 0x000fe20000000000 */
[----:B------:R-:W-:Y:S01]  /*1c10*/  DMUL R20, R2, R20 ;  /* 0x0000001402147228 */ /* 0x000fe20000000000 */
[----:B------:R-:W-:Y:S02]  /*1c20*/  IMAD.MOV.U32 R2, RZ, RZ, 0x3b39803f ;  /* 0x3b39803fff027424 */ /* 0x000fe400078e00ff */
[----:B------:R-:W-:Y:S02]  /*1c30*/  IMAD.MOV.U32 R3, RZ, RZ, 0x3c7abc9e ;  /* 0x3c7abc9eff037424 */ /* 0x000fe400078e00ff */
        /* <DEDUP_REMOVED lines=8> */
[----:B------:R-:W-:Y:S02]  /*1cc0*/  UMOV UR7, 0x3ff00000 ;  /* 0x3ff0000000077882 */ /* 0x000fe40000000000 */
[----:B------:R-:W-:-:S04]  /*1cd0*/  DFMA R16, R22, UR6, R10 ;  /* 0x0000000616107c2b */ /* 0x000fc8000800000a */
[----:B------:R-:W-:-:S04]  /*1ce0*/  DFMA R18, R14, R18, UR8 ;  /* 0x000000080e127e2b */ /* 0x000fc80008000012 */
[----:B------:R-:W-:-:S04]  /*1cf0*/  DFMA R22, -R22, 1, R16 ;  /* 0x3ff000001616782b */ /* 0x000fc80000000110 */
[----:B------:R-:W-:-:S04]  /*1d00*/  DMUL R18, R14, R18 ;  /* 0x000000120e127228 */ /* 0x000fc80000000000 */
[----:B------:R-:W-:-:S04]  /*1d10*/  DADD R22, -R10, R22 ;  /* 0x000000000a167229 */ /* 0x000fc80000000116 */
[----:B------:R-:W-:Y:S01]  /*1d20*/  DFMA R18, R10, R18, R20 ;  /* 0x000000120a12722b */ /* 0x000fe20000000014 */
[----:B------:R-:W-:-:S07]  /*1d30*/  IMAD.MOV.U32 R10, RZ, RZ, 0x1 ;  /* 0x00000001ff0a7424 */ /* 0x000fce00078e00ff */
[----:B------:R-:W-:-:S08]  /*1d40*/  DADD R18, R18, -R22 ;  /* 0x0000000012127229 */ /* 0x000fd00000000816 */
[----:B------:R-:W-:-:S08]  /*1d50*/  DFMA R2, R2, UR6, R18 ;  /* 0x0000000602027c2b */ /* 0x000fd00008000012 */
[----:B------:R-:W-:-:S06]  /*1d60*/  DADD R2, R16, R2 ;  /* 0x0000000010027229 */ /* 0x000fcc0000000002 */
[----:B------:R-:W1:Y:S02]  /*1d70*/  MUFU.RCP64H R11, R3 ;  /* 0x00000003000b7308 */ /* 0x000e640000001800 */
[----:B-1----:R-:W-:-:S08]  /*1d80*/  DFMA R14, -R2, R10, 1 ;  /* 0x3ff00000020e742b */ /* 0x002fd0000000010a */
[----:B------:R-:W-:-:S08]  /*1d90*/  DFMA R14, R14, R14, R14 ;  /* 0x0000000e0e0e722b */ /* 0x000fd0000000000e */
[----:B------:R-:W-:-:S08]  /*1da0*/  DFMA R14, R10, R14, R10 ;  /* 0x0000000e0a0e722b */ /* 0x000fd0000000000a */
[----:B------:R-:W-:-:S08]  /*1db0*/  DFMA R10, -R2, R14, 1 ;  /* 0x3ff00000020a742b */ /* 0x000fd0000000010e */
[----:B------:R-:W-:-:S08]  /*1dc0*/  DFMA R10, R14, R10, R14 ;  /* 0x0000000a0e0a722b */ /* 0x000fd0000000000e */
[----:B------:R-:W-:-:S08]  /*1dd0*/  DMUL R8, R26, R10 ;  /* 0x0000000a1a087228 */ /* 0x000fd00000000000 */
[----:B------:R-:W-:-:S08]  /*1de0*/  DFMA R14, -R2, R8, R26 ;  /* 0x00000008020e722b */ /* 0x000fd0000000011a */
[----:B------:R-:W-:-:S10]  /*1df0*/  DFMA R8, R10, R14, R8 ;  /* 0x0000000e0a08722b */ /* 0x000fd40000000008 */
[----:B------:R-:W-:-:S05]  /*1e00*/  FFMA R0, RZ, R3, R9 ;  /* 0x00000003ff007223 */ /* 0x000fca0000000009 */
[----:B------:R-:W-:-:S13]  /*1e10*/  FSETP.GT.AND P0, PT, |R0|, 1.469367938527859385e-39, PT ;  /* 0x001000000000780b */ /* 0x000fda0003f04200 */
[----:B------:R-:W-:Y:S05]  /*1e20*/  @P0 BRA P1, `(.L_x_64) ;  /* 0x0000000000180947 */ /* 0x000fea0000800000 */
[----:B------:R-:W-:Y:S01]  /*1e30*/  IMAD.MOV.U32 R24, RZ, RZ, R2 ;  /* 0x000000ffff187224 */ /* 0x000fe200078e0002 */
[----:B------:R-:W-:Y:S01]  /*1e40*/  MOV R8, 0x1e70 ;  /* 0x00001e7000087802 */ /* 0x000fe20000000f00 */
[----:B------:R-:W-:-:S07]  /*1e50*/  IMAD.MOV.U32 R25, RZ, RZ, R3 ;  /* 0x000000ffff197224 */ /* 0x000fce00078e0003 */
[----:B0-----:R-:W-:Y:S05]  /*1e60*/  CALL.REL.NOINC `($__internal_0_$__cuda_sm20_div_rn_f64_full) ;  /* 0x0000001000287944 */ /* 0x001fea0003c00000 */
[----:B------:R-:W-:Y:S02]  /*1e70*/  IMAD.MOV.U32 R8, RZ, RZ, R28 ;  /* 0x000000ffff087224 */ /* 0x000fe400078e001c */
[----:B------:R-:W-:-:S07]  /*1e80*/  IMAD.MOV.U32 R9, RZ, RZ, R29 ;  /* 0x000000ffff097224 */ /* 0x000fce00078e001d */
.L_x_64:
[----:B------:R-:W-:Y:S05]  /*1e90*/  BSYNC.RECONVERGENT B1 ;  /* 0x0000000000017941 */ /* 0x000fea0003800200 */
.L_x_63:
        /* <DEDUP_REMOVED lines=13> */
[----:B------:R-:W-:Y:S01]  /*1f70*/  IMAD.MOV.U32 R10, RZ, RZ, R8 ;  /* 0x000000ffff0a7224 */ /* 0x000fe200078e0008 */
[----:B------:R-:W-:Y:S01]  /*1f80*/  UMOV UR6, 0x3ae80f1e ;  /* 0x3ae80f1e00067882 */ /* 0x000fe20000000000 */
[----:B------:R-:W-:Y:S01]  /*1f90*/  IMAD.MOV.U32 R14, RZ, RZ, RZ ;  /* 0x000000ffff0e7224 */ /* 0x000fe200078e00ff */
[----:B------:R-:W-:Y:S01]  /*1fa0*/  LOP3.LUT R11, R4, 0x3ff00000, RZ, 0xfc, !PT ;  /* 0x3ff00000040b7812 */ /* 0x000fe200078efcff */
[----:B------:R-:W-:Y:S01]  /*1fb0*/  IMAD.MOV.U32 R22, RZ, RZ, -0x748574fc ;  /* 0x8b7a8b04ff167424 */ /* 0x000fe200078e00ff */
[----:B------:R-:W-:Y:S01]  /*1fc0*/  UMOV UR7, 0x3eb1380b ;  /* 0x3eb1380b00077882 */ /* 0x000fe20000000000 */
[----:B------:R-:W-:Y:S01]  /*1fd0*/  IMAD.MOV.U32 R23, RZ, RZ, 0x3ed0ee25 ;  /* 0x3ed0ee25ff177424 */ /* 0x000fe200078e00ff */
[----:B------:R-:W-:Y:S01]  /*1fe0*/  ISETP.GE.U32.AND P0, PT, R11, 0x3ff6a09f, PT ;  /* 0x3ff6a09f0b00780c */ /* 0x000fe20003f06070 */
[----:B------:R-:W-:Y:S01]  /*1ff0*/  IMAD.MOV.U32 R25, RZ, RZ, 0x43300000 ;  /* 0x43300000ff197424 */ /* 0x000fe200078e00ff */
[----:B------:R-:W-:Y:S01]  /*2000*/  LEA.HI R0, R9, R0, RZ, 0xc ;  /* 0x0000000009007211 */ /* 0x000fe200078f60ff */
[----:B------:R-:W-:Y:S01]  /*2010*/  UMOV UR8, 0x80000000 ;  /* 0x8000000000087882 */ /* 0x000fe20000000000 */
[----:B------:R-:W-:-:S09]  /*2020*/  UMOV UR9, 0x43300000 ;  /* 0x4330000000097882 */ /* 0x000fd20000000000 */
        /* <DEDUP_REMOVED lines=17> */
[----:B------:R-:W-:Y:S02]  /*2140*/  DADD R22, R8, R8 ;  /* 0x0000000008167229 */ /* 0x000fe40000000008 */
[----:B------:R-:W-:Y:S01]  /*2150*/  DADD R8, R24, -UR8 ;  /* 0x8000000818087e29 */ /* 0x000fe20008000000 */
[----:B------:R-:W-:Y:S01]  /*2160*/  UMOV UR8, 0xfefa39ef ;  /* 0xfefa39ef00087882 */ /* 0x000fe20000000000 */
[----:B------:R-:W-:Y:S01]  /*2170*/  UMOV UR9, 0x3fe62e42 ;  /* 0x3fe62e4200097882 */ /* 0x000fe20000000000 */
[----:B------:R-:W-:Y:S01]  /*2180*/  DFMA R20, R18, R20, UR6 ;  /* 0x0000000612147e2b */ /* 0x000fe20008000014 */
[----:B------:R-:W-:Y:S01]  /*2190*/  UMOV UR6, 0xa9ab0956 ;  /* 0xa9ab095600067882 */ /* 0x000fe20000000000 */
[----:B------:R-:W-:Y:S01]  /*21a0*/  UMOV UR7, 0x3f1745cb ;  /* 0x3f1745cb00077882 */ /* 0x000fe20000000000 */
[----:B------:R-:W-:-:S02]  /*21b0*/  DFMA R22, R10, -R16, R22 ;  /* 0x800000100a16722b */ /* 0x000fc40000000016 */
[----:B------:R-:W-:-:S03]  /*21c0*/  DFMA R10, R8, UR8, R16 ;  /* 0x00000008080a7c2b */ /* 0x000fc60008000010 */
        /* <DEDUP_REMOVED lines=26> */
.L_x_66:
[----:B------:R-:W-:Y:S01]  /*2370*/  IMAD.MOV.U32 R8, RZ, RZ, 0x0 ;  /* 0x00000000ff087424 */ /* 0x000fe200078e00ff */
[----:B------:R-:W-:Y:S01]  /*2380*/  LOP3.LUT P0, RZ, R11, 0x7fffffff, RZ, 0xc0, !PT ;  /* 0x7fffffff0bff7812 */ /* 0x000fe2000780c0ff */
[----:B------:R-:W-:-:S06]  /*2390*/  IMAD.MOV.U32 R9, RZ, RZ, 0x7ff00000 ;  /* 0x7ff00000ff097424 */ /* 0x000fcc00078e00ff */
[----:B------:R-:W-:-:S10]  /*23a0*/  DFMA R8, R10, R8, +INF ;  /* 0x7ff000000a08742b */ /* 0x000fd40000000008 */
[----:B------:R-:W-:Y:S02]  /*23b0*/  FSEL R26, R8, RZ, P0 ;  /* 0x000000ff081a7208 */ /* 0x000fe40000000000 */
[----:B------:R-:W-:-:S07]  /*23c0*/  FSEL R27, R9, -QNAN , P0 ;  /* 0xfff00000091b7808 */ /* 0x000fce0000000000 */
.L_x_67:
[----:B------:R-:W-:Y:S05]  /*23d0*/  BSYNC.RECONVERGENT B1 ;  /* 0x0000000000017941 */ /* 0x000fea0003800200 */
.L_x_65:
[----:B------:R-:W1:Y:S01]  /*23e0*/  MUFU.RCP64H R9, R3 ;  /* 0x0000000300097308 */ /* 0x000e620000001800 */
[----:B------:R-:W-:Y:S01]  /*23f0*/  IMAD.MOV.U32 R8, RZ, RZ, 0x1 ;  /* 0x00000001ff087424 */ /* 0x000fe200078e00ff */
[----:B------:R-:W-:Y:S01]  /*2400*/  FSETP.GEU.AND P1, PT, |R27|, 6.5827683646048100446e-37, PT ;  /* 0x036000001b00780b */ /* 0x000fe20003f2e200 */
[----:B------:R-:W-:Y:S04]  /*2410*/  BSSY.RECONVERGENT B1, `(.L_x_68) ;  /* 0x0000012000017945 */ /* 0x000fe80003800200 */
        /* <DEDUP_REMOVED lines=17> */
.L_x_69:
[----:B------:R-:W-:Y:S05]  /*2530*/  BSYNC.RECONVERGENT B1 ;  /* 0x0000000000017941 */ /* 0x000fea0003800200 */
.L_x_68:
[----:B------:R-:W-:-:S06]  /*2540*/  VIADD R2, R5, 0x1 ;  /* 0x0000000105027836 */ /* 0x000fcc0000000000 */
[----:B------:R-:W1:Y:S02]  /*2550*/  I2F.F64.U32 R2, R2 ;  /* 0x0000000200027312 */ /* 0x000e640000201800 */
[----:B-1----:R-:W-:-:S11]  /*2560*/  DADD R8, R2, -R8 ;  /* 0x0000000002087229 */ /* 0x002fd60000000808 */
.L_x_59:
[----:B------:R-:W-:Y:S05]  /*2570*/  BSYNC.RECONVERGENT B0 ;  /* 0x0000000000007941 */ /* 0x000fea0003800200 */
.L_x_58:
[----:B------:R-:W2:Y:S01]  /*2580*/  LDCU UR8, c[0x0][0x398] ;  /* 0x00007300ff0877ac */ /* 0x000ea20008000800 */
[----:B------:R-:W-:Y:S01]  /*2590*/  BSSY.RECONVERGENT B0, `(.L_x_70) ;  /* 0x000007e000007945 */ /* 0x000fe20003800200 */
[----:B------:R-:W0:Y:S01]  /*25a0*/  LDCU.64 UR6, c[0x3][0x8] ;  /* 0x00c00100ff0677ac */ /* 0x000e220008000a00 */
[----:B--2---:R-:W2:Y:S01]  /*25b0*/  I2F.F64 R24, UR8 ;  /* 0x0000000800187d12 */ /* 0x004ea20008201c00 */
[----:B01----:R-:W-:-:S10]  /*25c0*/  DMUL R4, R8, UR6 ;  /* 0x0000000608047c28 */ /* 0x003fd40008000000 */
[----:B------:R-:W-:Y:S01]  /*25d0*/  LOP3.LUT R3, R5, 0x7fffffff, RZ, 0xc0, !PT ;  /* 0x7fffffff05037812 */ /* 0x000fe200078ec0ff */
[----:B------:R-:W-:Y:S01]  /*25e0*/  IMAD.MOV.U32 R2, RZ, RZ, R4 ;  /* 0x000000ffff027224 */ /* 0x000fe200078e0004 */
[----:B--2---:R-:W-:Y:S01]  /*25f0*/  LOP3.LUT R9, R25, 0x7fffffff, RZ, 0xc0, !PT ;  /* 0x7fffffff19097812 */ /* 0x004fe200078ec0ff */
[----:B------:R-:W-:-:S03]  /*2600*/  IMAD.MOV.U32 R8, RZ, RZ, R24 ;  /* 0x000000ffff087224 */ /* 0x000fc600078e0018 */
[----:B------:R-:W-:-:S04]  /*2610*/  VIMNMX.U32 R0, PT, PT, R3, R9, !PT ;  /* 0x0000000903007248 */ /* 0x000fc80007fe0000 */
[----:B------:R-:W-:-:S13]  /*2620*/  ISETP.GE.U32.AND P0, PT, R0, 0x7ff00000, PT ;  /* 0x7ff000000000780c */ /* 0x000fda0003f06070 */
[----:B------:R-:W-:Y:S05]  /*2630*/  @!P0 BRA `(.L_x_71) ;  /* 0x00000000001c8947 */ /* 0x000fea0003800000 */
[----:B------:R-:W-:-:S06]  /*2640*/  DSETP.NAN.AND P0, PT, R8, R8, PT ;  /* 0x000000080800722a */ /* 0x000fcc0003f08000 */
[----:B------:R-:W-:-:S14]  /*2650*/  DSETP.NUM.AND P0, PT, R2, R2, !P0 ;  /* 0x000000020200722a */ /* 0x000fdc0004707000 */
[----:B------:R-:W-:Y:S02]  /*2660*/  @P0 DSETP.NEU.AND P1, PT, R2, +INF , PT ;  /* 0x7ff000000200042a */ /* 0x000fe40003f2d000 */
[----:B------:R-:W-:-:S06]  /*2670*/  @!P0 DADD R26, R4, R24 ;  /* 0x00000000041a8229 */ /* 0x000fcc0000000018 */
[----:B------:R-:W-:Y:S02]  /*2680*/  @P0 FSEL R26, R4, RZ, P1 ;  /* 0x000000ff041a0208 */ /* 0x000fe40000800000 */
[----:B------:R-:W-:Y:S01]  /*2690*/  @P0 FSEL R27, R5, -QNAN , P1 ;  /* 0xfff80000051b0808 */ /* 0x000fe20000800000 */
[----:B------:R-:W-:Y:S06]  /*26a0*/  BRA `(.L_x_72) ;  /* 0x0000000400b07947 */ /* 0x000fec0003800000 */
.L_x_71:
[----:B------:R-:W-:Y:S01]  /*26b0*/  DSETP.NEU.AND P0, PT, R8, RZ, PT ;  /* 0x000000ff0800722a */ /* 0x000fe20003f0d000 */
[----:B------:R-:W-:Y:S02]  /*26c0*/  IMAD.MOV.U32 R26, RZ, RZ, 0x0 ;  /* 0x00000000ff1a7424 */ /* 0x000fe400078e00ff */
[----:B------:R-:W-:-:S11]  /*26d0*/  IMAD.MOV.U32 R27, RZ, RZ, -0x80000 ;  /* 0xfff80000ff1b7424 */ /* 0x000fd600078e00ff */
[----:B------:R-:W-:Y:S05]  /*26e0*/  @!P0 BRA `(.L_x_72) ;  /* 0x0000000400a08947 */ /* 0x000fea0003800000 */
[----:B------:R-:W-:Y:S01]  /*26f0*/  DSETP.GE.AND P0, PT, R2, R8, PT ;  /* 0x000000080200722a */ /* 0x000fe20003f06000 */
[----:B------:R-:W-:Y:S02]  /*2700*/  IMAD.MOV.U32 R26, RZ, RZ, R4 ;  /* 0x000000ffff1a7224 */ /* 0x000fe400078e0004 */
[----:B------:R-:W-:-:S11]  /*2710*/  IMAD.MOV.U32 R27, RZ, RZ, R5 ;  /* 0x000000ffff1b7224 */ /* 0x000fd600078e0005 */
[----:B------:R-:W-:Y:S05]  /*2720*/  @!P0 BRA `(.L_x_72) ;  /* 0x0000000400908947 */ /* 0x000fea0003800000 */
[----:B------:R-:W-:Y:S01]  /*2730*/  ISETP.GT.U32.AND P0, PT, R3, 0xfffff, PT ;  /* 0x000fffff0300780c */ /* 0x000fe20003f04070 */
[----:B------:R-:W-:Y:S01]  /*2740*/  BSSY.RECONVERGENT B1, `(.L_x_73) ;  /* 0x0000027000017945 */ /* 0x000fe20003800200 */
[----:B------:R-:W-:Y:S02]  /*2750*/  ISETP.GT.U32.AND P1, PT, R9, 0xfffff, PT ;  /* 0x000fffff0900780c */ /* 0x000fe40003f24070 */
[----:B------:R-:W-:Y:S02]  /*2760*/  SHF.R.U32.HI R0, RZ, 0x14, R3 ;  /* 0x00000014ff007819 */ /* 0x000fe40000011603 */
[----:B------:R-:W-:-:S07]  /*2770*/  SHF.R.U32.HI R7, RZ, 0x14, R9 ;  /* 0x00000014ff077819 */ /* 0x000fce0000011609 */
[----:B------:R-:W-:Y:S02]  /*2780*/  @!P0 DMUL R2, R2, 1.80143985094819840000e+16 ;  /* 0x4350000002028828 */ /* 0x000fe40000000000 */
[----:B------:R-:W-:-:S08]  /*2790*/  @!P1 DMUL R8, R8, 1.80143985094819840000e+16 ;  /* 0x4350000008089828 */ /* 0x000fd00000000000 */
[----:B------:R-:W-:Y:S01]  /*27a0*/  @!P0 LEA.HI R10, R3, R0, RZ, 0xc ;  /* 0x00000000030a8211 */ /* 0x000fe200078f60ff */
[----:B------:R-:W-:Y:S01]  /*27b0*/  IMAD.MOV.U32 R15, RZ, RZ, R2 ;  /* 0x000000ffff0f7224 */ /* 0x000fe200078e0002 */
[----:B------:R-:W-:Y:S02]  /*27c0*/  @!P1 LEA.HI R11, R9, R7, RZ, 0xc ;  /* 0x00000007090b9211 */ /* 0x000fe400078f60ff */
[----:B------:R-:W-:Y:S01]  /*27d0*/  LOP3.LUT R17, R3, 0xfffff, RZ, 0xc0, !PT ;  /* 0x000fffff03117812 */ /* 0x000fe200078ec0ff */
[----:B------:R-:W-:Y:S02]  /*27e0*/  @!P0 VIADD R0, R10, 0xffffffca ;  /* 0xffffffca0a008836 */ /* 0x000fe40000000000 */
[----:B------:R-:W-:Y:S01]  /*27f0*/  @!P1 VIADD R7, R11, 0xffffffca ;  /* 0xffffffca0b079836 */ /* 0x000fe20000000000 */
[----:B------:R-:W-:-:S03]  /*2800*/  LOP3.LUT R17, R17, 0x100000, RZ, 0xfc, !PT ;  /* 0x0010000011117812 */ /* 0x000fc600078efcff */
[----:B------:R-:W-:-:S04]  /*2810*/  IMAD.IADD R11, R0, 0x1, -R7 ;  /* 0x00000001000b7824 */ /* 0x000fc800078e0a07 */
[----:B------:R-:W-:Y:S01]  /*2820*/  IMAD.MOV.U32 R10, RZ, RZ, R11 ;  /* 0x000000ffff0a7224 */ /* 0x000fe200078e000b */
[----:B------:R-:W-:-:S04]  /*2830*/  VIMNMX R16, PT, PT, RZ, R11, PT ;  /* 0x0000000bff107248 */ /* 0x000fc80003fe0100 */
[----:B------:R-:W-:-:S05]  /*2840*/  IADD3 R0, PT, PT, R0, -R7, -R16 ;  /* 0x8000000700007210 */ /* 0x000fca0007ffe810 */
[----:B------:R-:W-:-:S05]  /*2850*/  VIADD R0, R0, 0x1 ;  /* 0x0000000100007836 */ /* 0x000fca0000000000 */
[----:B------:R-:W-:Y:S02]  /*2860*/  LOP3.LUT P0, R3, R0, 0x3, RZ, 0xc0, !PT ;  /* 0x0000000300037812 */ /* 0x000fe4000780c0ff */
[----:B------:R-:W-:-:S04]  /*2870*/  LOP3.LUT R0, R9, 0xfffff, RZ, 0xc0, !PT ;  /* 0x000fffff09007812 */ /* 0x000fc800078ec0ff */
[----:B------:R-:W-:-:S07]  /*2880*/  LOP3.LUT R0, R0, 0x100000, RZ, 0xfc, !PT ;  /* 0x0010000000007812 */ /* 0x000fce00078efcff */
[----:B------:R-:W-:Y:S05]  /*2890*/  @!P0 BRA `(.L_x_74) ;  /* 0x0000000000448947 */ /* 0x000fea0003800000 */
[----:B------:R-:W-:Y:S01]  /*28a0*/  BSSY.RECONVERGENT B2, `(.L_x_75) ;  /* 0x000000e000027945 */ /* 0x000fe20003800200 */
[----:B------:R-:W-:Y:S02]  /*28b0*/  IMAD.MOV R2, RZ, RZ, -R3 ;  /* 0x000000ffff027224 */ /* 0x000fe400078e0a03 */
[----:B------:R-:W-:-:S07]  /*28c0*/  IMAD.MOV.U32 R10, RZ, RZ, R11 ;  /* 0x000000ffff0a7224 */ /* 0x000fce00078e000b */
.L_x_76:
[----:B------:R-:W-:Y:S01]  /*28d0*/  VIADD R2, R2, 0x1 ;  /* 0x0000000102027836 */ /* 0x000fe20000000000 */
[----:B------:R-:W-:Y:S01]  /*28e0*/  IADD3 R3, P0, PT, -R8, R15, RZ ;  /* 0x0000000f08037210 */ /* 0x000fe20007f1e1ff */
[----:B------:R-:W-:-:S03]  /*28f0*/  VIADD R10, R10, 0xffffffff ;  /* 0xffffffff0a0a7836 */ /* 0x000fc60000000000 */
[----:B------:R-:W-:Y:S01]  /*2900*/  ISETP.NE.AND P1, PT, R2, RZ, PT ;  /* 0x000000ff0200720c */ /* 0x000fe20003f25270 */
[----:B------:R-:W-:-:S05]  /*2910*/  IMAD.X R14, R17, 0x1, ~R0, P0 ;  /* 0x00000001110e7824 */ /* 0x000fca00000e0e00 */
[----:B------:R-:W-:-:S04]  /*2920*/  ISETP.GE.AND P0, PT, R14, RZ, PT ;  /* 0x000000ff0e00720c */ /* 0x000fc80003f06270 */
[----:B------:R-:W-:Y:S02]  /*2930*/  SEL R3, R15, R3, !P0 ;  /* 0x000000030f037207 */ /* 0x000fe40004000000 */
[----:B------:R-:W-:-:S03]  /*2940*/  SEL R14, R17, R14, !P0 ;  /* 0x0000000e110e7207 */ /* 0x000fc60004000000 */
[C---:B------:R-:W-:Y:S01]  /*2950*/  IMAD.SHL.U32 R15, R3.reuse, 0x2, RZ ;  /* 0x00000002030f7824 */ /* 0x040fe200078e00ff */
[----:B------:R-:W-:Y:S01]  /*2960*/  SHF.L.U64.HI R17, R3, 0x1, R14 ;  /* 0x0000000103117819 */ /* 0x000fe2000001020e */
[----:B------:R-:W-:Y:S06]  /*2970*/  @P1 BRA `(.L_x_76) ;  /* 0xfffffffc00d41947 */ /* 0x000fec000383ffff */
[----:B------:R-:W-:Y:S05]  /*2980*/  BSYNC.RECONVERGENT B2 ;  /* 0x0000000000027941 */ /* 0x000fea0003800200 */
.L_x_75:
[----:B------:R-:W-:Y:S02]  /*2990*/  IMAD.MOV.U32 R2, RZ, RZ, R3 ;  /* 0x000000ffff027224 */ /* 0x000fe400078e0003 */
[----:B------:R-:W-:-:S07]  /*29a0*/  IMAD.MOV.U32 R3, RZ, RZ, R14 ;  /* 0x000000ffff037224 */ /* 0x000fce00078e000e */
.L_x_74:
[----:B------:R-:W-:Y:S05]  /*29b0*/  BSYNC.RECONVERGENT B1 ;  /* 0x0000000000017941 */ /* 0x000fea0003800200 */
.L_x_73:
[----:B------:R-:W-:Y:S01]  /*29c0*/  IMAD.IADD R11, R11, 0x1, -R16 ;  /* 0x000000010b0b7824 */ /* 0x000fe200078e0a10 */
[----:B------:R-:W-:Y:S04]  /*29d0*/  BSSY.RECONVERGENT B1, `(.L_x_77) ;  /* 0x0000024000017945 */ /* 0x000fe80003800200 */
[----:B------:R-:W-:-:S13]  /*29e0*/  ISETP.GE.U32.AND P0, PT, R11, 0x3, PT ;  /* 0x000000030b00780c */ /* 0x000fda0003f06070 */
[----:B------:R-:W-:Y:S05]  /*29f0*/  @!P0 BRA `(.L_x_78) ;  /* 0x0000000000848947 */ /* 0x000fea0003800000 */
[----:B------:R-:W-:Y:S01]  /*2a00*/  BSSY.RECONVERGENT B2, `(.L_x_78) ;  /* 0x0000020000027945 */ /* 0x000fe20003800200 */
.L_x_79:
[----:B------:R-:W-:Y:S02]  /*2a10*/  IADD3 R2, P0, PT, -R8, R15, RZ ;  /* 0x0000000f08027210 */ /* 0x000fe40007f1e1ff */
[C---:B------:R-:W-:Y:S01]  /*2a20*/  ISETP.GT.AND P1, PT, R10.reuse, 0x3, PT ;  /* 0x000000030a00780c */ /* 0x040fe20003f24270 */
[----:B------:R-:W-:Y:S02]  /*2a30*/  VIADD R10, R10, 0xfffffffc ;  /* 0xfffffffc0a0a7836 */ /* 0x000fe40000000000 */
[----:B------:R-:W-:-:S05]  /*2a40*/  IMAD.X R14, R17, 0x1, ~R0, P0 ;  /* 0x00000001110e7824 */ /* 0x000fca00000e0e00 */
[----:B------:R-:W-:-:S04]  /*2a50*/  ISETP.GE.AND P0, PT, R14, RZ, PT ;  /* 0x000000ff0e00720c */ /* 0x000fc80003f06270 */
[----:B------:R-:W-:Y:S02]  /*2a60*/  SEL R2, R15, R2, !P0 ;  /* 0x000000020f027207 */ /* 0x000fe40004000000 */
[----:B------:R-:W-:-:S03]  /*2a70*/  SEL R17, R17, R14, !P0 ;  /* 0x0000000e11117207 */ /* 0x000fc60004000000 */
[C---:B------:R-:W-:Y:S01]  /*2a80*/  IMAD.SHL.U32 R11, R2.reuse, 0x2, RZ ;  /* 0x00000002020b7824 */ /* 0x040fe200078e00ff */
[----:B------:R-:W-:-:S04]  /*2a90*/  SHF.L.U64.HI R17, R2, 0x1, R17 ;  /* 0x0000000102117819 */ /* 0x000fc80000010211 */
[----:B------:R-:W-:-:S05]  /*2aa0*/  IADD3 R2, P0, PT, -R8, R11, RZ ;  /* 0x0000000b08027210 */ /* 0x000fca0007f1e1ff */
        /* <DEDUP_REMOVED lines=22> */
.L_x_78:
[----:B------:R-:W-:Y:S05]  /*2c10*/  BSYNC.RECONVERGENT B1 ;  /* 0x0000000000017941 */ /* 0x000fea0003800200 */
.L_x_77:
[----:B------:R-:W-:Y:S01]  /*2c20*/  LOP3.LUT R3, R3, 0x7fffffff, RZ, 0xc0, !PT ;  /* 0x7fffffff03037812 */ /* 0x000fe200078ec0ff */
[----:B------:R-:W-:Y:S01]  /*2c30*/  BSSY.RECONVERGENT B1, `(.L_x_80) ;  /* 0x0000012000017945 */ /* 0x000fe20003800200 */
[----:B------:R-:W-:Y:S02]  /*2c40*/  ISETP.NE.U32.AND P0, PT, R2, RZ, PT ;  /* 0x000000ff0200720c */ /* 0x000fe40003f05070 */
[----:B------:R-:W-:Y:S02]  /*2c50*/  CS2R R26, SRZ ;  /* 0x00000000001a7805 */ /* 0x000fe4000001ff00 */
[----:B------:R-:W-:-:S13]  /*2c60*/  ISETP.NE.AND.EX P0, PT, R3, RZ, PT, P0 ;  /* 0x000000ff0300720c */ /* 0x000fda0003f05300 */
[----:B------:R-:W-:Y:S05]  /*2c70*/  @!P0 BRA `(.L_x_81) ;  /* 0x0000000000348947 */ /* 0x000fea0003800000 */
[----:B------:R-:W-:-:S10]  /*2c80*/  DMUL R8, R2, 1.80143985094819840000e+16 ;  /* 0x4350000002087828 */ /* 0x000fd40000000000 */
[----:B------:R-:W-:-:S04]  /*2c90*/  SHF.R.U32.HI R8, RZ, 0x14, R9 ;  /* 0x00000014ff087819 */ /* 0x000fc80000011609 */
[----:B------:R-:W-:-:S04]  /*2ca0*/  IADD3 R9, PT, PT, -R8, 0x37, RZ ;  /* 0x0000003708097810 */ /* 0x000fc80007ffe1ff */
[CC--:B------:R-:W-:Y:S01]  /*2cb0*/  SHF.L.U64.HI R3, R2.reuse, R9.reuse, R3 ;  /* 0x0000000902037219 */ /* 0x0c0fe20000010203 */
[----:B------:R-:W-:Y:S01]  /*2cc0*/  IMAD.IADD R7, R7, 0x1, -R9 ;  /* 0x0000000107077824 */ /* 0x000fe200078e0a09 */
[----:B------:R-:W-:-:S04]  /*2cd0*/  SHF.L.U32 R2, R2, R9, RZ ;  /* 0x0000000902027219 */ /* 0x000fc800000006ff */
[----:B------:R-:W-:-:S13]  /*2ce0*/  ISETP.GT.AND P0, PT, R7, RZ, PT ;  /* 0x000000ff0700720c */ /* 0x000fda0003f04270 */
[----:B------:R-:W-:-:S04]  /*2cf0*/  @!P0 IADD3 R0, PT, PT, -R7, 0x1, RZ ;  /* 0x0000000107008810 */ /* 0x000fc80007ffe1ff */
[--C-:B------:R-:W-:Y:S02]  /*2d00*/  @!P0 SHF.R.U64 R26, R2, R0, R3.reuse ;  /* 0x00000000021a8219 */ /* 0x100fe40000001203 */
[----:B------:R-:W-:Y:S01]  /*2d10*/  @P0 IADD3 R26, P1, PT, RZ, R2, RZ ;  /* 0x00000002ff1a0210 */ /* 0x000fe20007f3e0ff */
[----:B------:R-:W-:Y:S01]  /*2d20*/  @P0 VIADD R2, R7, 0xffffffff ;  /* 0xffffffff07020836 */ /* 0x000fe20000000000 */
[----:B------:R-:W-:-:S03]  /*2d30*/  @!P0 SHF.R.U32.HI R27, RZ, R0, R3 ;  /* 0x00000000ff1b8219 */ /* 0x000fc60000011603 */
[----:B------:R-:W-:-:S08]  /*2d40*/  @P0 IMAD.U32.X R27, R2, 0x100000, R3, P1 ;  /* 0x00100000021b0824 */ /* 0x000fd000008e0403 */
.L_x_81:
[----:B------:R-:W-:Y:S05]  /*2d50*/  BSYNC.RECONVERGENT B1 ;  /* 0x0000000000017941 */ /* 0x000fea0003800200 */
.L_x_80:
[----:B------:R-:W-:-:S07]  /*2d60*/  LOP3.LUT R27, R27, 0x80000000, R5, 0xb8, !PT ;  /* 0x800000001b1b7812 */ /* 0x000fce00078eb805 */
.L_x_72:
[----:B------:R-:W-:Y:S05]  /*2d70*/  BSYNC.RECONVERGENT B0 ;  /* 0x0000000000007941 */ /* 0x000fea0003800200 */
.L_x_70:
[----:B------:R-:W0:Y:S01]  /*2d80*/  MUFU.RCP64H R3, R25 ;  /* 0x0000001900037308 */ /* 0x000e220000001800 */
[----:B------:R-:W-:Y:S01]  /*2d90*/  IMAD.MOV.U32 R2, RZ, RZ, 0x1 ;  /* 0x00000001ff027424 */ /* 0x000fe200078e00ff */
[----:B------:R-:W-:Y:S01]  /*2da0*/  FSETP.GEU.AND P1, PT, |R27|, 6.5827683646048100446e-37, PT ;  /* 0x036000001b00780b */ /* 0x000fe20003f2e200 */
[----:B------:R-:W-:Y:S04]  /*2db0*/  BSSY.RECONVERGENT B0, `(.L_x_82) ;  /* 0x0000010000007945 */ /* 0x000fe80003800200 */
[----:B0-----:R-:W-:-:S08]  /*2dc0*/  DFMA R4, -R24, R2, 1 ;  /* 0x3ff000001804742b */ /* 0x001fd00000000102 */
        /* <DEDUP_REMOVED lines=10> */
[----:B------:R-:W-:-:S07]  /*2e70*/  MOV R8, 0x2e90 ;  /* 0x00002e9000087802 */ /* 0x000fce0000000f00 */
[----:B------:R-:W-:Y:S05]  /*2e80*/  CALL.REL.NOINC `($__internal_0_$__cuda_sm20_div_rn_f64_full) ;  /* 0x0000000000207944 */ /* 0x000fea0003c00000 */
[----:B------:R-:W-:Y:S02]  /*2e90*/  IMAD.MOV.U32 R2, RZ, RZ, R28 ;  /* 0x000000ffff027224 */ /* 0x000fe400078e001c */
[----:B------:R-:W-:-:S07]  /*2ea0*/  IMAD.MOV.U32 R3, RZ, RZ, R29 ;  /* 0x000000ffff037224 */ /* 0x000fce00078e001d */
.L_x_83:
[----:B------:R-:W-:Y:S05]  /*2eb0*/  BSYNC.RECONVERGENT B0 ;  /* 0x0000000000007941 */ /* 0x000fea0003800200 */
.L_x_82:
[----:B------:R-:W0:Y:S02]  /*2ec0*/  LDCU.64 UR6, c[0x0][0x380] ;  /* 0x00007000ff0677ac */ /* 0x000e240008000a00 */
[----:B0-----:R-:W-:-:S04]  /*2ed0*/  LEA R4, P0, R12, UR6, 0x3 ;  /* 0x000000060c047c11 */ /* 0x001fc8000f8018ff */
[----:B------:R-:W-:-:S05]  /*2ee0*/  LEA.HI.X R5, R12, UR7, R6, 0x3, P0 ;  /* 0x000000070c057c11 */ /* 0x000fca00080f1c06 */
[----:B------:R-:W-:Y:S01]  /*2ef0*/  STG.E.64 desc[UR4][R4.64], R2 ;  /* 0x0000000204007986 */ /* 0x000fe2000c101b04 */
[----:B------:R-:W-:Y:S05]  /*2f00*/  EXIT ;  /* 0x000000000000794d */ /* 0x000fea0003800000 */
        .weak           $__internal_0_$__cuda_sm20_div_rn_f64_full
        .type           $__internal_0_$__cuda_sm20_div_rn_f64_full,@function
        .size           $__internal_0_$__cuda_sm20_div_rn_f64_full,($__internal_1_$__cuda_sm20_dsqrt_rn_f64_mediumpath_v1 - $__internal_0_$__cuda_sm20_div_rn_f64_full)
$__internal_0_$__cuda_sm20_div_rn_f64_full:
[C---:B------:R-:W-:Y:S01]  /*2f10*/  FSETP.GEU.AND P0, PT, |R25|.reuse, 1.469367938527859385e-39, PT ;  /* 0x001000001900780b */ /* 0x040fe20003f0e200 */
[----:B------:R-:W-:Y:S01]  /*2f20*/  IMAD.MOV.U32 R10, RZ, RZ, 0x1 ;  /* 0x00000001ff0a7424 */ /* 0x000fe200078e00ff */
[----:B------:R-:W-:Y:S01]  /*2f30*/  LOP3.LUT R22, R25, 0x800fffff, RZ, 0xc0, !PT ;  /* 0x800fffff19167812 */ /* 0x000fe200078ec0ff */
[----:B------:R-:W-:Y:S01]  /*2f40*/  IMAD.MOV.U32 R0, RZ, RZ, 0x1ca00000 ;  /* 0x1ca00000ff007424 */ /* 0x000fe200078e00ff */
[C---:B------:R-:W-:Y:S01]  /*2f50*/  FSETP.GEU.AND P2, PT, |R27|.reuse, 1.469367938527859385e-39, PT ;  /* 0x001000001b00780b */ /* 0x040fe20003f4e200 */
[----:B------:R-:W-:Y:S01]  /*2f60*/  BSSY.RECONVERGENT B2, `(.L_x_84) ;  /* 0x0000052000027945 */ /* 0x000fe20003800200 */
[----:B------:R-:W-:Y:S01]  /*2f70*/  LOP3.LUT R23, R22, 0x3ff00000, RZ, 0xfc, !PT ;  /* 0x3ff0000016177812 */ /* 0x000fe200078efcff */
[----:B------:R-:W-:Y:S01]  /*2f80*/  IMAD.MOV.U32 R22, RZ, RZ, R24 ;  /* 0x000000ffff167224 */ /* 0x000fe200078e0018 */
[----:B------:R-:W-:Y:S02]  /*2f90*/  LOP3.LUT R4, R27, 0x7ff00000, RZ, 0xc0, !PT ;  /* 0x7ff000001b047812 */ /* 0x000fe400078ec0ff */
[----:B------:R-:W-:-:S03]  /*2fa0*/  LOP3.LUT R7, R25, 0x7ff00000, RZ, 0xc0, !PT ;  /* 0x7ff0000019077812 */ /* 0x000fc600078ec0ff */
[----:B------:R-:W-:Y:S01]  /*2fb0*/  @!P0 DMUL R22, R24, 8.98846567431157953865e+307 ;  /* 0x7fe0000018168828 */ /* 0x000fe20000000000 */
[----:B------:R-:W-:-:S03]  /*2fc0*/  ISETP.GE.U32.AND P1, PT, R4, R7, PT ;  /* 0x000000070400720c */ /* 0x000fc60003f26070 */
[----:B------:R-:W-:Y:S01]  /*2fd0*/  @!P2 LOP3.LUT R9, R25, 0x7ff00000, RZ, 0xc0, !PT ;  /* 0x7ff000001909a812 */ /* 0x000fe200078ec0ff */
[----:B------:R-:W-:Y:S01]  /*2fe0*/  @!P2 IMAD.MOV.U32 R32, RZ, RZ, RZ ;  /* 0x000000ffff20a224 */ /* 0x000fe200078e00ff */
[----:B------:R-:W0:Y:S02]  /*2ff0*/  MUFU.RCP64H R11, R23 ;  /* 0x00000017000b7308 */ /* 0x000e240000001800 */
[----:B------:R-:W-:Y:S02]  /*3000*/  @!P2 ISETP.GE.U32.AND P3, PT, R4, R9, PT ;  /* 0x000000090400a20c */ /* 0x000fe40003f66070 */
[----:B------:R-:W-:Y:S02]  /*3010*/  @!P0 LOP3.LUT R7, R23, 0x7ff00000, RZ, 0xc0, !PT ;  /* 0x7ff0000017078812 */ /* 0x000fe400078ec0ff */
[----:B------:R-:W-:-:S04]  /*3020*/  @!P2 SEL R9, R0, 0x63400000, !P3 ;  /* 0x634000000009a807 */ /* 0x000fc80005800000 */
[----:B------:R-:W-:-:S04]  /*3030*/  @!P2 LOP3.LUT R9, R9, 0x80000000, R27, 0xf8, !PT ;  /* 0x800000000909a812 */ /* 0x000fc800078ef81b */
[----:B------:R-:W-:Y:S01]  /*3040*/  @!P2 LOP3.LUT R33, R9, 0x100000, RZ, 0xfc, !PT ;  /* 0x001000000921a812 */ /* 0x000fe200078efcff */
[----:B------:R-:W-:Y:S01]  /*3050*/  IMAD.MOV.U32 R9, RZ, RZ, R4 ;  /* 0x000000ffff097224 */ /* 0x000fe200078e0004 */
[----:B0-----:R-:W-:-:S08]  /*3060*/  DFMA R28, R10, -R22, 1 ;  /* 0x3ff000000a1c742b */ /* 0x001fd00000000816 */
[----:B------:R-:W-:-:S08]  /*3070*/  DFMA R28, R28, R28, R28 ;  /* 0x0000001c1c1c722b */ /* 0x000fd0000000001c */
[----:B------:R-:W-:Y:S01]  /*3080*/  DFMA R28, R10, R28, R10 ;  /* 0x0000001c0a1c722b */ /* 0x000fe2000000000a */
[----:B------:R-:W-:Y:S01]  /*3090*/  SEL R11, R0, 0x63400000, !P1 ;  /* 0x63400000000b7807 */ /* 0x000fe20004800000 */
[----:B------:R-:W-:-:S03]  /*30a0*/  IMAD.MOV.U32 R10, RZ, RZ, R26 ;  /* 0x000000ffff0a7224 */ /* 0x000fc600078e001a */
[----:B------:R-:W-:-:S03]  /*30b0*/  LOP3.LUT R11, R11, 0x800fffff, R27, 0xf8, !PT ;  /* 0x800fffff0b0b7812 */ /* 0x000fc600078ef81b */
[----:B------:R-:W-:-:S03]  /*30c0*/  DFMA R30, R28, -R22, 1 ;  /* 0x3ff000001c1e742b */ /* 0x000fc60000000816 */
[----:B------:R-:W-:-:S05]  /*30d0*/  @!P2 DFMA R10, R10, 2, -R32 ;  /* 0x400000000a0aa82b */ /* 0x000fca0000000820 */
[----:B------:R-:W-:-:S05]  /*30e0*/  DFMA R28, R28, R30, R28 ;  /* 0x0000001e1c1c722b */ /* 0x000fca000000001c */
[----:B------:R-:W-:-:S03]  /*30f0*/  @!P2 LOP3.LUT R9, R11, 0x7ff00000, RZ, 0xc0, !PT ;  /* 0x7ff000000b09a812 */ /* 0x000fc600078ec0ff */
[----:B------:R-:W-:-:S08]  /*3100*/  DMUL R30, R28, R10 ;  /* 0x0000000a1c1e7228 */ /* 0x000fd00000000000 */
[----:B------:R-:W-:-:S08]  /*3110*/  DFMA R32, R30, -R22, R10 ;  /* 0x800000161e20722b */ /* 0x000fd0000000000a */
[----:B------:R-:W-:Y:S01]  /*3120*/  DFMA R32, R28, R32, R30 ;  /* 0x000000201c20722b */ /* 0x000fe2000000001e */
[----:B------:R-:W-:Y:S02]  /*3130*/  VIADD R28, R9, 0xffffffff ;  /* 0xffffffff091c7836 */ /* 0x000fe40000000000 */
[----:B------:R-:W-:-:S03]  /*3140*/  VIADD R29, R7, 0xffffffff ;  /* 0xffffffff071d7836 */ /* 0x000fc60000000000 */
[----:B------:R-:W-:-:S04]  /*3150*/  ISETP.GT.U32.AND P0, PT, R28, 0x7feffffe, PT ;  /* 0x7feffffe1c00780c */ /* 0x000fc80003f04070 */
[----:B------:R-:W-:-:S13]  /*3160*/  ISETP.GT.U32.OR P0, PT, R29, 0x7feffffe, P0 ;  /* 0x7feffffe1d00780c */ /* 0x000fda0000704470 */
[----:B------:R-:W-:Y:S05]  /*3170*/  @P0 BRA `(.L_x_85) ;  /* 0x00000000006c0947 */ /* 0x000fea0003800000 */
[----:B------:R-:W-:Y:S01]  /*3180*/  LOP3.LUT R9, R25, 0x7ff00000, RZ, 0xc0, !PT ;  /* 0x7ff0000019097812 */ /* 0x000fe200078ec0ff */
[----:B------:R-:W-:-:S03]  /*3190*/  IMAD.MOV.U32 R26, RZ, RZ, RZ ;  /* 0x000000ffff1a7224 */ /* 0x000fc600078e00ff */
[CC--:B------:R-:W-:Y:S02]  /*31a0*/  VIADDMNMX R7, R4.reuse, -R9.reuse, 0xb9600000, !PT ;  /* 0xb960000004077446 */ /* 0x0c0fe40007800909 */
[----:B------:R-:W-:Y:S02]  /*31b0*/  ISETP.GE.U32.AND P0, PT, R4, R9, PT ;  /* 0x000000090400720c */ /* 0x000fe40003f06070 */
[----:B------:R-:W-:Y:S02]  /*31c0*/  VIMNMX R7, PT, PT, R7, 0x46a00000, PT ;  /* 0x46a0000007077848 */ /* 0x000fe40003fe0100 */
[----:B------:R-:W-:-:S05]  /*31d0*/  SEL R0, R0, 0x63400000, !P0 ;  /* 0x6340000000007807 */ /* 0x000fca0004000000 */
[----:B------:R-:W-:-:S04]  /*31e0*/  IMAD.IADD R0, R7, 0x1, -R0 ;  /* 0x0000000107007824 */ /* 0x000fc800078e0a00 */
[----:B------:R-:W-:-:S06]  /*31f0*/  VIADD R27, R0, 0x7fe00000 ;  /* 0x7fe00000001b7836 */ /* 0x000fcc0000000000 */
[----:B------:R-:W-:-:S10]  /*3200*/  DMUL R28, R32, R26 ;  /* 0x0000001a201c7228 */ /* 0x000fd40000000000 */
[----:B------:R-:W-:-:S13]  /*3210*/  FSETP.GTU.AND P0, PT, |R29|, 1.469367938527859385e-39, PT ;  /* 0x001000001d00780b */ /* 0x000fda0003f0c200 */
[----:B------:R-:W-:Y:S05]  /*3220*/  @P0 BRA `(.L_x_86) ;  /* 0x0000000000940947 */ /* 0x000fea0003800000 */
[----:B------:R-:W-:Y:S01]  /*3230*/  DFMA R10, R32, -R22, R10 ;  /* 0x80000016200a722b */ /* 0x000fe2000000000a */
[----:B------:R-:W-:-:S09]  /*3240*/  IMAD.MOV.U32 R26, RZ, RZ, RZ ;  /* 0x000000ffff1a7224 */ /* 0x000fd200078e00ff */
[C---:B------:R-:W-:Y:S02]  /*3250*/  FSETP.NEU.AND P0, PT, R11.reuse, RZ, PT ;  /* 0x000000ff0b00720b */ /* 0x040fe40003f0d000 */
[----:B------:R-:W-:-:S04]  /*3260*/  LOP3.LUT R25, R11, 0x80000000, R25, 0x48, !PT ;  /* 0x800000000b197812 */ /* 0x000fc800078e4819 */
[----:B------:R-:W-:-:S07]  /*3270*/  LOP3.LUT R27, R25, R27, RZ, 0xfc, !PT ;  /* 0x0000001b191b7212 */ /* 0x000fce00078efcff */
[----:B------:R-:W-:Y:S05]  /*3280*/  @!P0 BRA `(.L_x_86) ;  /* 0x00000000007c8947 */ /* 0x000fea0003800000 */
[----:B------:R-:W-:Y:S01]  /*3290*/  IMAD.MOV R11, RZ, RZ, -R0 ;  /* 0x000000ffff0b7224 */ /* 0x000fe200078e0a00 */
[----:B------:R-:W-:Y:S01]  /*32a0*/  DMUL.RP R26, R32, R26 ;  /* 0x0000001a201a7228 */ /* 0x000fe20000008000 */
[----:B------:R-:W-:Y:S01]  /*32b0*/  IMAD.MOV.U32 R10, RZ, RZ, RZ ;  /* 0x000000ffff0a7224 */ /* 0x000fe200078e00ff */
[----:B------:R-:W-:-:S05]  /*32c0*/  IADD3 R7, PT, PT, -R0, -0x43300000, RZ ;  /* 0xbcd0000000077810 */ /* 0x000fca0007ffe1ff */
[----:B------:R-:W-:-:S03]  /*32d0*/  DFMA R10, R28, -R10, R32 ;  /* 0x8000000a1c0a722b */ /* 0x000fc60000000020 */
[----:B------:R-:W-:-:S07]  /*32e0*/  LOP3.LUT R25, R27, R25, RZ, 0x3c, !PT ;  /* 0x000000191b197212 */ /* 0x000fce00078e3cff */
[----:B------:R-:W-:-:S04]  /*32f0*/  FSETP.NEU.AND P0, PT, |R11|, R7, PT ;  /* 0x000000070b00720b */ /* 0x000fc80003f0d200 */
[----:B------:R-:W-:Y:S02]  /*3300*/  FSEL R28, R26, R28, !P0 ;  /* 0x0000001c1a1c7208 */ /* 0x000fe40004000000 */
[----:B------:R-:W-:Y:S01]  /*3310*/  FSEL R29, R25, R29, !P0 ;  /* 0x0000001d191d7208 */ /* 0x000fe20004000000 */
[----:B------:R-:W-:Y:S06]  /*3320*/  BRA `(.L_x_86) ;  /* 0x0000000000547947 */ /* 0x000fec0003800000 */
.L_x_85:
[----:B------:R-:W-:-:S14]  /*3330*/  DSETP.NAN.AND P0, PT, R26, R26, PT ;  /* 0x0000001a1a00722a */ /* 0x000fdc0003f08000 */
[----:B------:R-:W-:Y:S05]  /*3340*/  @P0 BRA `(.L_x_87) ;  /* 0x0000000000440947 */ /* 0x000fea0003800000 */
[----:B------:R-:W-:-:S14]  /*3350*/  DSETP.NAN.AND P0, PT, R24, R24, PT ;  /* 0x000000181800722a */ /* 0x000fdc0003f08000 */
[----:B------:R-:W-:Y:S05]  /*3360*/  @P0 BRA `(.L_x_88) ;  /* 0x0000000000300947 */ /* 0x000fea0003800000 */
[----:B------:R-:W-:Y:S01]  /*3370*/  ISETP.NE.AND P0, PT, R9, R7, PT ;  /* 0x000000070900720c */ /* 0x000fe20003f05270 */
[----:B------:R-:W-:Y:S02]  /*3380*/  IMAD.MOV.U32 R28, RZ, RZ, 0x0 ;  /* 0x00000000ff1c7424 */ /* 0x000fe400078e00ff */
[----:B------:R-:W-:-:S10]  /*3390*/  IMAD.MOV.U32 R29, RZ, RZ, -0x80000 ;  /* 0xfff80000ff1d7424 */ /* 0x000fd400078e00ff */
[----:B------:R-:W-:Y:S05]  /*33a0*/  @!P0 BRA `(.L_x_86) ;  /* 0x0000000000348947 */ /* 0x000fea0003800000 */
[----:B------:R-:W-:Y:S02]  /*33b0*/  ISETP.NE.AND P0, PT, R9, 0x7ff00000, PT ;  /* 0x7ff000000900780c */ /* 0x000fe40003f05270 */
[----:B------:R-:W-:Y:S02]  /*33c0*/  LOP3.LUT R29, R27, 0x80000000, R25, 0x48, !PT ;  /* 0x800000001b1d7812 */ /* 0x000fe400078e4819 */
[----:B------:R-:W-:-:S13]  /*33d0*/  ISETP.EQ.OR P0, PT, R7, RZ, !P0 ;  /* 0x000000ff0700720c */ /* 0x000fda0004702670 */
[----:B------:R-:W-:Y:S01]  /*33e0*/  @P0 LOP3.LUT R0, R29, 0x7ff00000, RZ, 0xfc, !PT ;  /* 0x7ff000001d000812 */ /* 0x000fe200078efcff */
[----:B------:R-:W-:Y:S02]  /*33f0*/  @!P0 IMAD.MOV.U32 R28, RZ, RZ, RZ ;  /* 0x000000ffff1c8224 */ /* 0x000fe400078e00ff */
[----:B------:R-:W-:Y:S02]  /*3400*/  @P0 IMAD.MOV.U32 R28, RZ, RZ, RZ ;  /* 0x000000ffff1c0224 */ /* 0x000fe400078e00ff */
[----:B------:R-:W-:Y:S01]  /*3410*/  @P0 IMAD.MOV.U32 R29, RZ, RZ, R0 ;  /* 0x000000ffff1d0224 */ /* 0x000fe200078e0000 */
[----:B------:R-:W-:Y:S06]  /*3420*/  BRA `(.L_x_86) ;  /* 0x0000000000147947 */ /* 0x000fec0003800000 */
.L_x_88:
[----:B------:R-:W-:Y:S01]  /*3430*/  LOP3.LUT R29, R25, 0x80000, RZ, 0xfc, !PT ;  /* 0x00080000191d7812 */ /* 0x000fe200078efcff */
[----:B------:R-:W-:Y:S01]  /*3440*/  IMAD.MOV.U32 R28, RZ, RZ, R24 ;  /* 0x000000ffff1c7224 */ /* 0x000fe200078e0018 */
[----:B------:R-:W-:Y:S06]  /*3450*/  BRA `(.L_x_86) ;  /* 0x0000000000087947 */ /* 0x000fec0003800000 */
.L_x_87:
[----:B------:R-:W-:Y:S01]  /*3460*/  LOP3.LUT R29, R27, 0x80000, RZ, 0xfc, !PT ;  /* 0x000800001b1d7812 */ /* 0x000fe200078efcff */
[----:B------:R-:W-:-:S07]  /*3470*/  IMAD.MOV.U32 R28, RZ, RZ, R26 ;  /* 0x000000ffff1c7224 */ /* 0x000fce00078e001a */
.L_x_86:
[----:B------:R-:W-:Y:S05]  /*3480*/  BSYNC.RECONVERGENT B2 ;  /* 0x0000000000027941 */ /* 0x000fea0003800200 */
.L_x_84:
[----:B------:R-:W-:-:S04]  /*3490*/  IMAD.MOV.U32 R9, RZ, RZ, 0x0 ;  /* 0x00000000ff097424 */ /* 0x000fc800078e00ff */
[----:B------:R-:W-:Y:S05]  /*34a0*/  RET.REL.NODEC R8 `(_Z30kernel_transcendent_mandelbrotPdmmiddd) ;  /* 0xffffffc808d47950 */ /* 0x000fea0003c3ffff */
        .weak           $__internal_1_$__cuda_sm20_dsqrt_rn_f64_mediumpath_v1
        .type           $__internal_1_$__cuda_sm20_dsqrt_rn_f64_mediumpath_v1,@function
        .size           $__internal_1_$__cuda_sm20_dsqrt_rn_f64_mediumpath_v1,($_Z30kernel_transcendent_mandelbrotPdmmiddd$__internal_trig_reduction_slowpathd - $__internal_1_$__cuda_sm20_dsqrt_rn_f64_mediumpath_v1)
$__internal_1_$__cuda_sm20_dsqrt_rn_f64_mediumpath_v1:
[----:B------:R-:W-:Y:S01]  /*34b0*/  ISETP.GE.U32.AND P0, PT, R24, -0x3400000, PT ;  /* 0xfcc000001800780c */ /* 0x000fe20003f06070 */
[----:B------:R-:W-:Y:S01]  /*34c0*/  BSSY.RECONVERGENT B2, `(.L_x_89) ;  /* 0x0000026000027945 */ /* 0x000fe20003800200 */
[----:B------:R-:W-:Y:S02]  /*34d0*/  IMAD.MOV.U32 R24, RZ, RZ, R4 ;  /* 0x000000ffff187224 */ /* 0x000fe400078e0004 */
[----:B------:R-:W-:Y:S02]  /*34e0*/  IMAD.MOV.U32 R25, RZ, RZ, R7 ;  /* 0x000000ffff197224 */ /* 0x000fe400078e0007 */
[----:B------:R-:W-:-:S07]  /*34f0*/  IMAD.MOV.U32 R32, RZ, RZ, R0 ;  /* 0x000000ffff207224 */ /* 0x000fce00078e0000 */
[----:B------:R-:W-:Y:S05]  /*3500*/  @!P0 BRA `(.L_x_90) ;  /* 0x0000000000208947 */ /* 0x000fea0003800000 */
[----:B------:R-:W-:-:S10]  /*3510*/  DFMA.RM R28, R28, R32, R26 ;  /* 0x000000201c1c722b */ /* 0x000fd4000000401a */
[----:B------:R-:W-:-:S05]  /*3520*/  IADD3 R26, P0, PT, R28, 0x1, RZ ;  /* 0x000000011c1a7810 */ /* 0x000fca0007f1e0ff */
[----:B------:R-:W-:-:S06]  /*3530*/  IMAD.X R27, RZ, RZ, R29, P0 ;  /* 0x000000ffff1b7224 */ /* 0x000fcc00000e061d */
[----:B------:R-:W-:-:S08]  /*3540*/  DFMA.RP R24, -R28, R26, R24 ;  /* 0x0000001a1c18722b */ /* 0x000fd00000008118 */
[----:B------:R-:W-:-:S06]  /*3550*/  DSETP.GT.AND P0, PT, R24, RZ, PT ;  /* 0x000000ff1800722a */ /* 0x000fcc0003f04000 */
[----:B------:R-:W-:Y:S02]  /*3560*/  FSEL R26, R26, R28, P0 ;  /* 0x0000001c1a1a7208 */ /* 0x000fe40000000000 */
[----:B------:R-:W-:Y:S01]  /*3570*/  FSEL R27, R27, R29, P0 ;  /* 0x0000001d1b1b7208 */ /* 0x000fe20000000000 */
[----:B------:R-:W-:Y:S06]  /*3580*/  BRA `(.L_x_91) ;  /* 0x0000000000647947 */ /* 0x000fec0003800000 */
.L_x_90:
[----:B------:R-:W-:-:S14]  /*3590*/  DSETP.NE.AND P0, PT, R24, RZ, PT ;  /* 0x000000ff1800722a */ /* 0x000fdc0003f05000 */
[----:B------:R-:W-:Y:S05]  /*35a0*/  @!P0 BRA `(.L_x_92) ;  /* 0x0000000000588947 */ /* 0x000fea0003800000 */
[----:B------:R-:W-:-:S13]  /*35b0*/  ISETP.GE.AND P0, PT, R25, RZ, PT ;  /* 0x000000ff1900720c */ /* 0x000fda0003f06270 */
[----:B------:R-:W-:Y:S02]  /*35c0*/  @!P0 IMAD.MOV.U32 R26, RZ, RZ, 0x0 ;  /* 0x00000000ff1a8424 */ /* 0x000fe400078e00ff */
[----:B------:R-:W-:Y:S01]  /*35d0*/  @!P0 IMAD.MOV.U32 R27, RZ, RZ, -0x80000 ;  /* 0xfff80000ff1b8424 */ /* 0x000fe200078e00ff */
[----:B------:R-:W-:Y:S06]  /*35e0*/  @!P0 BRA `(.L_x_91) ;  /* 0x00000000004c8947 */ /* 0x000fec0003800000 */
[----:B------:R-:W-:-:S13]  /*35f0*/  ISETP.GT.AND P0, PT, R25, 0x7fefffff, PT ;  /* 0x7fefffff1900780c */ /* 0x000fda0003f04270 */
[----:B------:R-:W-:Y:S05]  /*3600*/  @P0 BRA `(.L_x_92) ;  /* 0x0000000000400947 */ /* 0x000fea0003800000 */
[----:B------:R-:W-:Y:S01]  /*3610*/  DMUL R24, R24, 8.11296384146066816958e+31 ;  /* 0x4690000018187828 */ /* 0x000fe20000000000 */
[----:B------:R-:W-:Y:S02]  /*3620*/  IMAD.MOV.U32 R26, RZ, RZ, RZ ;  /* 0x000000ffff1a7224 */ /* 0x000fe400078e00ff */
[----:B------:R-:W-:Y:S02]  /*3630*/  IMAD.MOV.U32 R32, RZ, RZ, 0x0 ;  /* 0x00000000ff207424 */ /* 0x000fe400078e00ff */
[----:B------:R-:W-:Y:S01]  /*3640*/  IMAD.MOV.U32 R33, RZ, RZ, 0x3fd80000 ;  /* 0x3fd80000ff217424 */ /* 0x000fe200078e00ff */
[----:B------:R-:W0:Y:S02]  /*3650*/  MUFU.RSQ64H R27, R25 ;  /* 0x00000019001b7308 */ /* 0x000e240000001c00 */
[----:B0-----:R-:W-:-:S08]  /*3660*/  DMUL R28, R26, R26 ;  /* 0x0000001a1a1c7228 */ /* 0x001fd00000000000 */
[----:B------:R-:W-:-:S08]  /*3670*/  DFMA R28, R24, -R28, 1 ;  /* 0x3ff00000181c742b */ /* 0x000fd0000000081c */
[----:B------:R-:W-:Y:S02]  /*3680*/  DFMA R32, R28, R32, 0.5 ;  /* 0x3fe000001c20742b */ /* 0x000fe40000000020 */
[----:B------:R-:W-:-:S08]  /*3690*/  DMUL R28, R26, R28 ;  /* 0x0000001c1a1c7228 */ /* 0x000fd00000000000 */
[----:B------:R-:W-:-:S08]  /*36a0*/  DFMA R28, R32, R28, R26 ;  /* 0x0000001c201c722b */ /* 0x000fd0000000001a */
[----:B------:R-:W-:Y:S02]  /*36b0*/  DMUL R26, R24, R28 ;  /* 0x0000001c181a7228 */ /* 0x000fe40000000000 */
[----:B------:R-:W-:-:S06]  /*36c0*/  VIADD R29, R29, 0xfff00000 ;  /* 0xfff000001d1d7836 */ /* 0x000fcc0000000000 */
[----:B------:R-:W-:-:S08]  /*36d0*/  DFMA R32, R26, -R26, R24 ;  /* 0x8000001a1a20722b */ /* 0x000fd00000000018 */
[----:B------:R-:W-:-:S10]  /*36e0*/  DFMA R26, R28, R32, R26 ;  /* 0x000000201c1a722b */ /* 0x000fd4000000001a */
[----:B------:R-:W-:Y:S01]  /*36f0*/  VIADD R27, R27, 0xfcb00000 ;  /* 0xfcb000001b1b7836 */ /* 0x000fe20000000000 */
[----:B------:R-:W-:Y:S06]  /*3700*/  BRA `(.L_x_91) ;  /* 0x0000000000047947 */ /* 0x000fec0003800000 */
.L_x_92:
[----:B------:R-:W-:-:S11]  /*3710*/  DADD R26, R24, R24 ;  /* 0x00000000181a7229 */ /* 0x000fd60000000018 */
.L_x_91:
[----:B------:R-:W-:Y:S05]  /*3720*/  BSYNC.RECONVERGENT B2 ;  /* 0x0000000000027941 */ /* 0x000fea0003800200 */
.L_x_89:
[----:B------:R-:W-:Y:S02]  /*3730*/  IMAD.MOV.U32 R31, RZ, RZ, 0x0 ;  /* 0x00000000ff1f7424 */ /* 0x000fe400078e00ff */
[----:B------:R-:W-:Y:S02]  /*3740*/  IMAD.MOV.U32 R24, RZ, RZ, R26 ;  /* 0x000000ffff187224 */ /* 0x000fe400078e001a */
[----:B------:R-:W-:Y:S01]  /*3750*/  IMAD.MOV.U32 R25, RZ, RZ, R27 ;  /* 0x000000ffff197224 */ /* 0x000fe200078e001b */
[----:B------:R-:W-:Y:S06]  /*3760*/  RET.REL.NODEC R30 `(_Z30kernel_transcendent_mandelbrotPdmmiddd) ;  /* 0xffffffc81e247950 */ /* 0x000fec0003c3ffff */
        .type           $_Z30kernel_transcendent_mandelbrotPdmmiddd$__internal_trig_reduction_slowpathd,@function
        .size           $_Z30kernel_transcendent_mandelbrotPdmmiddd$__internal_trig_reduction_slowpathd,(.L_x_294 - $_Z30kernel_transcendent_mandelbrotPdmmiddd$__internal_trig_reduction_slowpathd)
$_Z30kernel_transcendent_mandelbrotPdmmiddd$__internal_trig_reduction_slowpathd:
[----:B------:R-:W-:Y:S01]  /*3770*/  SHF.R.U32.HI R0, RZ, 0x14, R25 ;  /* 0x00000014ff007819 */ /* 0x000fe20000011619 */
[----:B------:R-:W-:-:S03]  /*3780*/  IMAD.MOV.U32 R4, RZ, RZ, RZ ;  /* 0x000000ffff047224 */ /* 0x000fc600078e00ff */
[----:B------:R-:W-:-:S04]  /*3790*/  LOP3.LUT R2, R0, 0x7ff, RZ, 0xc0, !PT ;  /* 0x000007ff00027812 */ /* 0x000fc800078ec0ff */
[----:B------:R-:W-:-:S13]  /*37a0*/  ISETP.NE.AND P0, PT, R2, 0x7ff, PT ;  /* 0x000007ff0200780c */ /* 0x000fda0003f05270 */
[----:B------:R-:W-:Y:S05]  /*37b0*/  @!P0 BRA `(.L_x_93) ;  /* 0x0000000800488947 */ /* 0x000fea0003800000 */
[----:B------:R-:W-:Y:S01]  /*37c0*/  VIADD R2, R2, 0xfffffc00 ;  /* 0xfffffc0002027836 */ /* 0x000fe20000000000 */
[----:B------:R-:W-:Y:S01]  /*37d0*/  BSSY.RECONVERGENT B2, `(.L_x_94) ;  /* 0x000002f000027945 */ /* 0x000fe20003800200 */
[----:B------:R-:W-:-:S03]  /*37e0*/  CS2R R26, SRZ ;  /* 0x00000000001a7805 */ /* 0x000fc6000001ff00 */
[----:B------:R-:W-:Y:S02]  /*37f0*/  SHF.R.U32.HI R4, RZ, 0x6, R2 ;  /* 0x00000006ff047819 */ /* 0x000fe40000011602 */
[----:B------:R-:W-:Y:S02]  /*3800*/  ISETP.GE.U32.AND P0, PT, R2, 0x80, PT ;  /* 0x000000800200780c */ /* 0x000fe40003f06070 */
[C---:B------:R-:W-:Y:S02]  /*3810*/  IADD3 R5, PT, PT, -R4.reuse, 0x13, RZ ;  /* 0x0000001304057810 */ /* 0x040fe40007ffe1ff */
[----:B------:R-:W-:Y:S02]  /*3820*/  IADD3 R23, PT, PT, -R4, 0xf, RZ ;  /* 0x0000000f04177810 */ /* 0x000fe40007ffe1ff */
[----:B------:R-:W-:-:S04]  /*3830*/  SEL R5, R5, 0x12, P0 ;  /* 0x0000001205057807 */ /* 0x000fc80000000000 */
[----:B------:R-:W-:-:S13]  /*3840*/  ISETP.GE.AND P0, PT, R23, R5, PT ;  /* 0x000000051700720c */ /* 0x000fda0003f06270 */
[----:B------:R-:W-:Y:S05]  /*3850*/  @P0 BRA `(.L_x_95) ;  /* 0x0000000000980947 */ /* 0x000fea0003800000 */
[----:B------:R-:W0:Y:S01]  /*3860*/  LDC.64 R8, c[0x0][0x358] ;  /* 0x0000d600ff087b82 */ /* 0x000e220000000a00 */
[C---:B------:R-:W-:Y:S01]  /*3870*/  SHF.L.U64.HI R11, R24.reuse, 0xb, R25 ;  /* 0x0000000b180b7819 */ /* 0x040fe20000010219 */
[----:B------:R-:W-:Y:S01]  /*3880*/  BSSY.RECONVERGENT B3, `(.L_x_96) ;  /* 0x0000022000037945 */ /* 0x000fe20003800200 */
[----:B------:R-:W-:Y:S01]  /*3890*/  IMAD.SHL.U32 R7, R24, 0x800, RZ ;  /* 0x0000080018077824 */ /* 0x000fe200078e00ff */
[----:B------:R-:W-:Y:S01]  /*38a0*/  IADD3 R21, PT, PT, RZ, -R4, -R5 ;  /* 0x80000004ff157210 */ /* 0x000fe20007ffe805 */
[----:B------:R-:W-:Y:S01]  /*38b0*/  IMAD.MOV.U32 R10, RZ, RZ, RZ ;  /* 0x000000ffff0a7224 */ /* 0x000fe200078e00ff */
[----:B------:R-:W-:Y:S02]  /*38c0*/  CS2R R26, SRZ ;  /* 0x00000000001a7805 */ /* 0x000fe4000001ff00 */
[----:B------:R-:W-:-:S07]  /*38d0*/  LOP3.LUT R11, R11, 0x80000000, RZ, 0xfc, !PT ;  /* 0x800000000b0b7812 */ /* 0x000fce00078efcff */
.L_x_97:
[----:B------:R-:W1:Y:S01]  /*38e0*/  LDC.64 R2, c[0x4][RZ] ;  /* 0x01000000ff027b82 */ /* 0x000e620000000a00 */
[----:B0-----:R-:W-:Y:S02]  /*38f0*/  R2UR UR6, R8 ;  /* 0x00000000080672ca */ /* 0x001fe400000e0000 */
[----:B------:R-:W-:Y:S01]  /*3900*/  R2UR UR7, R9 ;  /* 0x00000000090772ca */ /* 0x000fe200000e0000 */
[----:B-1----:R-:W-:-:S12]  /*3910*/  IMAD.WIDE R2, R23, 0x8, R2 ;  /* 0x0000000817027825 */ /* 0x002fd800078e0202 */
[----:B------:R-:W2:Y:S01]  /*3920*/  LDG.E.64.CONSTANT R2, desc[UR6][R2.64] ;  /* 0x0000000602027981 */ /* 0x000ea2000c1e9b00 */
[----:B------:R-:W-:Y:S02]  /*3930*/  VIADD R21, R21, 0x1 ;  /* 0x0000000115157836 */ /* 0x000fe40000000000 */
[----:B------:R-:W-:Y:S02]  /*3940*/  VIADD R23, R23, 0x1 ;  /* 0x0000000117177836 */ /* 0x000fe40000000000 */
[----:B--2---:R-:W-:-:S04]  /*3950*/  IMAD.WIDE.U32 R26, P2, R2, R7, R26 ;  /* 0x00000007021a7225 */ /* 0x004fc8000784001a */
[----:B------:R-:W-:Y:S02]  /*3960*/  IMAD R29, R2, R11, RZ ;  /* 0x0000000b021d7224 */ /* 0x000fe400078e02ff */
[CC--:B------:R-:W-:Y:S02]  /*3970*/  IMAD R22, R3.reuse, R7.reuse, RZ ;  /* 0x0000000703167224 */ /* 0x0c0fe400078e02ff */
[----:B------:R-:W-:Y:S01]  /*3980*/  IMAD.HI.U32 R31, R3, R7, RZ ;  /* 0x00000007031f7227 */ /* 0x000fe200078e00ff */
[----:B------:R-:W-:-:S03]  /*3990*/  IADD3 R27, P0, PT, R29, R27, RZ ;  /* 0x0000001b1d1b7210 */ /* 0x000fc60007f1e0ff */
[----:B------:R-:W-:Y:S01]  /*39a0*/  IMAD R29, R10, 0x8, R1 ;  /* 0x000000080a1d7824 */ /* 0x000fe200078e0201 */
[----:B------:R-:W-:Y:S01]  /*39b0*/  IADD3 R27, P1, PT, R22, R27, RZ ;  /* 0x0000001b161b7210 */ /* 0x000fe20007f3e0ff */
[----:B------:R-:W-:-:S04]  /*39c0*/  IMAD.HI.U32 R22, R2, R11, RZ ;  /* 0x0000000b02167227 */ /* 0x000fc800078e00ff */
[----:B------:R-:W-:Y:S01]  /*39d0*/  IMAD.X R2, RZ, RZ, R22, P2 ;  /* 0x000000ffff027224 */ /* 0x000fe200010e0616 */
[----:B------:R0:W-:Y:S01]  /*39e0*/  STL.64 [R29], R26 ;  /* 0x0000001a1d007387 */ /* 0x0001e20000100a00 */
[----:B------:R-:W-:-:S03]  /*39f0*/  IMAD.HI.U32 R22, R3, R11, RZ ;  /* 0x0000000b03167227 */ /* 0x000fc600078e00ff */
[----:B------:R-:W-:Y:S01]  /*3a00*/  IADD3.X R2, P0, PT, R31, R2, RZ, P0, !PT ;  /* 0x000000021f027210 */ /* 0x000fe2000071e4ff */
[----:B------:R-:W-:Y:S02]  /*3a10*/  IMAD R3, R3, R11, RZ ;  /* 0x0000000b03037224 */ /* 0x000fe400078e02ff */
[----:B------:R-:W-:-:S03]  /*3a20*/  VIADD R10, R10, 0x1 ;  /* 0x000000010a0a7836 */ /* 0x000fc60000000000 */
[----:B------:R-:W-:Y:S01]  /*3a30*/  IADD3.X R3, P1, PT, R3, R2, RZ, P1, !PT ;  /* 0x0000000203037210 */ /* 0x000fe20000f3e4ff */
[----:B------:R-:W-:Y:S01]  /*3a40*/  IMAD.X R2, RZ, RZ, R22, P0 ;  /* 0x000000ffff027224 */ /* 0x000fe200000e0616 */
[----:B------:R-:W-:-:S03]  /*3a50*/  ISETP.NE.AND P0, PT, R21, -0xf, PT ;  /* 0xfffffff11500780c */ /* 0x000fc60003f05270 */
[----:B------:R-:W-:Y:S02]  /*3a60*/  IMAD.X R2, RZ, RZ, R2, P1 ;  /* 0x000000ffff027224 */ /* 0x000fe400008e0602 */
[----:B0-----:R-:W-:Y:S02]  /*3a70*/  IMAD.MOV.U32 R26, RZ, RZ, R3 ;  /* 0x000000ffff1a7224 */ /* 0x001fe400078e0003 */
[----:B------:R-:W-:-:S06]  /*3a80*/  IMAD.MOV.U32 R27, RZ, RZ, R2 ;  /* 0x000000ffff1b7224 */ /* 0x000fcc00078e0002 */
[----:B------:R-:W-:Y:S05]  /*3a90*/  @P0 BRA `(.L_x_97) ;  /* 0xfffffffc00900947 */ /* 0x000fea000383ffff */
[----:B------:R-:W-:Y:S05]  /*3aa0*/  BSYNC.RECONVERGENT B3 ;  /* 0x0000000000037941 */ /* 0x000fea0003800200 */
.L_x_96:
[----:B------:R-:W-:-:S07]  /*3ab0*/  IMAD.MOV.U32 R23, RZ, RZ, R5 ;  /* 0x000000ffff177224 */ /* 0x000fce00078e0005 */
.L_x_95:
[----:B------:R-:W-:Y:S05]  /*3ac0*/  BSYNC.RECONVERGENT B2 ;  /* 0x0000000000027941 */ /* 0x000fea0003800200 */
.L_x_94:
[----:B------:R-:W-:Y:S01]  /*3ad0*/  LOP3.LUT P0, R31, R0, 0x3f, RZ, 0xc0, !PT ;  /* 0x0000003f001f7812 */ /* 0x000fe2000780c0ff */
[----:B------:R-:W-:-:S04]  /*3ae0*/  IMAD.IADD R0, R4, 0x1, R23 ;  /* 0x0000000104007824 */ /* 0x000fc800078e0217 */
[----:B------:R-:W-:-:S05]  /*3af0*/  IMAD.U32 R29, R0, 0x8, R1 ;  /* 0x00000008001d7824 */ /* 0x000fca00078e0001 */
[----:B------:R0:W-:Y:S04]  /*3b00*/  STL.64 [R29+-0x78], R26 ;  /* 0xffff881a1d007387 */ /* 0x0001e80000100a00 */
[----:B------:R-:W2:Y:S04]  /*3b10*/  @P0 LDL.64 R8, [R1+0x8] ;  /* 0x0000080001080983 */ /* 0x000ea80000100a00 */
[----:B------:R-:W3:Y:S04]  /*3b20*/  LDL.64 R2, [R1+0x10] ;  /* 0x0000100001027983 */ /* 0x000ee80000100a00 */
[----:B------:R-:W4:Y:S01]  /*3b30*/  LDL.64 R4, [R1+0x18] ;  /* 0x0000180001047983 */ /* 0x000f220000100a00 */
[----:B------:R-:W-:Y:S01]  /*3b40*/  @P0 LOP3.LUT R0, R31, 0x3f, RZ, 0x3c, !PT ;  /* 0x0000003f1f000812 */ /* 0x000fe200078e3cff */
[----:B------:R-:W-:Y:S01]  /*3b50*/  BSSY.RECONVERGENT B2, `(.L_x_98) ;  /* 0x0000034000027945 */ /* 0x000fe20003800200 */
[----:B--2---:R-:W-:-:S02]  /*3b60*/  @P0 SHF.R.U64 R7, R8, 0x1, R9 ;  /* 0x0000000108070819 */ /* 0x004fc40000001209 */
[----:B------:R-:W-:Y:S02]  /*3b70*/  @P0 SHF.R.U32.HI R9, RZ, 0x1, R9 ;  /* 0x00000001ff090819 */ /* 0x000fe40000011609 */
[CC--:B---3--:R-:W-:Y:S02]  /*3b80*/  @P0 SHF.L.U32 R10, R2.reuse, R31.reuse, RZ ;  /* 0x0000001f020a0219 */ /* 0x0c8fe400000006ff */
[----:B------:R-:W-:Y:S02]  /*3b90*/  @P0 SHF.R.U64 R7, R7, R0, R9 ;  /* 0x0000000007070219 */ /* 0x000fe40000001209 */
[--C-:B------:R-:W-:Y:S02]  /*3ba0*/  @P0 SHF.R.U32.HI R23, RZ, 0x1, R3.reuse ;  /* 0x00000001ff170819 */ /* 0x100fe40000011603 */
[C-C-:B------:R-:W-:Y:S02]  /*3bb0*/  @P0 SHF.R.U64 R21, R2.reuse, 0x1, R3.reuse ;  /* 0x0000000102150819 */ /* 0x140fe40000001203 */
[----:B------:R-:W-:-:S02]  /*3bc0*/  @P0 SHF.L.U64.HI R11, R2, R31, R3 ;  /* 0x0000001f020b0219 */ /* 0x000fc40000010203 */
[-C--:B------:R-:W-:Y:S02]  /*3bd0*/  @P0 SHF.R.U32.HI R8, RZ, R0.reuse, R9 ;  /* 0x00000000ff080219 */ /* 0x080fe40000011609 */
[----:B------:R-:W-:Y:S02]  /*3be0*/  @P0 LOP3.LUT R2, R10, R7, RZ, 0xfc, !PT ;  /* 0x000000070a020212 */ /* 0x000fe400078efcff */
[-C--:B----4-:R-:W-:Y:S02]  /*3bf0*/  @P0 SHF.L.U32 R9, R4, R31.reuse, RZ ;  /* 0x0000001f04090219 */ /* 0x090fe400000006ff */
[----:B------:R-:W-:Y:S01]  /*3c00*/  @P0 SHF.R.U64 R22, R21, R0, R23 ;  /* 0x0000000015160219 */ /* 0x000fe20000001217 */
[----:B------:R-:W-:Y:S01]  /*3c10*/  IMAD.SHL.U32 R10, R2, 0x4, RZ ;  /* 0x00000004020a7824 */ /* 0x000fe200078e00ff */
[----:B------:R-:W-:Y:S02]  /*3c20*/  @P0 LOP3.LUT R3, R11, R8, RZ, 0xfc, !PT ;  /* 0x000000080b030212 */ /* 0x000fe400078efcff */
[----:B------:R-:W-:-:S02]  /*3c30*/  @P0 SHF.L.U64.HI R7, R4, R31, R5 ;  /* 0x0000001f04070219 */ /* 0x000fc40000010205 */
[----:B------:R-:W-:Y:S02]  /*3c40*/  @P0 LOP3.LUT R4, R9, R22, RZ, 0xfc, !PT ;  /* 0x0000001609040212 */ /* 0x000fe400078efcff */
[----:B------:R-:W-:Y:S02]  /*3c50*/  @P0 SHF.R.U32.HI R0, RZ, R0, R23 ;  /* 0x00000000ff000219 */ /* 0x000fe40000011617 */
[----:B------:R-:W-:Y:S02]  /*3c60*/  SHF.L.U64.HI R22, R2, 0x2, R3 ;  /* 0x0000000202167819 */ /* 0x000fe40000010203 */
[----:B------:R-:W-:Y:S02]  /*3c70*/  @P0 LOP3.LUT R5, R7, R0, RZ, 0xfc, !PT ;  /* 0x0000000007050212 */ /* 0x000fe400078efcff */
[----:B------:R-:W-:Y:S02]  /*3c80*/  SHF.L.W.U32.HI R3, R3, 0x2, R4 ;  /* 0x0000000203037819 */ /* 0x000fe40000010e04 */
[----:B------:R-:W-:-:S02]  /*3c90*/  IADD3 RZ, P0, PT, RZ, -R10, RZ ;  /* 0x8000000affff7210 */ /* 0x000fc40007f1e0ff */
[----:B------:R-:W-:Y:S02]  /*3ca0*/  LOP3.LUT R0, RZ, R22, RZ, 0x33, !PT ;  /* 0x00000016ff007212 */ /* 0x000fe400078e33ff */
[----:B------:R-:W-:Y:S02]  /*3cb0*/  SHF.L.W.U32.HI R4, R4, 0x2, R5 ;  /* 0x0000000204047819 */ /* 0x000fe40000010e05 */
[----:B------:R-:W-:Y:S02]  /*3cc0*/  LOP3.LUT R2, RZ, R3, RZ, 0x33, !PT ;  /* 0x00000003ff027212 */ /* 0x000fe400078e33ff */
[----:B------:R-:W-:Y:S02]  /*3cd0*/  IADD3.X R7, P0, PT, RZ, R0, RZ, P0, !PT ;  /* 0x00000000ff077210 */ /* 0x000fe4000071e4ff */
[----:B------:R-:W-:Y:S02]  /*3ce0*/  LOP3.LUT R8, RZ, R4, RZ, 0x33, !PT ;  /* 0x00000004ff087212 */ /* 0x000fe400078e33ff */
[----:B------:R-:W-:-:S02]  /*3cf0*/  IADD3.X R0, P1, PT, RZ, R2, RZ, P0, !PT ;  /* 0x00000002ff007210 */ /* 0x000fc4000073e4ff */
[----:B------:R-:W-:-:S03]  /*3d00*/  ISETP.GT.U32.AND P2, PT, R3, -0x1, PT ;  /* 0xffffffff0300780c */ /* 0x000fc60003f44070 */
[----:B------:R-:W-:Y:S01]  /*3d10*/  IMAD.X R9, RZ, RZ, R8, P1 ;  /* 0x000000ffff097224 */ /* 0x000fe200008e0608 */
[----:B------:R-:W-:-:S04]  /*3d20*/  ISETP.GT.AND.EX P0, PT, R4, -0x1, PT, P2 ;  /* 0xffffffff0400780c */ /* 0x000fc80003f04320 */
[----:B------:R-:W-:Y:S02]  /*3d30*/  SEL R2, R4, R9, P0 ;  /* 0x0000000904027207 */ /* 0x000fe40000000000 */
[----:B------:R-:W-:Y:S02]  /*3d40*/  SEL R11, R3, R0, P0 ;  /* 0x00000000030b7207 */ /* 0x000fe40000000000 */
[----:B------:R-:W-:Y:S02]  /*3d50*/  ISETP.NE.U32.AND P1, PT, R2, RZ, PT ;  /* 0x000000ff0200720c */ /* 0x000fe40003f25070 */
[----:B------:R-:W-:Y:S02]  /*3d60*/  SEL R7, R22, R7, P0 ;  /* 0x0000000716077207 */ /* 0x000fe40000000000 */
[----:B------:R-:W-:Y:S01]  /*3d70*/  SEL R3, R11, R2, !P1 ;  /* 0x000000020b037207 */ /* 0x000fe20004800000 */
[----:B------:R-:W-:-:S05]  /*3d80*/  @!P0 IMAD.MOV R10, RZ, RZ, -R10 ;  /* 0x000000ffff0a8224 */ /* 0x000fca00078e0a0a */
[----:B------:R-:W1:Y:S02]  /*3d90*/  FLO.U32 R3, R3 ;  /* 0x0000000300037300 */ /* 0x000e6400000e0000 */
[C---:B-1----:R-:W-:Y:S02]  /*3da0*/  IADD3 R8, PT, PT, -R3.reuse, 0x1f, RZ ;  /* 0x0000001f03087810 */ /* 0x042fe40007ffe1ff */
[----:B------:R-:W-:-:S03]  /*3db0*/  IADD3 R0, PT, PT, -R3, 0x3f, RZ ;  /* 0x0000003f03007810 */ /* 0x000fc60007ffe1ff */
[----:B------:R-:W-:-:S05]  /*3dc0*/  @P1 IMAD.MOV R0, RZ, RZ, R8 ;  /* 0x000000ffff001224 */ /* 0x000fca00078e0208 */
[----:B------:R-:W-:-:S13]  /*3dd0*/  ISETP.NE.AND P1, PT, R0, RZ, PT ;  /* 0x000000ff0000720c */ /* 0x000fda0003f25270 */
[----:B0-----:R-:W-:Y:S05]  /*3de0*/  @!P1 BRA `(.L_x_99) ;  /* 0x0000000000289947 */ /* 0x001fea0003800000 */
[--C-:B------:R-:W-:Y:S02]  /*3df0*/  SHF.R.U64 R8, R10, 0x1, R7.reuse ;  /* 0x000000010a087819 */ /* 0x100fe40000001207 */
[C---:B------:R-:W-:Y:S02]  /*3e00*/  LOP3.LUT R3, R0.reuse, 0x3f, RZ, 0xc0, !PT ;  /* 0x0000003f00037812 */ /* 0x040fe400078ec0ff */
[----:B------:R-:W-:Y:S02]  /*3e10*/  SHF.R.U32.HI R10, RZ, 0x1, R7 ;  /* 0x00000001ff0a7819 */ /* 0x000fe40000011607 */
[----:B------:R-:W-:Y:S02]  /*3e20*/  LOP3.LUT R7, R0, 0x3f, RZ, 0xc, !PT ;  /* 0x0000003f00077812 */ /* 0x000fe400078e0cff */
[CC--:B------:R-:W-:Y:S02]  /*3e30*/  SHF.L.U64.HI R22, R11.reuse, R3.reuse, R2 ;  /* 0x000000030b167219 */ /* 0x0c0fe40000010202 */
[----:B------:R-:W-:-:S02]  /*3e40*/  SHF.L.U32 R3, R11, R3, RZ ;  /* 0x000000030b037219 */ /* 0x000fc400000006ff */
[-CC-:B------:R-:W-:Y:S02]  /*3e50*/  SHF.R.U64 R2, R8, R7.reuse, R10.reuse ;  /* 0x0000000708027219 */ /* 0x180fe4000000120a */
[----:B------:R-:W-:Y:S02]  /*3e60*/  SHF.R.U32.HI R7, RZ, R7, R10 ;  /* 0x00000007ff077219 */ /* 0x000fe4000001160a */
[----:B------:R-:W-:Y:S02]  /*3e70*/  LOP3.LUT R11, R3, R2, RZ, 0xfc, !PT ;  /* 0x00000002030b7212 */ /* 0x000fe400078efcff */
[----:B------:R-:W-:-:S07]  /*3e80*/  LOP3.LUT R2, R22, R7, RZ, 0xfc, !PT ;  /* 0x0000000716027212 */ /* 0x000fce00078efcff */
.L_x_99:
[----:B------:R-:W-:Y:S05]  /*3e90*/  BSYNC.RECONVERGENT B2 ;  /* 0x0000000000027941 */ /* 0x000fea0003800200 */
.L_x_98:
[----:B------:R-:W-:Y:S01]  /*3ea0*/  IMAD.WIDE.U32 R22, R11, 0x2168c235, RZ ;  /* 0x2168c2350b167825 */ /* 0x000fe200078e00ff */
[----:B------:R-:W-:-:S03]  /*3eb0*/  SHF.R.U32.HI R5, RZ, 0x1e, R5 ;  /* 0x0000001eff057819 */ /* 0x000fc60000011605 */
[----:B------:R-:W-:Y:S01]  /*3ec0*/  IMAD.MOV.U32 R8, RZ, RZ, R23 ;  /* 0x000000ffff087224 */ /* 0x000fe200078e0017 */
[----:B------:R-:W-:Y:S01]  /*3ed0*/  IADD3 RZ, P1, PT, R22, R22, RZ ;  /* 0x0000001616ff7210 */ /* 0x000fe20007f3e0ff */
[----:B------:R-:W-:Y:S01]  /*3ee0*/  IMAD.MOV.U32 R9, RZ, RZ, RZ ;  /* 0x000000ffff097224 */ /* 0x000fe200078e00ff */
[----:B------:R-:W-:Y:S01]  /*3ef0*/  LEA.HI R4, R4, R5, RZ, 0x1 ;  /* 0x0000000504047211 */ /* 0x000fe200078f08ff */
[----:B------:R-:W-:-:S04]  /*3f00*/  IMAD.HI.U32 R3, R2, -0x36f0255e, RZ ;  /* 0xc90fdaa202037827 */ /* 0x000fc800078e00ff */
[----:B------:R-:W-:-:S04]  /*3f10*/  IMAD.WIDE.U32 R8, R11, -0x36f0255e, R8 ;  /* 0xc90fdaa20b087825 */ /* 0x000fc800078e0008 */
[C---:B------:R-:W-:Y:S02]  /*3f20*/  IMAD R7, R2.reuse, -0x36f0255e, RZ ;  /* 0xc90fdaa202077824 */ /* 0x040fe400078e02ff */
[----:B------:R-:W-:-:S04]  /*3f30*/  IMAD.WIDE.U32 R8, P2, R2, 0x2168c235, R8 ;  /* 0x2168c23502087825 */ /* 0x000fc80007840008 */
[----:B------:R-:W-:Y:S01]  /*3f40*/  IMAD.X R2, RZ, RZ, R3, P2 ;  /* 0x000000ffff027224 */ /* 0x000fe200010e0603 */
[----:B------:R-:W-:Y:S02]  /*3f50*/  IADD3 R3, P2, PT, R7, R9, RZ ;  /* 0x0000000907037210 */ /* 0x000fe40007f5e0ff */
[----:B------:R-:W-:Y:S02]  /*3f60*/  IADD3.X RZ, P1, PT, R8, R8, RZ, P1, !PT ;  /* 0x0000000808ff7210 */ /* 0x000fe40000f3e4ff */
[C---:B------:R-:W-:Y:S01]  /*3f70*/  ISETP.GT.U32.AND P3, PT, R3.reuse, RZ, PT ;  /* 0x000000ff0300720c */ /* 0x040fe20003f64070 */
[----:B------:R-:W-:Y:S01]  /*3f80*/  IMAD.X R2, RZ, RZ, R2, P2 ;  /* 0x000000ffff027224 */ /* 0x000fe200010e0602 */
[----:B------:R-:W-:-:S04]  /*3f90*/  IADD3.X R8, P2, PT, R3, R3, RZ, P1, !PT ;  /* 0x0000000303087210 */ /* 0x000fc80000f5e4ff */
[C---:B------:R-:W-:Y:S01]  /*3fa0*/  ISETP.GT.AND.EX P1, PT, R2.reuse, RZ, PT, P3 ;  /* 0x000000ff0200720c */ /* 0x040fe20003f24330 */
[----:B------:R-:W-:-:S03]  /*3fb0*/  IMAD.X R7, R2, 0x1, R2, P2 ;  /* 0x0000000102077824 */ /* 0x000fc600010e0602 */
[----:B------:R-:W-:Y:S02]  /*3fc0*/  SEL R8, R8, R3, P1 ;  /* 0x0000000308087207 */ /* 0x000fe40000800000 */
[----:B------:R-:W-:Y:S02]  /*3fd0*/  SEL R3, R7, R2, P1 ;  /* 0x0000000207037207 */ /* 0x000fe40000800000 */
[----:B------:R-:W-:Y:S02]  /*3fe0*/  IADD3 R2, P2, PT, R8, 0x1, RZ ;  /* 0x0000000108027810 */ /* 0x000fe40007f5e0ff */
[----:B------:R-:W-:Y:S02]  /*3ff0*/  SEL R7, RZ, 0xffffffff, !P1 ;  /* 0xffffffffff077807 */ /* 0x000fe40004800000 */
[----:B------:R-:W-:Y:S01]  /*4000*/  LOP3.LUT P1, R25, R25, 0x80000000, RZ, 0xc0, !PT ;  /* 0x8000000019197812 */ /* 0x000fe2000782c0ff */
[----:B------:R-:W-:Y:S02]  /*4010*/  IMAD.X R3, RZ, RZ, R3, P2 ;  /* 0x000000ffff037224 */ /* 0x000fe400010e0603 */
[----:B------:R-:W-:Y:S01]  /*4020*/  IMAD.IADD R0, R7, 0x1, -R0 ;  /* 0x0000000107007824 */ /* 0x000fe200078e0a00 */
[----:B------:R-:W-:-:S02]  /*4030*/  @!P0 LOP3.LUT R25, R25, 0x80000000, RZ, 0x3c, !PT ;  /* 0x8000000019198812 */ /* 0x000fc400078e3cff */
[----:B------:R-:W-:Y:S01]  /*4040*/  SHF.R.U64 R2, R2, 0xa, R3 ;  /* 0x0000000a02027819 */ /* 0x000fe20000001203 */
[----:B------:R-:W-:-:S03]  /*4050*/  IMAD.SHL.U32 R0, R0, 0x100000, RZ ;  /* 0x0010000000007824 */ /* 0x000fc600078e00ff */
[----:B------:R-:W-:-:S03]  /*4060*/  IADD3 R2, P2, PT, R2, 0x1, RZ ;  /* 0x0000000102027810 */ /* 0x000fc60007f5e0ff */
[----:B------:R-:W-:Y:S01]  /*4070*/  @P1 IMAD.MOV R4, RZ, RZ, -R4 ;  /* 0x000000ffff041224 */ /* 0x000fe200078e0a04 */
[----:B------:R-:W-:-:S04]  /*4080*/  LEA.HI.X R3, R3, RZ, RZ, 0x16, P2 ;  /* 0x000000ff03037211 */ /* 0x000fc800010fb4ff */
[--C-:B------:R-:W-:Y:S02]  /*4090*/  SHF.R.U64 R2, R2, 0x1, R3.reuse ;  /* 0x0000000102027819 */ /* 0x100fe40000001203 */
[----:B------:R-:W-:Y:S02]  /*40a0*/  SHF.R.U32.HI R3, RZ, 0x1, R3 ;  /* 0x00000001ff037819 */ /* 0x000fe40000011603 */
[----:B------:R-:W-:-:S04]  /*40b0*/  IADD3 R24, P2, P3, RZ, RZ, R2 ;  /* 0x000000ffff187210 */ /* 0x000fc80007b5e002 */
[----:B------:R-:W-:-:S04]  /*40c0*/  IADD3.X R0, PT, PT, R0, 0x3fe00000, R3, P2, P3 ;  /* 0x3fe0000000007810 */ /* 0x000fc800017e6403 */
[----:B------:R-:W-:-:S07]  /*40d0*/  LOP3.LUT R25, R0, R25, RZ, 0xfc, !PT ;  /* 0x0000001900197212 */ /* 0x000fce00078efcff */
.L_x_93:
[----:B------:R-:W-:Y:S02]  /*40e0*/  IMAD.MOV.U32 R21, RZ, RZ, 0x0 ;  /* 0x00000000ff157424 */ /* 0x000fe400078e00ff */
[----:B------:R-:W-:Y:S02]  /*40f0*/  IMAD.MOV.U32 R0, RZ, RZ, R4 ;  /* 0x000000ffff007224 */ /* 0x000fe400078e0004 */
[----:B------:R-:W-:Y:S02]  /*4100*/  IMAD.MOV.U32 R2, RZ, RZ, R24 ;  /* 0x000000ffff027224 */ /* 0x000fe400078e0018 */
[----:B------:R-:W-:Y:S01]  /*4110*/  IMAD.MOV.U32 R3, RZ, RZ, R25 ;  /* 0x000000ffff037224 */ /* 0x000fe200078e0019 */
[----:B------:R-:W-:Y:S06]  /*4120*/  RET.REL.NODEC R20 `(_Z30kernel_transcendent_mandelbrotPdmmiddd) ;  /* 0xffffffbc14b47950 */ /* 0x000fec0003c3ffff */
.L_x_100:
        /* <DEDUP_REMOVED lines=13> */
.L_x_294:


//--------------------- .text._Z28kernel_sage_wisdom_propagatePdS_mmd --------------------------
	.section	.text._Z28kernel_sage_wisdom_propagatePdS_mmd,"ax",@progbits
	.align	128
        .global         _Z28kernel_sage_wisdom_propagatePdS_mmd
        .type           _Z28kernel_sage_wisdom_propagatePdS_mmd,@function
        .size           _Z28kernel_sage_wisdom_propagatePdS_mmd,(.L_x_296 - _Z28kernel_sage_wisdom_propagatePdS_mmd)
        .other          _Z28kernel_sage_wisdom_propagatePdS_mmd,@"STO_CUDA_ENTRY STV_DEFAULT"
_Z28kernel_sage_wisdom_propagatePdS_mmd:
.text._Z28kernel_sage_wisdom_propagatePdS_mmd:
[----:B------:R-:W0:Y:S01]  /*0000*/  LDC R1, c[0x0][0x37c] ;  /* 0x0000df00ff017b82 */ /* 0x000e220000000800 */
[----:B------:R-:W1:Y:S07]  /*0010*/  S2R R0, SR_TID.Y ;  /* 0x0000000000007919 */ /* 0x000e6e0000002200 */
[----:B------:R-:W2:Y:S01]  /*0020*/  LDC R14, c[0x0][0x360] ;  /* 0x0000d800ff0e7b82 */ /* 0x000ea20000000800 */
[----:B0-----:R-:W-:Y:S01]  /*0030*/  VIADD R1, R1, 0xffffffd8 ;  /* 0xffffffd801017836 */ /* 0x001fe20000000000 */
[----:B------:R-:W2:Y:S06]  /*0040*/  S2R R15, SR_TID.X ;  /* 0x00000000000f7919 */ /* 0x000eac0000002100 */
[----:B------:R-:W1:Y:S08]  /*0050*/  S2UR UR5, SR_CTAID.Y ;  /* 0x00000000000579c3 */ /* 0x000e700000002600 */
[----:B------:R-:W1:Y:S08]  /*0060*/  LDC R3, c[0x0][0x364] ;  /* 0x0000d900ff037b82 */ /* 0x000e700000000800 */
[----:B------:R-:W2:Y:S08]  /*0070*/  S2UR UR4, SR_CTAID.X ;  /* 0x00000000000479c3 */ /* 0x000eb00000002500 */
[----:B------:R-:W0:Y:S08]  /*0080*/  LDC.64 R8, c[0x0][0x398] ;  /* 0x0000e600ff087b82 */ /* 0x000e300000000a00 */
[----:B------:R-:W3:Y:S01]  /*0090*/  LDC.64 R6, c[0x0][0x390] ;  /* 0x0000e400ff067b82 */ /* 0x000ee20000000a00 */
[----:B-1----:R-:W-:-:S02]  /*00a0*/  IMAD R3, R3, UR5, R0 ;  /* 0x0000000503037c24 */ /* 0x002fc4000f8e0200 */
[----:B--2---:R-:W-:-:S03]  /*00b0*/  IMAD R14, R14, UR4, R15 ;  /* 0x000000040e0e7c24 */ /* 0x004fc6000f8e020f */
[----:B0-----:R-:W-:-:S04]  /*00c0*/  ISETP.GE.U32.AND P0, PT, R3, R8, PT ;  /* 0x000000080300720c */ /* 0x001fc80003f06070 */
[----:B------:R-:W-:Y:S02]  /*00d0*/  ISETP.GE.U32.AND.EX P0, PT, RZ, R9, PT, P0 ;  /* 0x00000009ff00720c */ /* 0x000fe40003f06100 */
[----:B---3--:R-:W-:-:S04]  /*00e0*/  ISETP.GE.U32.AND P1, PT, R14, R6, PT ;  /* 0x000000060e00720c */ /* 0x008fc80003f26070 */
[----:B------:R-:W-:-:S13]  /*00f0*/  ISETP.GE.U32.OR.EX P0, PT, RZ, R7, P0, P1 ;  /* 0x00000007ff00720c */ /* 0x000fda0000706510 */
[----:B------:R-:W-:Y:S05]  /*0100*/  @P0 EXIT ;  /* 0x000000000000094d */ /* 0x000fea0003800000 */
[----:B------:R-:W0:Y:S01]  /*0110*/  LDCU.64 UR6, c[0x0][0x380] ;  /* 0x00007000ff0677ac */ /* 0x000e220008000a00 */
[----:B------:R-:W-:Y:S01]  /*0120*/  IMAD.MOV.U32 R15, RZ, RZ, RZ ;  /* 0x000000ffff0f7224 */ /* 0x000fe200078e00ff */
[----:B------:R-:W1:Y:S01]  /*0130*/  LDCU.64 UR4, c[0x0][0x358] ;  /* 0x00006b00ff0477ac */ /* 0x000e620008000a00 */
[C---:B------:R-:W-:Y:S01]  /*0140*/  IMAD.WIDE.U32 R12, R3.reuse, R6, R14 ;  /* 0x00000006030c7225 */ /* 0x040fe200078e000e */
[C---:B------:R-:W-:Y:S02]  /*0150*/  ISETP.NE.AND P2, PT, R3.reuse, RZ, PT ;  /* 0x000000ff0300720c */ /* 0x040fe40003f45270 */
[----:B------:R-:W-:Y:S01]  /*0160*/  IADD3 R8, P3, PT, R8, -0x1, RZ ;  /* 0xffffffff08087810 */ /* 0x000fe20007f7e0ff */
[----:B------:R-:W-:Y:S01]  /*0170*/  IMAD R16, R3, R7, R13 ;  /* 0x0000000703107224 */ /* 0x000fe200078e020d */
[----:B------:R-:W-:Y:S01]  /*0180*/  ISETP.NE.AND P4, PT, R14, RZ, PT ;  /* 0x000000ff0e00720c */ /* 0x000fe20003f85270 */
[C---:B------:R-:W-:Y:S01]  /*0190*/  IMAD.SHL.U32 R2, R12.reuse, 0x8, RZ ;  /* 0x000000080c027824 */ /* 0x040fe200078e00ff */
[----:B------:R-:W2:Y:S01]  /*01a0*/  MUFU.RCP64H R19, 10 ;  /* 0x4024000000137908 */ /* 0x000ea20000001800 */
[----:B------:R-:W-:Y:S01]  /*01b0*/  IMAD.MOV.U32 R18, RZ, RZ, 0x1 ;  /* 0x00000001ff127424 */ /* 0x000fe200078e00ff */
[----:B------:R-:W-:Y:S01]  /*01c0*/  SHF.L.U64.HI R20, R12, 0x3, R16 ;  /* 0x000000030c147819 */ /* 0x000fe20000010210 */
[----:B------:R-:W3:Y:S01]  /*01d0*/  LDCU.64 UR8, c[0x3][0x38] ;  /* 0x00c00700ff0877ac */ /* 0x000ee20008000a00 */
[----:B0-----:R-:W-:-:S04]  /*01e0*/  IADD3 R10, P0, PT, R2, UR6, RZ ;  /* 0x00000006020a7c10 */ /* 0x001fc8000ff1e0ff */
[----:B------:R-:W-:-:S05]  /*01f0*/  IADD3.X R11, PT, PT, R20, UR7, RZ, P0, !PT ;  /* 0x00000007140b7c10 */ /* 0x000fca00087fe4ff */
[----:B-1----:R-:W4:Y:S01]  /*0200*/  LDG.E.64 R4, desc[UR4][R10.64] ;  /* 0x000000040a047981 */ /* 0x002f22000c1e1b00 */
[----:B------:R-:W-:Y:S02]  /*0210*/  IADD3 R13, P0, PT, R6, -0x1, RZ ;  /* 0xffffffff060d7810 */ /* 0x000fe40007f1e0ff */
[----:B------:R-:W-:Y:S02]  /*0220*/  IADD3.X R9, PT, PT, R9, -0x1, RZ, P3, !PT ;  /* 0xffffffff09097810 */ /* 0x000fe40001ffe4ff */
[----:B------:R-:W-:Y:S02]  /*0230*/  ISETP.GT.U32.AND P1, PT, R13, R14, PT ;  /* 0x0000000e0d00720c */ /* 0x000fe40003f24070 */
[----:B------:R-:W-:Y:S02]  /*0240*/  IADD3.X R0, PT, PT, R7, -0x1, RZ, P0, !PT ;  /* 0xffffffff07007810 */ /* 0x000fe400007fe4ff */
[----:B------:R-:W-:Y:S02]  /*0250*/  ISETP.GT.U32.AND P0, PT, R8, R3, PT ;  /* 0x000000030800720c */ /* 0x000fe40003f04070 */
[----:B------:R-:W-:-:S02]  /*0260*/  ISETP.GT.U32.AND.EX P1, PT, R0, RZ, PT, P1 ;  /* 0x000000ff0000720c */ /* 0x000fc40003f24110 */
[----:B------:R-:W-:Y:S02]  /*0270*/  @P2 IADD3 R0, P3, PT, R12, -R6, RZ ;  /* 0x800000060c002210 */ /* 0x000fe40007f7e0ff */
[----:B------:R-:W-:-:S03]  /*0280*/  ISETP.GT.U32.AND.EX P0, PT, R9, RZ, PT, P0 ;  /* 0x000000ff0900720c */ /* 0x000fc60003f04100 */
[----:B------:R-:W-:Y:S01]  /*0290*/  @P2 IMAD.X R3, R16, 0x1, ~R7, P3 ;  /* 0x0000000110032824 */ /* 0x000fe200018e0e07 */
[----:B------:R-:W-:-:S04]  /*02a0*/  @P2 LEA R22, P3, R0, UR6, 0x3 ;  /* 0x0000000600162c11 */ /* 0x000fc8000f8618ff */
[----:B------:R-:W-:Y:S01]  /*02b0*/  @P2 LEA.HI.X R23, R0, UR7, R3, 0x3, P3 ;  /* 0x0000000700172c11 */ /* 0x000fe200098f1c03 */
[----:B------:R-:W0:Y:S01]  /*02c0*/  LDCU.64 UR6, c[0x0][0x3a0] ;  /* 0x00007400ff0677ac */ /* 0x000e220008000a00 */
[--C-:B----4-:R-:W-:Y:S02]  /*02d0*/  IMAD.MOV.U32 R14, RZ, RZ, R4.reuse ;  /* 0x000000ffff0e7224 */ /* 0x110fe400078e0004 */
[--C-:B------:R-:W-:Y:S02]  /*02e0*/  IMAD.MOV.U32 R15, RZ, RZ, R5.reuse ;  /* 0x000000ffff0f7224 */ /* 0x100fe400078e0005 */
[--C-:B------:R-:W-:Y:S02]  /*02f0*/  IMAD.MOV.U32 R12, RZ, RZ, R4.reuse ;  /* 0x000000ffff0c7224 */ /* 0x100fe400078e0004 */
[----:B------:R-:W-:Y:S02]  /*0300*/  IMAD.MOV.U32 R13, RZ, RZ, R5 ;  /* 0x000000ffff0d7224 */ /* 0x000fe400078e0005 */
[----:B------:R-:W4:Y:S01]  /*0310*/  @P4 LDG.E.64 R14, desc[UR4][R10.64+-0x8] ;  /* 0xfffff8040a0e4981 */ /* 0x000f22000c1e1b00 */
[----:B------:R-:W-:-:S03]  /*0320*/  IMAD.MOV.U32 R8, RZ, RZ, R4 ;  /* 0x000000ffff087224 */ /* 0x000fc600078e0004 */
[----:B------:R2:W4:Y:S01]  /*0330*/  @P1 LDG.E.64 R12, desc[UR4][R10.64+0x8] ;  /* 0x000008040a0c1981 */ /* 0x000522000c1e1b00 */
[--C-:B------:R-:W-:Y:S01]  /*0340*/  IMAD.MOV.U32 R9, RZ, RZ, R5.reuse ;  /* 0x000000ffff097224 */ /* 0x100fe200078e0005 */
[C---:B------:R-:W-:Y:S01]  /*0350*/  @P0 LEA R24, P1, R6.reuse, R10, 0x3 ;  /* 0x0000000a06180211 */ /* 0x040fe200078218ff */
[----:B------:R-:W-:Y:S02]  /*0360*/  IMAD.MOV.U32 R16, RZ, RZ, R4 ;  /* 0x000000ffff107224 */ /* 0x000fe400078e0004 */
[----:B------:R-:W-:Y:S02]  /*0370*/  IMAD.MOV.U32 R17, RZ, RZ, R5 ;  /* 0x000000ffff117224 */ /* 0x000fe400078e0005 */
[----:B------:R-:W5:Y:S01]  /*0380*/  @P2 LDG.E.64 R8, desc[UR4][R22.64] ;  /* 0x0000000416082981 */ /* 0x000f62000c1e1b00 */
[----:B------:R-:W-:-:S05]  /*0390*/  @P0 LEA.HI.X R25, R6, R11, R7, 0x3, P1 ;  /* 0x0000000b06190211 */ /* 0x000fca00008f1c07 */
[----:B------:R-:W3:Y:S01]  /*03a0*/  @P0 LDG.E.64 R16, desc[UR4][R24.64] ;  /* 0x0000000418100981 */ /* 0x000ee2000c1e1b00 */
[----:B------:R-:W-:Y:S01]  /*03b0*/  IMAD.MOV.U32 R6, RZ, RZ, 0x0 ;  /* 0x00000000ff067424 */ /* 0x000fe200078e00ff */
[----:B------:R-:W-:Y:S01]  /*03c0*/  BSSY.RECONVERGENT B0, `(.L_x_101) ;  /* 0x0000016000007945 */ /* 0x000fe20003800200 */
[----:B------:R-:W-:-:S06]  /*03d0*/  IMAD.MOV.U32 R7, RZ, RZ, 0x40240000 ;  /* 0x40240000ff077424 */ /* 0x000fcc00078e00ff */
[----:B--2---:R-:W-:-:S08]  /*03e0*/  DFMA R10, R18, -R6, 1 ;  /* 0x3ff00000120a742b */ /* 0x004fd00000000806 */
[----:B------:R-:W-:-:S08]  /*03f0*/  DFMA R10, R10, R10, R10 ;  /* 0x0000000a0a0a722b */ /* 0x000fd0000000000a */
[----:B------:R-:W-:-:S08]  /*0400*/  DFMA R10, R18, R10, R18 ;  /* 0x0000000a120a722b */ /* 0x000fd00000000012 */
[----:B------:R-:W-:-:S08]  /*0410*/  DFMA R6, R10, -R6, 1 ;  /* 0x3ff000000a06742b */ /* 0x000fd00000000806 */
[----:B------:R-:W-:Y:S02]  /*0420*/  DFMA R6, R10, R6, R10 ;  /* 0x000000060a06722b */ /* 0x000fe4000000000a */
[----:B----4-:R-:W-:-:S08]  /*0430*/  DADD R12, R12, R14 ;  /* 0x000000000c0c7229 */ /* 0x010fd0000000000e */
[----:B-----5:R-:W-:-:S08]  /*0440*/  DADD R12, R12, R8 ;  /* 0x000000000c0c7229 */ /* 0x020fd00000000008 */
[----:B---3--:R-:W-:-:S08]  /*0450*/  DADD R12, R12, R16 ;  /* 0x000000000c0c7229 */ /* 0x008fd00000000010 */
[----:B------:R-:W-:-:S08]  /*0460*/  DFMA R12, R4, -4, R12 ;  /* 0xc0100000040c782b */ /* 0x000fd0000000000c */
[----:B0-----:R-:W-:-:S08]  /*0470*/  DMUL R12, R12, UR6 ;  /* 0x000000060c0c7c28 */ /* 0x001fd00008000000 */
[----:B------:R-:W-:-:S08]  /*0480*/  DMUL R14, R12, UR8 ;  /* 0x000000080c0e7c28 */ /* 0x000fd00008000000 */
[----:B------:R-:W-:Y:S02]  /*0490*/  DMUL R12, R14, R6 ;  /* 0x000000060e0c7228 */ /* 0x000fe40000000000 */
[----:B------:R-:W-:-:S06]  /*04a0*/  FSETP.GEU.AND P1, PT, |R15|, 6.5827683646048100446e-37, PT ;  /* 0x036000000f00780b */ /* 0x000fcc0003f2e200 */
[----:B------:R-:W-:-:S08]  /*04b0*/  DFMA R8, R12, -10, R14 ;  /* 0xc02400000c08782b */ /* 0x000fd0000000000e */
[----:B------:R-:W-:-:S10]  /*04c0*/  DFMA R12, R6, R8, R12 ;  /* 0x00000008060c722b */ /* 0x000fd4000000000c */
[----:B------:R-:W-:-:S05]  /*04d0*/  FFMA R0, RZ, 2.5625, R13 ;  /* 0x40240000ff007823 */ /* 0x000fca000000000d */
[----:B------:R-:W-:-:S13]  /*04e0*/  FSETP.GT.AND P0, PT, |R0|, 1.469367938527859385e-39, PT ;  /* 0x001000000000780b */ /* 0x000fda0003f04200 */
[----:B------:R-:W-:Y:S05]  /*04f0*/  @P0 BRA P1, `(.L_x_102) ;  /* 0x0000000000080947 */ /* 0x000fea0000800000 */
[----:B------:R-:W-:-:S07]  /*0500*/  MOV R0, 0x520 ;  /* 0x0000052000007802 */ /* 0x000fce0000000f00 */
[----:B------:R-:W-:Y:S05]  /*0510*/  CALL.REL.NOINC `($__internal_2_$__cuda_sm20_div_rn_f64_full) ;  /* 0x00000004004c7944 */ /* 0x000fea0003c00000 */
.L_x_102:
[----:B------:R-:W-:Y:S05]  /*0520*/  BSYNC.RECONVERGENT B0 ;  /* 0x0000000000007941 */ /* 0x000fea0003800200 */
.L_x_101:
[----:B------:R-:W0:Y:S01]  /*0530*/  LDCU.64 UR6, c[0x3][0x8] ;  /* 0x00c00100ff0677ac */ /* 0x000e220008000a00 */
[----:B------:R-:W-:Y:S01]  /*0540*/  BSSY.RECONVERGENT B0, `(.L_x_103) ;  /* 0x000001d000007945 */ /* 0x000fe20003800200 */
[C---:B------:R-:W-:Y:S02]  /*0550*/  DADD R12, R4.reuse, R12 ;  /* 0x00000000040c7229 */ /* 0x040fe4000000000c */
[----:B0-----:R-:W-:-:S08]  /*0560*/  DMUL R6, R4, UR6 ;  /* 0x0000000604067c28 */ /* 0x001fd00008000000 */
[----:B------:R-:W-:-:S08]  /*0570*/  DMUL R6, R6, 100 ;  /* 0x4059000006067828 */ /* 0x000fd00000000000 */
[----:B------:R-:W-:-:S14]  /*0580*/  DSETP.NEU.AND P0, PT, |R6|, +INF , PT ;  /* 0x7ff000000600742a */ /* 0x000fdc0003f0d200 */
[----:B------:R-:W-:Y:S01]  /*0590*/  @!P0 DMUL R14, RZ, R6 ;  /* 0x00000006ff0e8228 */ /* 0x000fe20000000000 */
[----:B------:R-:W-:Y:S01]  /*05a0*/  @!P0 IMAD.MOV.U32 R0, RZ, RZ, RZ ;  /* 0x000000ffff008224 */ /* 0x000fe200078e00ff */
[----:B------:R-:W-:Y:S09]  /*05b0*/  @!P0 BRA `(.L_x_104) ;  /* 0x0000000000548947 */ /* 0x000ff20003800000 */
        /* <DEDUP_REMOVED lines=17> */
[----:B------:R-:W-:Y:S05]  /*06d0*/  CALL.REL.NOINC `($_Z28kernel_sage_wisdom_propagatePdS_mmd$__internal_trig_reduction_slowpathd) ;  /* 0x0000000800287944 */ /* 0x000fea0003c00000 */
[----:B------:R-:W-:Y:S02]  /*06e0*/  IMAD.MOV.U32 R0, RZ, RZ, R3 ;  /* 0x000000ffff007224 */ /* 0x000fe400078e0003 */
[----:B------:R-:W-:Y:S02]  /*06f0*/  IMAD.MOV.U32 R14, RZ, RZ, R8 ;  /* 0x000000ffff0e7224 */ /* 0x000fe400078e0008 */
[----:B------:R-:W-:-:S07]  /*0700*/  IMAD.MOV.U32 R15, RZ, RZ, R9 ;  /* 0x000000ffff0f7224 */ /* 0x000fce00078e0009 */
.L_x_104:
[----:B------:R-:W-:Y:S05]  /*0710*/  BSYNC.RECONVERGENT B0 ;  /* 0x0000000000007941 */ /* 0x000fea0003800200 */
.L_x_103:
[----:B------:R-:W0:Y:S01]  /*0720*/  LDCU.64 UR6, c[0x4][0x8] ;  /* 0x01000100ff0677ac */ /* 0x000e220008000a00 */
[----:B------:R-:W-:-:S05]  /*0730*/  IMAD.SHL.U32 R3, R0, 0x40, RZ ;  /* 0x0000004000037824 */ /* 0x000fca00078e00ff */
[----:B------:R-:W-:-:S04]  /*0740*/  LOP3.LUT R3, R3, 0x40, RZ, 0xc0, !PT ;  /* 0x0000004003037812 */ /* 0x000fc800078ec0ff */
[----:B0-----:R-:W-:-:S05]  /*0750*/  IADD3 R24, P0, PT, R3, UR6, RZ ;  /* 0x0000000603187c10 */ /* 0x001fca000ff1e0ff */
[----:B------:R-:W-:Y:S01]  /*0760*/  IMAD.X R25, RZ, RZ, UR7, P0 ;  /* 0x00000007ff197e24 */ /* 0x000fe200080e06ff */
[----:B------:R-:W-:Y:S01]  /*0770*/  LOP3.LUT R3, R0, 0x1, RZ, 0xc0, !PT ;  /* 0x0000000100037812 */ /* 0x000fe200078ec0ff */
[----:B------:R-:W-:Y:S01]  /*0780*/  IMAD.MOV.U32 R26, RZ, RZ, 0x20fd8164 ;  /* 0x20fd8164ff1a7424 */ /* 0x000fe200078e00ff */
[----:B------:R-:W-:Y:S01]  /*0790*/  DMUL R22, R14, R14 ;  /* 0x0000000e0e167228 */ /* 0x000fe20000000000 */
[----:B------:R-:W0:Y:S01]  /*07a0*/  LDCU.64 UR6, c[0x0][0x388] ;  /* 0x00007100ff0677ac */ /* 0x000e220008000a00 */
[----:B------:R-:W2:Y:S04]  /*07b0*/  LDG.E.128.CONSTANT R4, desc[UR4][R24.64] ;  /* 0x0000000418047981 */ /* 0x000ea8000c1e9d00 */
[----:B------:R-:W3:Y:S04]  /*07c0*/  LDG.E.128.CONSTANT R8, desc[UR4][R24.64+0x10] ;  /* 0x0000100418087981 */ /* 0x000ee8000c1e9d00 */
[----:B------:R-:W4:Y:S01]  /*07d0*/  LDG.E.128.CONSTANT R16, desc[UR4][R24.64+0x20] ;  /* 0x0000200418107981 */ /* 0x000f22000c1e9d00 */
[----:B------:R-:W-:Y:S01]  /*07e0*/  ISETP.NE.U32.AND P0, PT, R3, 0x1, PT ;  /* 0x000000010300780c */ /* 0x000fe20003f05070 */
[----:B------:R-:W-:-:S03]  /*07f0*/  IMAD.MOV.U32 R3, RZ, RZ, 0x3da8ff83 ;  /* 0x3da8ff83ff037424 */ /* 0x000fc600078e00ff */
[----:B------:R-:W-:Y:S02]  /*0800*/  FSEL R26, R26, -8.06006814911005101289e+34, !P0 ;  /* 0xf9785eba1a1a7808 */ /* 0x000fe40004000000 */
[----:B------:R-:W-:-:S06]  /*0810*/  FSEL R27, -R3, 0.11223486810922622681, !P0 ;  /* 0x3de5db65031b7808 */ /* 0x000fcc0004000100 */
[----:B--2---:R-:W-:-:S08]  /*0820*/  DFMA R4, R22, R26, R4 ;  /* 0x0000001a1604722b */ /* 0x004fd00000000004 */
[----:B------:R-:W-:-:S08]  /*0830*/  DFMA R4, R22, R4, R6 ;  /* 0x000000041604722b */ /* 0x000fd00000000006 */
[----:B---3--:R-:W-:Y:S01]  /*0840*/  DFMA R4, R22, R4, R8 ;  /* 0x000000041604722b */ /* 0x008fe20000000008 */
[----:B------:R-:W-:Y:S02]  /*0850*/  IMAD.MOV.U32 R8, RZ, RZ, 0x47ae147b ;  /* 0x47ae147bff087424 */ /* 0x000fe400078e00ff */
[----:B------:R-:W-:-:S05]  /*0860*/  IMAD.MOV.U32 R9, RZ, RZ, 0x3f847ae1 ;  /* 0x3f847ae1ff097424 */ /* 0x000fca00078e00ff */
[----:B------:R-:W-:-:S08]  /*0870*/  DFMA R4, R22, R4, R10 ;  /* 0x000000041604722b */ /* 0x000fd0000000000a */
[----:B----4-:R-:W-:-:S08]  /*0880*/  DFMA R4, R22, R4, R16 ;  /* 0x000000041604722b */ /* 0x010fd00000000010 */
[----:B------:R-:W-:-:S08]  /*0890*/  DFMA R4, R22, R4, R18 ;  /* 0x000000041604722b */ /* 0x000fd00000000012 */
[----:B------:R-:W-:Y:S02]  /*08a0*/  DFMA R14, R4, R14, R14 ;  /* 0x0000000e040e722b */ /* 0x000fe4000000000e */
[----:B------:R-:W-:-:S10]  /*08b0*/  DFMA R4, R22, R4, 1 ;  /* 0x3ff000001604742b */ /* 0x000fd40000000004 */
[----:B------:R-:W-:Y:S02]  /*08c0*/  FSEL R6, R4, R14, !P0 ;  /* 0x0000000e04067208 */ /* 0x000fe40004000000 */
[----:B------:R-:W-:Y:S02]  /*08d0*/  FSEL R7, R5, R15, !P0 ;  /* 0x0000000f05077208 */ /* 0x000fe40004000000 */
[----:B------:R-:W-:Y:S01]  /*08e0*/  LOP3.LUT P0, RZ, R0, 0x2, RZ, 0xc0, !PT ;  /* 0x0000000200ff7812 */ /* 0x000fe2000780c0ff */
[----:B------:R-:W-:-:S03]  /*08f0*/  IMAD.MOV.U32 R0, RZ, RZ, RZ ;  /* 0x000000ffff007224 */ /* 0x000fc600078e00ff */
[----:B------:R-:W-:-:S10]  /*0900*/  DADD R4, RZ, -R6 ;  /* 0x00000000ff047229 */ /* 0x000fd40000000806 */
[----:B------:R-:W-:Y:S01]  /*0910*/  FSEL R4, R6, R4, !P0 ;  /* 0x0000000406047208 */ /* 0x000fe20004000000 */
[----:B------:R-:W-:Y:S01]  /*0920*/  IMAD.MOV.U32 R6, RZ, RZ, RZ ;  /* 0x000000ffff067224 */ /* 0x000fe200078e00ff */
[----:B------:R-:W-:-:S06]  /*0930*/  FSEL R5, R7, R5, !P0 ;  /* 0x0000000507057208 */ /* 0x000fcc0004000000 */
[----:B------:R-:W-:Y:S01]  /*0940*/  DFMA R4, R4, R8, 1 ;  /* 0x3ff000000404742b */ /* 0x000fe20000000008 */
[----:B------:R-:W-:-:S07]  /*0950*/  IMAD.MOV.U32 R8, RZ, RZ, 0x80000 ;  /* 0x00080000ff087424 */ /* 0x000fce00078e00ff */
[----:B------:R-:W-:-:S08]  /*0960*/  DMUL R4, R12, R4 ;  /* 0x000000040c047228 */ /* 0x000fd00000000000 */
[----:B------:R-:W-:Y:S02]  /*0970*/  DSETP.MAX.AND P0, P1, RZ, R4, PT ;  /* 0x00000004ff00722a */ /* 0x000fe4000390f000 */
[----:B------:R-:W-:-:S04]  /*0980*/  IMAD.MOV.U32 R3, RZ, RZ, R5 ;  /* 0x000000ffff037224 */ /* 0x000fc800078e0005 */
[----:B------:R-:W-:Y:S02]  /*0990*/  SEL R6, R6, R4, P0 ;  /* 0x0000000406067207 */ /* 0x000fe40000000000 */
[----:B------:R-:W-:Y:S02]  /*09a0*/  FSEL R7, R0, R3, P0 ;  /* 0x0000000300077208 */ /* 0x000fe40000000000 */
[----:B0-----:R-:W-:-:S04]  /*09b0*/  IADD3 R4, P0, PT, R2, UR6, RZ ;  /* 0x0000000602047c10 */ /* 0x001fc8000ff1e0ff */
[----:B------:R-:W-:Y:S02]  /*09c0*/  @P1 LOP3.LUT R7, R3, 0x80000, RZ, 0xfc, !PT ;  /* 0x0008000003071812 */ /* 0x000fe400078efcff */
[----:B------:R-:W-:-:S03]  /*09d0*/  IADD3.X R5, PT, PT, R20, UR7, RZ, P0, !PT ;  /* 0x0000000714057c10 */ /* 0x000fc600087fe4ff */
[----:B------:R-:W-:Y:S01]  /*09e0*/  IMAD.MOV.U32 R0, RZ, RZ, R7 ;  /* 0x000000ffff007224 */ /* 0x000fe200078e0007 */
[----:B------:R-:W-:-:S06]  /*09f0*/  DSETP.MIN.AND P1, P2, R6, 1, PT ;  /* 0x3ff000000600742a */ /* 0x000fcc0003a20000 */
[----:B------:R-:W-:Y:S02]  /*0a00*/  FSEL R3, R0, 1.875, P1 ;  /* 0x3ff0000000037808 */ /* 0x000fe40000800000 */
[----:B------:R-:W-:-:S06]  /*0a10*/  SEL R2, R6, RZ, P1 ;  /* 0x000000ff06027207 */ /* 0x000fcc0000800000 */
[----:B------:R-:W-:-:S05]  /*0a20*/  @P2 LOP3.LUT R3, R8, 0x3ff00000, RZ, 0xfc, !PT ;  /* 0x3ff0000008032812 */ /* 0x000fca00078efcff */
[----:B------:R-:W-:Y:S01]  /*0a30*/  STG.E.64 desc[UR4][R4.64], R2 ;  /* 0x0000000204007986 */ /* 0x000fe2000c101b04 */
[----:B------:R-:W-:Y:S05]  /*0a40*/  EXIT ;  /* 0x000000000000794d */ /* 0x000fea0003800000 */
        .weak           $__internal_2_$__cuda_sm20_div_rn_f64_full
        .type           $__internal_2_$__cuda_sm20_div_rn_f64_full,@function
        .size           $__internal_2_$__cuda_sm20_div_rn_f64_full,($_Z28kernel_sage_wisdom_propagatePdS_mmd$__internal_trig_reduction_slowpathd - $__internal_2_$__cuda_sm20_div_rn_f64_full)
$__internal_2_$__cuda_sm20_div_rn_f64_full:
[----:B------:R-:W-:Y:S01]  /*0a50*/  IMAD.MOV.U32 R7, RZ, RZ, 0x3ff40000 ;  /* 0x3ff40000ff077424 */ /* 0x000fe200078e00ff */
[----:B------:R-:W-:Y:S01]  /*0a60*/  BSSY.RECONVERGENT B1, `(.L_x_105) ;  /* 0x000004c000017945 */ /* 0x000fe20003800200 */
[----:B------:R-:W-:Y:S02]  /*0a70*/  IMAD.MOV.U32 R6, RZ, RZ, 0x0 ;  /* 0x00000000ff067424 */ /* 0x000fe400078e00ff */
[----:B------:R-:W0:Y:S01]  /*0a80*/  MUFU.RCP64H R11, R7 ;  /* 0x00000007000b7308 */ /* 0x000e220000001800 */
[----:B------:R-:W-:Y:S02]  /*0a90*/  IMAD.MOV.U32 R10, RZ, RZ, 0x1 ;  /* 0x00000001ff0a7424 */ /* 0x000fe400078e00ff */
[----:B------:R-:W-:Y:S02]  /*0aa0*/  IMAD.MOV.U32 R9, RZ, RZ, R15 ;  /* 0x000000ffff097224 */ /* 0x000fe400078e000f */
[----:B------:R-:W-:Y:S02]  /*0ab0*/  IMAD.MOV.U32 R15, RZ, RZ, 0x1ca00000 ;  /* 0x1ca00000ff0f7424 */ /* 0x000fe400078e00ff */
[----:B------:R-:W-:Y:S01]  /*0ac0*/  IMAD.MOV.U32 R8, RZ, RZ, R14 ;  /* 0x000000ffff087224 */ /* 0x000fe200078e000e */
[C---:B------:R-:W-:Y:S01]  /*0ad0*/  FSETP.GEU.AND P1, PT, |R9|.reuse, 1.469367938527859385e-39, PT ;  /* 0x001000000900780b */ /* 0x040fe20003f2e200 */
[----:B------:R-:W-:Y:S01]  /*0ae0*/  IMAD.MOV.U32 R22, RZ, RZ, 0x40200000 ;  /* 0x40200000ff167424 */ /* 0x000fe200078e00ff */
[----:B------:R-:W-:-:S03]  /*0af0*/  LOP3.LUT R3, R9, 0x7ff00000, RZ, 0xc0, !PT ;  /* 0x7ff0000009037812 */ /* 0x000fc600078ec0ff */
[----:B------:R-:W-:Y:S01]  /*0b00*/  VIADD R23, R22, 0xffffffff ;  /* 0xffffffff16177836 */ /* 0x000fe20000000000 */
[----:B------:R-:W-:Y:S01]  /*0b10*/  ISETP.GE.U32.AND P0, PT, R3, 0x40200000, PT ;  /* 0x402000000300780c */ /* 0x000fe20003f06070 */
[----:B------:R-:W-:Y:S01]  /*0b20*/  IMAD.MOV.U32 R21, RZ, RZ, R3 ;  /* 0x000000ffff157224 */ /* 0x000fe200078e0003 */
[----:B0-----:R-:W-:Y:S02]  /*0b30*/  DFMA R12, R10, -R6, 1 ;  /* 0x3ff000000a0c742b */ /* 0x001fe40000000806 */
[----:B------:R-:W-:-:S06]  /*0b40*/  SEL R15, R15, 0x63400000, !P0 ;  /* 0x634000000f0f7807 */ /* 0x000fcc0004000000 */
[----:B------:R-:W-:-:S08]  /*0b50*/  DFMA R12, R12, R12, R12 ;  /* 0x0000000c0c0c722b */ /* 0x000fd0000000000c */
[----:B------:R-:W-:Y:S01]  /*0b60*/  DFMA R16, R10, R12, R10 ;  /* 0x0000000c0a10722b */ /* 0x000fe2000000000a */
[C-C-:B------:R-:W-:Y:S01]  /*0b70*/  @!P1 LOP3.LUT R12, R15.reuse, 0x80000000, R9.reuse, 0xf8, !PT ;  /* 0x800000000f0c9812 */ /* 0x140fe200078ef809 */
[----:B------:R-:W-:Y:S01]  /*0b80*/  IMAD.MOV.U32 R10, RZ, RZ, R8 ;  /* 0x000000ffff0a7224 */ /* 0x000fe200078e0008 */
[----:B------:R-:W-:Y:S02]  /*0b90*/  LOP3.LUT R11, R15, 0x800fffff, R9, 0xf8, !PT ;  /* 0x800fffff0f0b7812 */ /* 0x000fe400078ef809 */
[----:B------:R-:W-:Y:S01]  /*0ba0*/  @!P1 LOP3.LUT R13, R12, 0x100000, RZ, 0xfc, !PT ;  /* 0x001000000c0d9812 */ /* 0x000fe200078efcff */
[----:B------:R-:W-:Y:S02]  /*0bb0*/  @!P1 IMAD.MOV.U32 R12, RZ, RZ, RZ ;  /* 0x000000ffff0c9224 */ /* 0x000fe400078e00ff */
[----:B------:R-:W-:-:S04]  /*0bc0*/  DFMA R18, R16, -R6, 1 ;  /* 0x3ff000001012742b */ /* 0x000fc80000000806 */
[----:B------:R-:W-:-:S04]  /*0bd0*/  @!P1 DFMA R10, R10, 2, -R12 ;  /* 0x400000000a0a982b */ /* 0x000fc8000000080c */
[----:B------:R-:W-:-:S06]  /*0be0*/  DFMA R12, R16, R18, R16 ;  /* 0x00000012100c722b */ /* 0x000fcc0000000010 */
[----:B------:R-:W-:Y:S02]  /*0bf0*/  @!P1 LOP3.LUT R21, R11, 0x7ff00000, RZ, 0xc0, !PT ;  /* 0x7ff000000b159812 */ /* 0x000fe400078ec0ff */
[----:B------:R-:W-:-:S03]  /*0c00*/  DMUL R16, R12, R10 ;  /* 0x0000000a0c107228 */ /* 0x000fc60000000000 */
[----:B------:R-:W-:-:S05]  /*0c10*/  VIADD R14, R21, 0xffffffff ;  /* 0xffffffff150e7836 */ /* 0x000fca0000000000 */
[----:B------:R-:W-:Y:S01]  /*0c20*/  DFMA R18, R16, -R6, R10 ;  /* 0x800000061012722b */ /* 0x000fe2000000000a */
[----:B------:R-:W-:-:S04]  /*0c30*/  ISETP.GT.U32.AND P0, PT, R14, 0x7feffffe, PT ;  /* 0x7feffffe0e00780c */ /* 0x000fc80003f04070 */
[----:B------:R-:W-:-:S03]  /*0c40*/  ISETP.GT.U32.OR P0, PT, R23, 0x7feffffe, P0 ;  /* 0x7feffffe1700780c */ /* 0x000fc60000704470 */
[----:B------:R-:W-:-:S10]  /*0c50*/  DFMA R12, R12, R18, R16 ;  /* 0x000000120c0c722b */ /* 0x000fd40000000010 */
[----:B------:R-:W-:Y:S05]  /*0c60*/  @P0 BRA `(.L_x_106) ;  /* 0x0000000000680947 */ /* 0x000fea0003800000 */
[----:B------:R-:W-:-:S05]  /*0c70*/  IMAD.MOV.U32 R8, RZ, RZ, 0x40200000 ;  /* 0x40200000ff087424 */ /* 0x000fca00078e00ff */
[----:B------:R-:W-:-:S04]  /*0c80*/  VIADDMNMX R3, R3, -R8, 0xb9600000, !PT ;  /* 0xb960000003037446 */ /* 0x000fc80007800908 */
[----:B------:R-:W-:-:S05]  /*0c90*/  VIMNMX R8, PT, PT, R3, 0x46a00000, PT ;  /* 0x46a0000003087848 */ /* 0x000fca0003fe0100 */
[----:B------:R-:W-:Y:S02]  /*0ca0*/  IMAD.IADD R16, R8, 0x1, -R15 ;  /* 0x0000000108107824 */ /* 0x000fe400078e0a0f */
[----:B------:R-:W-:Y:S02]  /*0cb0*/  IMAD.MOV.U32 R8, RZ, RZ, RZ ;  /* 0x000000ffff087224 */ /* 0x000fe400078e00ff */
[----:B------:R-:W-:-:S06]  /*0cc0*/  VIADD R9, R16, 0x7fe00000 ;  /* 0x7fe0000010097836 */ /* 0x000fcc0000000000 */
[----:B------:R-:W-:-:S10]  /*0cd0*/  DMUL R14, R12, R8 ;  /* 0x000000080c0e7228 */ /* 0x000fd40000000000 */
[----:B------:R-:W-:-:S13]  /*0ce0*/  FSETP.GTU.AND P0, PT, |R15|, 1.469367938527859385e-39, PT ;  /* 0x001000000f00780b */ /* 0x000fda0003f0c200 */
[----:B------:R-:W-:Y:S05]  /*0cf0*/  @P0 BRA `(.L_x_107) ;  /* 0x0000000000880947 */ /* 0x000fea0003800000 */
[----:B------:R-:W-:Y:S01]  /*0d00*/  DFMA R6, R12, -R6, R10 ;  /* 0x800000060c06722b */ /* 0x000fe2000000000a */
[----:B------:R-:W-:-:S09]  /*0d10*/  IMAD.MOV.U32 R8, RZ, RZ, RZ ;  /* 0x000000ffff087224 */ /* 0x000fd200078e00ff */
[C---:B------:R-:W-:Y:S02]  /*0d20*/  FSETP.NEU.AND P0, PT, R7.reuse, RZ, PT ;  /* 0x000000ff0700720b */ /* 0x040fe40003f0d000 */
[----:B------:R-:W-:-:S04]  /*0d30*/  LOP3.LUT R3, R7, 0x40240000, RZ, 0x3c, !PT ;  /* 0x4024000007037812 */ /* 0x000fc800078e3cff */
[----:B------:R-:W-:-:S04]  /*0d40*/  LOP3.LUT R3, R3, 0x80000000, RZ, 0xc0, !PT ;  /* 0x8000000003037812 */ /* 0x000fc800078ec0ff */
[----:B------:R-:W-:-:S03]  /*0d50*/  LOP3.LUT R9, R3, R9, RZ, 0xfc, !PT ;  /* 0x0000000903097212 */ /* 0x000fc600078efcff */
[----:B------:R-:W-:Y:S05]  /*0d60*/  @!P0 BRA `(.L_x_107) ;  /* 0x00000000006c8947 */ /* 0x000fea0003800000 */
[----:B------:R-:W-:Y:S01]  /*0d70*/  IMAD.MOV R7, RZ, RZ, -R16 ;  /* 0x000000ffff077224 */ /* 0x000fe200078e0a10 */
[----:B------:R-:W-:Y:S01]  /*0d80*/  DMUL.RP R8, R12, R8 ;  /* 0x000000080c087228 */ /* 0x000fe20000008000 */
[----:B------:R-:W-:-:S06]  /*0d90*/  IMAD.MOV.U32 R6, RZ, RZ, RZ ;  /* 0x000000ffff067224 */ /* 0x000fcc00078e00ff */
[----:B------:R-:W-:-:S03]  /*0da0*/  DFMA R6, R14, -R6, R12 ;  /* 0x800000060e06722b */ /* 0x000fc6000000000c */
[----:B------:R-:W-:-:S03]  /*0db0*/  LOP3.LUT R3, R9, R3, RZ, 0x3c, !PT ;  /* 0x0000000309037212 */ /* 0x000fc600078e3cff */
[----:B------:R-:W-:-:S04]  /*0dc0*/  IADD3 R6, PT, PT, -R16, -0x43300000, RZ ;  /* 0xbcd0000010067810 */ /* 0x000fc80007ffe1ff */
[----:B------:R-:W-:-:S04]  /*0dd0*/  FSETP.NEU.AND P0, PT, |R7|, R6, PT ;  /* 0x000000060700720b */ /* 0x000fc80003f0d200 */
[----:B------:R-:W-:Y:S02]  /*0de0*/  FSEL R14, R8, R14, !P0 ;  /* 0x0000000e080e7208 */ /* 0x000fe40004000000 */
[----:B------:R-:W-:Y:S01]  /*0df0*/  FSEL R15, R3, R15, !P0 ;  /* 0x0000000f030f7208 */ /* 0x000fe20004000000 */
[----:B------:R-:W-:Y:S06]  /*0e00*/  BRA `(.L_x_107) ;  /* 0x0000000000447947 */ /* 0x000fec0003800000 */
.L_x_106:
[----:B------:R-:W-:-:S14]  /*0e10*/  DSETP.NAN.AND P0, PT, R8, R8, PT ;  /* 0x000000080800722a */ /* 0x000fdc0003f08000 */
[----:B------:R-:W-:Y:S05]  /*0e20*/  @P0 BRA `(.L_x_108) ;  /* 0x0000000000340947 */ /* 0x000fea0003800000 */
[----:B------:R-:W-:Y:S01]  /*0e30*/  ISETP.NE.AND P0, PT, R21, R22, PT ;  /* 0x000000161500720c */ /* 0x000fe20003f05270 */
[----:B------:R-:W-:Y:S02]  /*0e40*/  IMAD.MOV.U32 R14, RZ, RZ, 0x0 ;  /* 0x00000000ff0e7424 */ /* 0x000fe400078e00ff */
[----:B------:R-:W-:-:S10]  /*0e50*/  IMAD.MOV.U32 R15, RZ, RZ, -0x80000 ;  /* 0xfff80000ff0f7424 */ /* 0x000fd400078e00ff */
[----:B------:R-:W-:Y:S05]  /*0e60*/  @!P0 BRA `(.L_x_107) ;  /* 0x00000000002c8947 */ /* 0x000fea0003800000 */
[----:B------:R-:W-:Y:S02]  /*0e70*/  ISETP.NE.AND P0, PT, R21, 0x7ff00000, PT ;  /* 0x7ff000001500780c */ /* 0x000fe40003f05270 */
[----:B------:R-:W-:Y:S02]  /*0e80*/  LOP3.LUT R8, R9, 0x40240000, RZ, 0x3c, !PT ;  /* 0x4024000009087812 */ /* 0x000fe400078e3cff */
[----:B------:R-:W-:Y:S02]  /*0e90*/  ISETP.EQ.OR P0, PT, R22, RZ, !P0 ;  /* 0x000000ff1600720c */ /* 0x000fe40004702670 */
[----:B------:R-:W-:-:S11]  /*0ea0*/  LOP3.LUT R15, R8, 0x80000000, RZ, 0xc0, !PT ;  /* 0x80000000080f7812 */ /* 0x000fd600078ec0ff */
[----:B------:R-:W-:Y:S01]  /*0eb0*/  @P0 LOP3.LUT R3, R15, 0x7ff00000, RZ, 0xfc, !PT ;  /* 0x7ff000000f030812 */ /* 0x000fe200078efcff */
[----:B------:R-:W-:Y:S02]  /*0ec0*/  @!P0 IMAD.MOV.U32 R14, RZ, RZ, RZ ;  /* 0x000000ffff0e8224 */ /* 0x000fe400078e00ff */
[----:B------:R-:W-:Y:S02]  /*0ed0*/  @P0 IMAD.MOV.U32 R14, RZ, RZ, RZ ;  /* 0x000000ffff0e0224 */ /* 0x000fe400078e00ff */
[----:B------:R-:W-:Y:S01]  /*0ee0*/  @P0 IMAD.MOV.U32 R15, RZ, RZ, R3 ;  /* 0x000000ffff0f0224 */ /* 0x000fe200078e0003 */
[----:B------:R-:W-:Y:S06]  /*0ef0*/  BRA `(.L_x_107) ;  /* 0x0000000000087947 */ /* 0x000fec0003800000 */
.L_x_108:
[----:B------:R-:W-:Y:S01]  /*0f00*/  LOP3.LUT R15, R9, 0x80000, RZ, 0xfc, !PT ;  /* 0x00080000090f7812 */ /* 0x000fe200078efcff */
[----:B------:R-:W-:-:S07]  /*0f10*/  IMAD.MOV.U32 R14, RZ, RZ, R8 ;  /* 0x000000ffff0e7224 */ /* 0x000fce00078e0008 */
.L_x_107:
[----:B------:R-:W-:Y:S05]  /*0f20*/  BSYNC.RECONVERGENT B1 ;  /* 0x0000000000017941 */ /* 0x000fea0003800200 */
.L_x_105:
[----:B------:R-:W-:Y:S02]  /*0f30*/  IMAD.MOV.U32 R6, RZ, RZ, R0 ;  /* 0x000000ffff067224 */ /* 0x000fe400078e0000 */
[----:B------:R-:W-:Y:S02]  /*0f40*/  IMAD.MOV.U32 R7, RZ, RZ, 0x0 ;  /* 0x00000000ff077424 */ /* 0x000fe400078e00ff */
[----:B------:R-:W-:Y:S02]  /*0f50*/  IMAD.MOV.U32 R12, RZ, RZ, R14 ;  /* 0x000000ffff0c7224 */ /* 0x000fe400078e000e */
[----:B------:R-:W-:Y:S01]  /*0f60*/  IMAD.MOV.U32 R13, RZ, RZ, R15 ;  /* 0x000000ffff0d7224 */ /* 0x000fe200078e000f */
[----:B------:R-:W-:Y:S06]  /*0f70*/  RET.REL.NODEC R6 `(_Z28kernel_sage_wisdom_propagatePdS_mmd) ;  /* 0xfffffff006207950 */ /* 0x000fec0003c3ffff */
        .type           $_Z28kernel_sage_wisdom_propagatePdS_mmd$__internal_trig_reduction_slowpathd,@function
        .size           $_Z28kernel_sage_wisdom_propagatePdS_mmd$__internal_trig_reduction_slowpathd,(.L_x_296 - $_Z28kernel_sage_wisdom_propagatePdS_mmd$__internal_trig_reduction_slowpathd)
$_Z28kernel_sage_wisdom_propagatePdS_mmd$__internal_trig_reduction_slowpathd:
[--C-:B------:R-:W-:Y:S01]  /*0f80*/  SHF.R.U32.HI R3, RZ, 0x14, R7.reuse ;  /* 0x00000014ff037819 */ /* 0x100fe20000011607 */
[----:B------:R-:W-:Y:S02]  /*0f90*/  IMAD.MOV.U32 R8, RZ, RZ, R6 ;  /* 0x000000ffff087224 */ /* 0x000fe400078e0006 */
[----:B------:R-:W-:Y:S01]  /*0fa0*/  IMAD.MOV.U32 R9, RZ, RZ, R7 ;  /* 0x000000ffff097224 */ /* 0x000fe200078e0007 */
[----:B------:R-:W-:Y:S01]  /*0fb0*/  LOP3.LUT R4, R3, 0x7ff, RZ, 0xc0, !PT ;  /* 0x000007ff03047812 */ /* 0x000fe200078ec0ff */
[----:B------:R-:W-:-:S03]  /*0fc0*/  IMAD.MOV.U32 R5, RZ, RZ, RZ ;  /* 0x000000ffff057224 */ /* 0x000fc600078e00ff */
        /* <DEDUP_REMOVED lines=20> */
.L_x_113:
        /* <DEDUP_REMOVED lines=29> */
.L_x_112:
[----:B------:R-:W-:-:S07]  /*12e0*/  IMAD.MOV.U32 R11, RZ, RZ, R5 ;  /* 0x000000ffff0b7224 */ /* 0x000fce00078e0005 */
.L_x_111:
[----:B------:R-:W-:Y:S05]  /*12f0*/  BSYNC.RECONVERGENT B1 ;  /* 0x0000000000017941 */ /* 0x000fea0003800200 */
.L_x_110:
[----:B------:R-:W-:Y:S01]  /*1300*/  LOP3.LUT P0, R19, R3, 0x3f, RZ, 0xc0, !PT ;  /* 0x0000003f03137812 */ /* 0x000fe2000780c0ff */
[----:B------:R-:W-:-:S04]  /*1310*/  IMAD.IADD R4, R4, 0x1, R11 ;  /* 0x0000000104047824 */ /* 0x000fc800078e020b */
[----:B------:R-:W-:-:S05]  /*1320*/  IMAD.U32 R21, R4, 0x8, R1 ;  /* 0x0000000804157824 */ /* 0x000fca00078e0001 */
[----:B------:R0:W-:Y:S04]  /*1330*/  STL.64 [R21+-0x78], R16 ;  /* 0xffff881015007387 */ /* 0x0001e80000100a00 */
[----:B------:R-:W2:Y:S04]  /*1340*/  @P0 LDL.64 R10, [R1+0x8] ;  /* 0x00000800010a0983 */ /* 0x000ea80000100a00 */
[----:B------:R-:W3:Y:S04]  /*1350*/  LDL.64 R8, [R1+0x10] ;  /* 0x0000100001087983 */ /* 0x000ee80000100a00 */
[----:B------:R-:W0:Y:S01]  /*1360*/  LDL.64 R4, [R1+0x18] ;  /* 0x0000180001047983 */ /* 0x000e220000100a00 */
[----:B------:R-:W-:Y:S01]  /*1370*/  @P0 LOP3.LUT R3, R3, 0x3f, RZ, 0xc, !PT ;  /* 0x0000003f03030812 */ /* 0x000fe200078e0cff */
[----:B------:R-:W-:Y:S01]  /*1380*/  BSSY.RECONVERGENT B1, `(.L_x_114) ;  /* 0x0000034000017945 */ /* 0x000fe20003800200 */
[----:B--2---:R-:W-:-:S02]  /*1390*/  @P0 SHF.R.U64 R6, R10, 0x1, R11 ;  /* 0x000000010a060819 */ /* 0x004fc4000000120b */
[----:B------:R-:W-:Y:S02]  /*13a0*/  @P0 SHF.R.U32.HI R10, RZ, 0x1, R11 ;  /* 0x00000001ff0a0819 */ /* 0x000fe4000001160b */
[----:B---3--:R-:W-:Y:S02]  /*13b0*/  @P0 SHF.L.U32 R11, R8, R19, RZ ;  /* 0x00000013080b0219 */ /* 0x008fe400000006ff */
[----:B------:R-:W-:Y:S02]  /*13c0*/  @P0 SHF.R.U64 R6, R6, R3, R10 ;  /* 0x0000000306060219 */ /* 0x000fe4000000120a */
[--C-:B------:R-:W-:Y:S02]  /*13d0*/  @P0 SHF.R.U32.HI R18, RZ, 0x1, R9.reuse ;  /* 0x00000001ff120819 */ /* 0x100fe40000011609 */
[C-C-:B------:R-:W-:Y:S02]  /*13e0*/  @P0 SHF.R.U64 R14, R8.reuse, 0x1, R9.reuse ;  /* 0x00000001080e0819 */ /* 0x140fe40000001209 */
[----:B------:R-:W-:-:S02]  /*13f0*/  @P0 SHF.L.U64.HI R15, R8, R19, R9 ;  /* 0x00000013080f0219 */ /* 0x000fc40000010209 */
[----:B------:R-:W-:Y:S02]  /*1400*/  @P0 SHF.R.U32.HI R10, RZ, R3, R10 ;  /* 0x00000003ff0a0219 */ /* 0x000fe4000001160a */
[----:B------:R-:W-:Y:S02]  /*1410*/  @P0 LOP3.LUT R8, R11, R6, RZ, 0xfc, !PT ;  /* 0x000000060b080212 */ /* 0x000fe400078efcff */
[----:B0-----:R-:W-:Y:S02]  /*1420*/  @P0 SHF.L.U32 R16, R4, R19, RZ ;  /* 0x0000001304100219 */ /* 0x001fe400000006ff */
[----:B------:R-:W-:Y:S01]  /*1430*/  @P0 SHF.R.U64 R17, R14, R3, R18 ;  /* 0x000000030e110219 */ /* 0x000fe20000001212 */
[----:B------:R-:W-:Y:S01]  /*1440*/  IMAD.SHL.U32 R11, R8, 0x4, RZ ;  /* 0x00000004080b7824 */ /* 0x000fe200078e00ff */
[----:B------:R-:W-:Y:S02]  /*1450*/  @P0 LOP3.LUT R9, R15, R10, RZ, 0xfc, !PT ;  /* 0x0000000a0f090212 */ /* 0x000fe400078efcff */
[----:B------:R-:W-:-:S02]  /*1460*/  @P0 SHF.L.U64.HI R6, R4, R19, R5 ;  /* 0x0000001304060219 */ /* 0x000fc40000010205 */
[----:B------:R-:W-:Y:S02]  /*1470*/  @P0 SHF.R.U32.HI R3, RZ, R3, R18 ;  /* 0x00000003ff030219 */ /* 0x000fe40000011612 */
[----:B------:R-:W-:Y:S02]  /*1480*/  @P0 LOP3.LUT R4, R16, R17, RZ, 0xfc, !PT ;  /* 0x0000001110040212 */ /* 0x000fe400078efcff */
        /* <DEDUP_REMOVED lines=19> */
[----:B------:R-:W0:Y:S02]  /*15c0*/  FLO.U32 R9, R9 ;  /* 0x0000000900097300 */ /* 0x000e2400000e0000 */
[C---:B0-----:R-:W-:Y:S02]  /*15d0*/  IADD3 R10, PT, PT, -R9.reuse, 0x1f, RZ ;  /* 0x0000001f090a7810 */ /* 0x041fe40007ffe1ff */
[----:B------:R-:W-:-:S03]  /*15e0*/  IADD3 R3, PT, PT, -R9, 0x3f, RZ ;  /* 0x0000003f09037810 */ /* 0x000fc60007ffe1ff */
[----:B------:R-:W-:-:S05]  /*15f0*/  @P1 IMAD.MOV R3, RZ, RZ, R10 ;  /* 0x000000ffff031224 */ /* 0x000fca00078e020a */
[----:B------:R-:W-:-:S13]  /*1600*/  ISETP.NE.AND P1, PT, R3, RZ, PT ;  /* 0x000000ff0300720c */ /* 0x000fda0003f25270 */
[----:B------:R-:W-:Y:S05]  /*1610*/  @!P1 BRA `(.L_x_115) ;  /* 0x0000000000289947 */ /* 0x000fea0003800000 */
        /* <DEDUP_REMOVED lines=10> */
.L_x_115:
[----:B------:R-:W-:Y:S05]  /*16c0*/  BSYNC.RECONVERGENT B1 ;  /* 0x0000000000017941 */ /* 0x000fea0003800200 */
.L_x_114:
        /* <DEDUP_REMOVED lines=36> */
.L_x_109:
[----:B------:R-:W-:Y:S02]  /*1910*/  IMAD.MOV.U32 R3, RZ, RZ, R5 ;  /* 0x000000ffff037224 */ /* 0x000fe400078e0005 */
[----:B------:R-:W-:Y:S02]  /*1920*/  IMAD.MOV.U32 R4, RZ, RZ, R0 ;  /* 0x000000ffff047224 */ /* 0x000fe400078e0000 */
[----:B------:R-:W-:-:S04]  /*1930*/  IMAD.MOV.U32 R5, RZ, RZ, 0x0 ;  /* 0x00000000ff057424 */ /* 0x000fc800078e00ff */
[----:B------:R-:W-:Y:S05]  /*1940*/  RET.REL.NODEC R4 `(_Z28kernel_sage_wisdom_propagatePdS_mmd) ;  /* 0xffffffe404ac7950 */ /* 0x000fea0003c3ffff */
.L_x_116:
        /* <DEDUP_REMOVED lines=11> */
.L_x_296:


//--------------------- .text._Z24kernel_enlighten_inflectP16EnlightenedStatePdmi --------------------------
	.section	.text._Z24kernel_enlighten_inflectP16EnlightenedStatePdmi,"ax",@progbits
	.align	128
        .global         _Z24kernel_enlighten_inflectP16EnlightenedStatePdmi
        .type           _Z24kernel_enlighten_inflectP16EnlightenedStatePdmi,@function
        .size           _Z24kernel_enlighten_inflectP16EnlightenedStatePdmi,(.L_x_300 - _Z24kernel_enlighten_inflectP16EnlightenedStatePdmi)
        .other          _Z24kernel_enlighten_inflectP16EnlightenedStatePdmi,@"STO_CUDA_ENTRY STV_DEFAULT"
_Z24kernel_enlighten_inflectP16EnlightenedStatePdmi:
.text._Z24kernel_enlighten_inflectP16EnlightenedStatePdmi:
[----:B------:R-:W0:Y:S01]  /*0000*/  LDC R1, c[0x0][0x37c] ;  /* 0x0000df00ff017b82 */ /* 0x000e220000000800 */
[----:B------:R-:W1:Y:S07]  /*0010*/  S2R R3, SR_TID.X ;  /* 0x0000000000037919 */ /* 0x000e6e0000002100 */
[----:B------:R-:W1:Y:S01]  /*0020*/  S2UR UR4, SR_CTAID.X ;  /* 0x00000000000479c3 */ /* 0x000e620000002500 */
[----:B------:R-:W2:Y:S01]  /*0030*/  LDCU.64 UR6, c[0x0][0x390] ;  /* 0x00007200ff0677ac */ /* 0x000ea20008000a00 */
[----:B0-----:R-:W-:-:S06]  /*0040*/  VIADD R1, R1, 0xffffffd8 ;  /* 0xffffffd801017836 */ /* 0x001fcc0000000000 */
[----:B------:R-:W1:Y:S02]  /*0050*/  LDC R18, c[0x0][0x360] ;  /* 0x0000d800ff127b82 */ /* 0x000e640000000800 */
[----:B-1----:R-:W-:-:S05]  /*0060*/  IMAD R18, R18, UR4, R3 ;  /* 0x0000000412127c24 */ /* 0x002fca000f8e0203 */
[----:B--2---:R-:W-:-:S04]  /*0070*/  ISETP.GE.U32.AND P0, PT, R18, UR6, PT ;  /* 0x0000000612007c0c */ /* 0x004fc8000bf06070 */
[----:B------:R-:W-:-:S13]  /*0080*/  ISETP.GE.U32.AND.EX P0, PT, RZ, UR7, PT, P0 ;  /* 0x00000007ff007c0c */ /* 0x000fda000bf06100 */
[----:B------:R-:W-:Y:S05]  /*0090*/  @P0 EXIT ;  /* 0x000000000000094d */ /* 0x000fea0003800000 */
[----:B------:R-:W0:Y:S01]  /*00a0*/  LDCU.64 UR4, c[0x0][0x388] ;  /* 0x00007100ff0477ac */ /* 0x000e220008000a00 */
[----:B------:R-:W1:Y:S01]  /*00b0*/  LDCU.64 UR8, c[0x0][0x358] ;  /* 0x00006b00ff0877ac */ /* 0x000e620008000a00 */
[C---:B0-----:R-:W-:Y:S01]  /*00c0*/  LEA R24, P0, R18.reuse, UR4, 0x3 ;  /* 0x0000000412187c11 */ /* 0x041fe2000f8018ff */
[----:B------:R-:W0:Y:S03]  /*00d0*/  LDCU UR4, c[0x0][0x398] ;  /* 0x00007300ff0477ac */ /* 0x000e260008000800 */
[----:B------:R-:W-:-:S05]  /*00e0*/  LEA.HI.X R25, R18, UR5, RZ, 0x3, P0 ;  /* 0x0000000512197c11 */ /* 0x000fca00080f1cff */
[----:B-1----:R1:W5:Y:S01]  /*00f0*/  LDG.E.64 R4, desc[UR8][R24.64] ;  /* 0x0000000818047981 */ /* 0x002362000c1e1b00 */
[----:B0-----:R-:W0:Y:S02]  /*0100*/  I2F.F64 R2, UR4 ;  /* 0x0000000400027d12 */ /* 0x001e240008201c00 */
[----:B0-----:R-:W-:-:S04]  /*0110*/  SHF.R.U32.HI R0, RZ, 0x14, R3 ;  /* 0x00000014ff007819 */ /* 0x001fc80000011603 */
[----:B------:R-:W-:-:S05]  /*0120*/  LOP3.LUT R0, R0, 0x7ff, RZ, 0xc0, !PT ;  /* 0x000007ff00007812 */ /* 0x000fca00078ec0ff */
[----:B------:R-:W-:Y:S01]  /*0130*/  VIADD R13, R0, 0xfffffc0c ;  /* 0xfffffc0c000d7836 */ /* 0x000fe20000000000 */
[----:B------:R-:W-:-:S04]  /*0140*/  MOV R0, 0x1b0 ;  /* 0x000001b000007802 */ /* 0x000fc80000000f00 */
[CC--:B------:R-:W-:Y:S02]  /*0150*/  SHF.L.U32 R12, R2.reuse, R13.reuse, RZ ;  /* 0x0000000d020c7219 */ /* 0x0c0fe400000006ff */
[----:B------:R-:W-:Y:S02]  /*0160*/  SHF.L.U64.HI R13, R2, R13, R3 ;  /* 0x0000000d020d7219 */ /* 0x000fe40000010203 */
[----:B------:R-:W-:-:S04]  /*0170*/  ISETP.NE.U32.AND P0, PT, R12, RZ, PT ;  /* 0x000000ff0c00720c */ /* 0x000fc80003f05070 */
[----:B------:R-:W-:-:S04]  /*0180*/  ISETP.NE.AND.EX P0, PT, R13, -0x80000000, PT, P0 ;  /* 0x800000000d00780c */ /* 0x000fc80003f05300 */
[----:B-1----:R-:W-:-:S13]  /*0190*/  PLOP3.LUT P0, PT, P0, PT, PT, 0x8, 0x80 ;  /* 0x000000000080781c */ /* 0x002fda000070e170 */
[----:B-----5:R-:W-:Y:S05]  /*01a0*/  CALL.REL.NOINC `($_Z24kernel_enlighten_inflectP16EnlightenedStatePdmi$__internal_accurate_pow) ;  /* 0x0000002c00607944 */ /* 0x020fea0003c00000 */
[----:B------:R-:W0:Y:S01]  /*01b0*/  LDC.64 R6, c[0x3][0x8] ;  /* 0x00c00200ff067b82 */ /* 0x000e220000000a00 */
[----:B------:R-:W-:Y:S02]  /*01c0*/  IMAD.MOV.U32 R8, RZ, RZ, R15 ;  /* 0x000000ffff087224 */ /* 0x000fe400078e000f */
[----:B------:R-:W-:-:S05]  /*01d0*/  IMAD.MOV.U32 R9, RZ, RZ, R14 ;  /* 0x000000ffff097224 */ /* 0x000fca00078e000e */
[----:B------:R-:W1:Y:S01]  /*01e0*/  LDC R16, c[0x3][0xc] ;  /* 0x00c00300ff107b82 */ /* 0x000e620000000800 */
[----:B------:R-:W-:-:S10]  /*01f0*/  DADD R10, -RZ, -R8 ;  /* 0x00000000ff0a7229 */ /* 0x000fd40000000908 */
[----:B------:R-:W-:Y:S02]  /*0200*/  FSEL R0, R10, R15, P0 ;  /* 0x0000000f0a007208 */ /* 0x000fe40000000000 */
[----:B------:R-:W-:Y:S01]  /*0210*/  FSEL R11, R11, R14, P0 ;  /* 0x0000000e0b0b7208 */ /* 0x000fe20000000000 */
[----:B0-----:R-:W-:Y:S02]  /*0220*/  DSETP.NEU.AND P3, PT, R6, RZ, PT ;  /* 0x000000ff0600722a */ /* 0x001fe40003f6d000 */
[----:B------:R-:W-:Y:S01]  /*0230*/  DADD R8, R2, R6 ;  /* 0x0000000002087229 */ /* 0x000fe20000000006 */
[----:B-1----:R-:W-:-:S09]  /*0240*/  ISETP.GE.AND P1, PT, R16, RZ, PT ;  /* 0x000000ff1000720c */ /* 0x002fd20003f26270 */
[----:B------:R-:W-:Y:S02]  /*0250*/  LOP3.LUT R8, R9, 0x7ff00000, RZ, 0xc0, !PT ;  /* 0x7ff0000009087812 */ /* 0x000fe400078ec0ff */
[----:B------:R-:W-:Y:S02]  /*0260*/  FSEL R9, R11, R14, !P1 ;  /* 0x0000000e0b097208 */ /* 0x000fe40004800000 */
[----:B------:R-:W-:Y:S02]  /*0270*/  ISETP.NE.AND P2, PT, R8, 0x7ff00000, PT ;  /* 0x7ff000000800780c */ /* 0x000fe40003f45270 */
[----:B------:R-:W-:Y:S01]  /*0280*/  FSEL R8, R0, R15, !P1 ;  /* 0x0000000f00087208 */ /* 0x000fe20004800000 */
[----:B------:R-:W-:Y:S10]  /*0290*/  @P3 BRA `(.L_x_117) ;  /* 0x00000000001c3947 */ /* 0x000ff40003800000 */
[----:B------:R-:W-:Y:S01]  /*02a0*/  ISETP.NE.U32.AND P0, PT, R12, RZ, PT ;  /* 0x000000ff0c00720c */ /* 0x000fe20003f05070 */
[----:B------:R-:W-:Y:S01]  /*02b0*/  IMAD.MOV.U32 R8, RZ, RZ, RZ ;  /* 0x000000ffff087224 */ /* 0x000fe200078e00ff */
[----:B------:R-:W-:Y:S02]  /*02c0*/  ISETP.GE.AND P3, PT, R3, RZ, PT ;  /* 0x000000ff0300720c */ /* 0x000fe40003f66270 */
[----:B------:R-:W-:-:S13]  /*02d0*/  ISETP.NE.AND.EX P0, PT, R13, -0x80000000, PT, P0 ;  /* 0x800000000d00780c */ /* 0x000fda0003f05300 */
[----:B------:R-:W-:-:S06]  /*02e0*/  DSETP.NEU.AND P0, PT, |R2|, 0.5, !P0 ;  /* 0x3fe000000200742a */ /* 0x000fcc000470d200 */
[----:B------:R-:W-:-:S04]  /*02f0*/  SEL R9, R16, RZ, P0 ;  /* 0x000000ff10097207 */ /* 0x000fc80000000000 */
[----:B------:R-:W-:-:S07]  /*0300*/  @!P3 LOP3.LUT R9, R9, 0x7ff00000, RZ, 0xfc, !PT ;  /* 0x7ff000000909b812 */ /* 0x000fce00078efcff */
.L_x_117:
[----:B------:R-:W-:Y:S05]  /*0310*/  @P2 BRA `(.L_x_118) ;  /* 0x0000000000342947 */ /* 0x000fea0003800000 */
[----:B------:R-:W-:-:S14]  /*0320*/  DSETP.NAN.AND P2, PT, R6, R6, PT ;  /* 0x000000060600722a */ /* 0x000fdc0003f48000 */
[----:B------:R-:W-:Y:S01]  /*0330*/  @P2 DADD R8, R2, R6 ;  /* 0x0000000002082229 */ /* 0x000fe20000000006 */
[----:B------:R-:W-:Y:S10]  /*0340*/  @P2 BRA `(.L_x_118) ;  /* 0x0000000000282947 */ /* 0x000ff40003800000 */
[----:B------:R-:W-:-:S14]  /*0350*/  DSETP.NEU.AND P2, PT, |R6|, +INF , PT ;  /* 0x7ff000000600742a */ /* 0x000fdc0003f4d200 */
[----:B------:R-:W-:Y:S05]  /*0360*/  @P2 BRA `(.L_x_118) ;  /* 0x0000000000202947 */ /* 0x000fea0003800000 */
[C---:B------:R-:W-:Y:S01]  /*0370*/  ISETP.GE.AND P2, PT, R3.reuse, RZ, PT ;  /* 0x000000ff0300720c */ /* 0x040fe20003f46270 */
[----:B------:R-:W-:Y:S01]  /*0380*/  IMAD.MOV.U32 R8, RZ, RZ, RZ ;  /* 0x000000ffff087224 */ /* 0x000fe200078e00ff */
[----:B------:R-:W-:Y:S02]  /*0390*/  LOP3.LUT R2, R3, 0x7fffffff, RZ, 0xc0, !PT ;  /* 0x7fffffff03027812 */ /* 0x000fe400078ec0ff */
[----:B------:R-:W-:Y:S02]  /*03a0*/  SEL R9, RZ, 0x7ff00000, !P2 ;  /* 0x7ff00000ff097807 */ /* 0x000fe40005000000 */
[----:B------:R-:W-:-:S03]  /*03b0*/  ISETP.NE.AND P2, PT, R2, 0x3fe00000, PT ;  /* 0x3fe000000200780c */ /* 0x000fc60003f45270 */
[----:B------:R-:W-:-:S05]  /*03c0*/  VIADD R0, R9, 0x80000000 ;  /* 0x8000000009007836 */ /* 0x000fca0000000000 */
[----:B------:R-:W-:-:S04]  /*03d0*/  SEL R0, R0, R9, P2 ;  /* 0x0000000900007207 */ /* 0x000fc80001000000 */
[----:B------:R-:W-:-:S07]  /*03e0*/  @!P1 SEL R9, R0, R9, P0 ;  /* 0x0000000900099207 */ /* 0x000fce0000000000 */
.L_x_118:
[----:B------:R-:W0:Y:S01]  /*03f0*/  LDCU UR4, c[0x3][0x4] ;  /* 0x00c00080ff0477ac */ /* 0x000e220008000800 */
[----:B------:R-:W1:Y:S01]  /*0400*/  LDC.64 R12, c[0x3][RZ] ;  /* 0x00c00000ff0c7b82 */ /* 0x000e620000000a00 */
[----:B------:R-:W-:Y:S01]  /*0410*/  IMAD.MOV.U32 R2, RZ, RZ, 0x1 ;  /* 0x00000001ff027424 */ /* 0x000fe200078e00ff */
[----:B------:R-:W-:Y:S01]  /*0420*/  DSETP.NEU.AND P0, PT, R6, 1, PT ;  /* 0x3ff000000600742a */ /* 0x000fe20003f0d000 */
[----:B------:R-:W2:Y:S01]  /*0430*/  LDCU UR5, c[0x0][0x398] ;  /* 0x00007300ff0577ac */ /* 0x000ea20008000800 */
[----:B------:R-:W-:Y:S04]  /*0440*/  BSSY.RECONVERGENT B0, `(.L_x_119) ;  /* 0x000001b000007945 */ /* 0x000fe80003800200 */
[----:B------:R-:W-:Y:S02]  /*0450*/  FSEL R6, R8, RZ, P0 ;  /* 0x000000ff08067208 */ /* 0x000fe40000000000 */
[----:B------:R-:W-:Y:S01]  /*0460*/  FSEL R8, R9, 1.875, P0 ;  /* 0x3ff0000009087808 */ /* 0x000fe20000000000 */
[----:B0-----:R-:W1:Y:S01]  /*0470*/  MUFU.RCP64H R3, UR4 ;  /* 0x0000000400037d08 */ /* 0x001e620008001800 */
[----:B--2---:R-:W-:-:S04]  /*0480*/  ISETP.NE.AND P1, PT, RZ, UR5, PT ;  /* 0x00000005ff007c0c */ /* 0x004fc8000bf25270 */
[----:B------:R-:W-:Y:S02]  /*0490*/  FSEL R6, R6, RZ, P1 ;  /* 0x000000ff06067208 */ /* 0x000fe40000800000 */
[----:B------:R-:W-:-:S06]  /*04a0*/  FSEL R7, R8, 1.875, P1 ;  /* 0x3ff0000008077808 */ /* 0x000fcc0000800000 */
[----:B------:R-:W-:Y:S02]  /*04b0*/  DMUL R14, R4, -R6 ;  /* 0x80000006040e7228 */ /* 0x000fe40000000000 */
[----:B-1----:R-:W-:-:S08]  /*04c0*/  DFMA R10, R2, -R12, 1 ;  /* 0x3ff00000020a742b */ /* 0x002fd0000000080c */
[----:B------:R-:W-:Y:S01]  /*04d0*/  DFMA R10, R10, R10, R10 ;  /* 0x0000000a0a0a722b */ /* 0x000fe2000000000a */
[----:B------:R-:W-:-:S07]  /*04e0*/  FSETP.GEU.AND P1, PT, |R15|, 6.5827683646048100446e-37, PT ;  /* 0x036000000f00780b */ /* 0x000fce0003f2e200 */
[----:B------:R-:W-:-:S08]  /*04f0*/  DFMA R10, R2, R10, R2 ;  /* 0x0000000a020a722b */ /* 0x000fd00000000002 */
[----:B------:R-:W-:-:S08]  /*0500*/  DFMA R2, R10, -R12, 1 ;  /* 0x3ff000000a02742b */ /* 0x000fd0000000080c */
[----:B------:R-:W-:-:S08]  /*0510*/  DFMA R2, R10, R2, R10 ;  /* 0x000000020a02722b */ /* 0x000fd0000000000a */
[----:B------:R-:W-:-:S08]  /*0520*/  DMUL R6, R14, R2 ;  /* 0x000000020e067228 */ /* 0x000fd00000000000 */
[----:B------:R-:W-:-:S08]  /*0530*/  DFMA R8, R6, -R12, R14 ;  /* 0x8000000c0608722b */ /* 0x000fd0000000000e */
[----:B------:R-:W-:-:S10]  /*0540*/  DFMA R2, R2, R8, R6 ;  /* 0x000000080202722b */ /* 0x000fd40000000006 */
[----:B------:R-:W-:-:S05]  /*0550*/  FFMA R0, RZ, UR4, R3 ;  /* 0x00000004ff007c23 */ /* 0x000fca0008000003 */
[----:B------:R-:W-:-:S13]  /*0560*/  FSETP.GT.AND P0, PT, |R0|, 1.469367938527859385e-39, PT ;  /* 0x001000000000780b */ /* 0x000fda0003f04200 */
[----:B------:R-:W-:Y:S05]  /*0570*/  @P0 BRA P1, `(.L_x_120) ;  /* 0x00000000001c0947 */ /* 0x000fea0000800000 */
[----:B------:R-:W0:Y:S01]  /*0580*/  LDCU.64 UR4, c[0x3][URZ] ;  /* 0x00c00000ff0477ac */ /* 0x000e220008000a00 */
[----:B------:R-:W-:Y:S01]  /*0590*/  IMAD.MOV.U32 R2, RZ, RZ, R14 ;  /* 0x000000ffff027224 */ /* 0x000fe200078e000e */
[----:B------:R-:W-:Y:S01]  /*05a0*/  MOV R28, 0x5f0 ;  /* 0x000005f0001c7802 */ /* 0x000fe20000000f00 */
[----:B------:R-:W-:Y:S02]  /*05b0*/  IMAD.MOV.U32 R3, RZ, RZ, R15 ;  /* 0x000000ffff037224 */ /* 0x000fe400078e000f */
[----:B0-----:R-:W-:Y:S02]  /*05c0*/  IMAD.U32 R8, RZ, RZ, UR4 ;  /* 0x00000004ff087e24 */ /* 0x001fe4000f8e00ff */
[----:B------:R-:W-:-:S07]  /*05d0*/  IMAD.U32 R9, RZ, RZ, UR5 ;  /* 0x00000005ff097e24 */ /* 0x000fce000f8e00ff */
[----:B------:R-:W-:Y:S05]  /*05e0*/  CALL.REL.NOINC `($__internal_3_$__cuda_sm20_div_rn_f64_full) ;  /* 0x0000002000247944 */ /* 0x000fea0003c00000 */
.L_x_120:
[----:B------:R-:W-:Y:S05]  /*05f0*/  BSYNC.RECONVERGENT B0 ;  /* 0x0000000000007941 */ /* 0x000fea0003800200 */
.L_x_119:
[----:B------:R-:W-:Y:S01]  /*0600*/  IMAD.MOV.U32 R6, RZ, RZ, 0x652b82fe ;  /* 0x652b82feff067424 */ /* 0x000fe200078e00ff */
[----:B------:R-:W-:Y:S01]  /*0610*/  UMOV UR4, 0xfefa39ef ;  /* 0xfefa39ef00047882 */ /* 0x000fe20000000000 */
[----:B------:R-:W-:Y:S01]  /*0620*/  IMAD.MOV.U32 R7, RZ, RZ, 0x3ff71547 ;  /* 0x3ff71547ff077424 */ /* 0x000fe200078e00ff */
[----:B------:R-:W-:Y:S01]  /*0630*/  UMOV UR5, 0x3fe62e42 ;  /* 0x3fe62e4200057882 */ /* 0x000fe20000000000 */
[----:B------:R-:W-:Y:S01]  /*0640*/  FSETP.GEU.AND P0, PT, |R3|, 4.1917929649353027344, PT ;  /* 0x4086232b0300780b */ /* 0x000fe20003f0e200 */
[----:B------:R-:W-:Y:S03]  /*0650*/  BSSY.RECONVERGENT B0, `(.L_x_121) ;  /* 0x0000036000007945 */ /* 0x000fe60003800200 */
[----:B------:R-:W-:-:S08]  /*0660*/  DFMA R6, R2, R6, 6.75539944105574400000e+15 ;  /* 0x433800000206742b */ /* 0x000fd00000000006 */
[----:B------:R-:W-:-:S08]  /*0670*/  DADD R8, R6, -6.75539944105574400000e+15 ;  /* 0xc338000006087429 */ /* 0x000fd00000000000 */
        /* <DEDUP_REMOVED lines=42> */
[----:B------:R-:W-:Y:S01]  /*0920*/  @!P1 LEA.HI R0, R6, R6, RZ, 0x1 ;  /* 0x0000000606009211 */ /* 0x000fe200078f08ff */
[----:B------:R-:W-:Y:S01]  /*0930*/  @!P1 IMAD.MOV.U32 R2, RZ, RZ, R10 ;  /* 0x000000ffff029224 */ /* 0x000fe200078e000a */
[----:B------:R-:W-:Y:S02]  /*0940*/  FSEL R9, R9, RZ, P0 ;  /* 0x000000ff09097208 */ /* 0x000fe40000000000 */
[----:B------:R-:W-:-:S05]  /*0950*/  @!P1 SHF.R.S32.HI R3, RZ, 0x1, R0 ;  /* 0x00000001ff039819 */ /* 0x000fca0000011400 */
[----:B------:R-:W-:Y:S02]  /*0960*/  @!P1 IMAD.IADD R6, R6, 0x1, -R3 ;  /* 0x0000000106069824 */ /* 0x000fe400078e0a03 */
[----:B------:R-:W-:-:S03]  /*0970*/  @!P1 IMAD R3, R3, 0x100000, R11 ;  /* 0x0010000003039824 */ /* 0x000fc600078e020b */
[----:B------:R-:W-:Y:S01]  /*0980*/  @!P1 LEA R7, R6, 0x3ff00000, 0x14 ;  /* 0x3ff0000006079811 */ /* 0x000fe200078ea0ff */
[----:B------:R-:W-:-:S06]  /*0990*/  @!P1 IMAD.MOV.U32 R6, RZ, RZ, RZ ;  /* 0x000000ffff069224 */ /* 0x000fcc00078e00ff */
[----:B------:R-:W-:-:S11]  /*09a0*/  @!P1 DMUL R8, R2, R6 ;  /* 0x0000000602089228 */ /* 0x000fd60000000000 */
.L_x_122:
[----:B------:R-:W-:Y:S05]  /*09b0*/  BSYNC.RECONVERGENT B0 ;  /* 0x0000000000007941 */ /* 0x000fea0003800200 */
.L_x_121:
[----:B------:R-:W0:Y:S01]  /*09c0*/  LDCU.64 UR4, c[0x0][0x390] ;  /* 0x00007200ff0477ac */ /* 0x000e220008000a00 */
[----:B------:R-:W1:Y:S01]  /*09d0*/  LDC.64 R20, c[0x0][0x380] ;  /* 0x0000e000ff147b82 */ /* 0x000e620000000a00 */
[----:B------:R-:W-:Y:S01]  /*09e0*/  ISETP.NE.AND P1, PT, R18, RZ, PT ;  /* 0x000000ff1200720c */ /* 0x000fe20003f25270 */
[--C-:B------:R-:W-:Y:S02]  /*09f0*/  IMAD.MOV.U32 R2, RZ, RZ, R4.reuse ;  /* 0x000000ffff027224 */ /* 0x100fe400078e0004 */
[--C-:B------:R-:W-:Y:S02]  /*0a00*/  IMAD.MOV.U32 R3, RZ, RZ, R5.reuse ;  /* 0x000000ffff037224 */ /* 0x100fe400078e0005 */
[----:B------:R-:W-:Y:S02]  /*0a10*/  IMAD.MOV.U32 R6, RZ, RZ, R4 ;  /* 0x000000ffff067224 */ /* 0x000fe400078e0004 */
[----:B------:R-:W-:Y:S01]  /*0a20*/  IMAD.MOV.U32 R7, RZ, RZ, R5 ;  /* 0x000000ffff077224 */ /* 0x000fe200078e0005 */
[----:B0-----:R-:W-:-:S04]  /*0a30*/  UIADD3 UR4, UP0, UPT, UR4, -0x1, URZ ;  /* 0xffffffff04047890 */ /* 0x001fc8000ff1e0ff */
[----:B------:R-:W-:Y:S02]  /*0a40*/  UIADD3.X UR5, UPT, UPT, UR5, -0x1, URZ, UP0, !UPT ;  /* 0xffffffff05057890 */ /* 0x000fe400087fe4ff */
[C---:B------:R-:W-:Y:S01]  /*0a50*/  ISETP.LT.U32.AND P0, PT, R18.reuse, UR4, PT ;  /* 0x0000000412007c0c */ /* 0x040fe2000bf01070 */
[----:B-1----:R-:W-:Y:S01]  /*0a60*/  IMAD.WIDE.U32 R20, R18, 0x30, R20 ;  /* 0x0000003012147825 */ /* 0x002fe200078e0014 */
[----:B------:R-:W-:Y:S01]  /*0a70*/  UMOV UR4, URZ ;  /* 0x000000ff00047c82 */ /* 0x000fe20008000000 */
[----:B------:R-:W-:Y:S02]  /*0a80*/  DADD R18, -R8, 1 ;  /* 0x3ff0000008127429 */ /* 0x000fe40000000100 */
[----:B------:R-:W-:Y:S02]  /*0a90*/  IMAD.U32 R0, RZ, RZ, UR5 ;  /* 0x00000005ff007e24 */ /* 0x000fe4000f8e00ff */
[----:B------:R-:W-:Y:S02]  /*0aa0*/  VIADD R21, R21, UR4 ;  /* 0x0000000415157c36 */ /* 0x000fe40008000000 */
[----:B------:R-:W0:Y:S01]  /*0ab0*/  LDCU.64 UR4, c[0x3][0x30] ;  /* 0x00c00600ff0477ac */ /* 0x000e220008000a00 */
[----:B------:R-:W-:-:S02]  /*0ac0*/  ISETP.GT.U32.AND.EX P0, PT, R0, RZ, PT, P0 ;  /* 0x000000ff0000720c */ /* 0x000fc40003f04100 */
[----:B------:R1:W-:Y:S04]  /*0ad0*/  STG.E.64 desc[UR8][R20.64], R18 ;  /* 0x0000001214007986 */ /* 0x0003e8000c101b08 */
[----:B------:R-:W2:Y:S07]  /*0ae0*/  @P1 LDG.E.64 R2, desc[UR8][R24.64+-0x8] ;  /* 0xfffff80818021981 */ /* 0x000eae000c1e1b00 */
[----:B------:R-:W2:Y:S01]  /*0af0*/  @P0 LDG.E.64 R6, desc[UR8][R24.64+0x8] ;  /* 0x0000080818060981 */ /* 0x000ea2000c1e1b00 */
[----:B------:R-:W-:Y:S01]  /*0b00*/  IMAD.MOV.U32 R8, RZ, RZ, 0x0 ;  /* 0x00000000ff087424 */ /* 0x000fe200078e00ff */
[----:B------:R-:W-:Y:S01]  /*0b10*/  BSSY.RECONVERGENT B0, `(.L_x_123) ;  /* 0x0000018000007945 */ /* 0x000fe20003800200 */
[----:B------:R-:W-:Y:S01]  /*0b20*/  IMAD.MOV.U32 R9, RZ, RZ, 0x3fd80000 ;  /* 0x3fd80000ff097424 */ /* 0x000fe200078e00ff */
[----:B--2---:R-:W-:-:S08]  /*0b30*/  DADD R2, R6, -R2 ;  /* 0x0000000006027229 */ /* 0x004fd00000000802 */
[----:B------:R-:W-:-:S08]  /*0b40*/  DMUL R2, R2, 0.5 ;  /* 0x3fe0000002027828 */ /* 0x000fd00000000000 */
[----:B0-----:R-:W-:-:S07]  /*0b50*/  DMUL R22, R2, UR4 ;  /* 0x0000000402167c28 */ /* 0x001fce0008000000 */
[----:B------:R1:W-:Y:S01]  /*0b60*/  STG.E.64 desc[UR8][R20.64+0x8], R22 ;  /* 0x0000081614007986 */ /* 0x0003e2000c101b08 */
[----:B------:R-:W-:-:S08]  /*0b70*/  DMUL R2, R22, R22 ;  /* 0x0000001616027228 */ /* 0x000fd00000000000 */
        /* <DEDUP_REMOVED lines=14> */
[----:B-1----:R-:W-:Y:S10]  /*0c60*/  @!P0 BRA `(.L_x_124) ;  /* 0x0000000000088947 */ /* 0x002ff40003800000 */
[----:B------:R-:W-:-:S07]  /*0c70*/  MOV R0, 0xc90 ;  /* 0x00000c9000007802 */ /* 0x000fce0000000f00 */
[----:B------:R-:W-:Y:S05]  /*0c80*/  CALL.REL.NOINC `($__internal_4_$__cuda_sm20_dsqrt_rn_f64_mediumpath_v1) ;  /* 0x0000001c00ec7944 */ /* 0x000fea0003c00000 */
.L_x_124:
[----:B------:R-:W-:Y:S05]  /*0c90*/  BSYNC.RECONVERGENT B0 ;  /* 0x0000000000007941 */ /* 0x000fea0003800200 */
.L_x_123:
[----:B------:R-:W0:Y:S01]  /*0ca0*/  LDCU UR4, c[0x3][0x44] ;  /* 0x00c00880ff0477ac */ /* 0x000e220008000800 */
[----:B------:R-:W1:Y:S01]  /*0cb0*/  LDC.64 R8, c[0x3][0x40] ;  /* 0x00c01000ff087b82 */ /* 0x000e620000000a00 */
[----:B------:R-:W-:Y:S01]  /*0cc0*/  IMAD.MOV.U32 R2, RZ, RZ, 0x1 ;  /* 0x00000001ff027424 */ /* 0x000fe200078e00ff */
[----:B------:R-:W2:Y:S06]  /*0cd0*/  LDCU.64 UR6, c[0x3][0x38] ;  /* 0x00c00700ff0677ac */ /* 0x000eac0008000a00 */
[----:B------:R-:W3:Y:S01]  /*0ce0*/  LDC R10, c[0x3][0x3c] ;  /* 0x00c00f00ff0a7b82 */ /* 0x000ee20000000800 */
[----:B0-----:R-:W1:Y:S01]  /*0cf0*/  MUFU.RCP64H R3, UR4 ;  /* 0x0000000400037d08 */ /* 0x001e620008001800 */
[----:B---3--:R-:W-:Y:S01]  /*0d00*/  FSETP.GEU.AND P1, PT, |R10|, 6.5827683646048100446e-37, PT ;  /* 0x036000000a00780b */ /* 0x008fe20003f2e200 */
[----:B-1----:R-:W-:-:S08]  /*0d10*/  DFMA R6, R2, -R8, 1 ;  /* 0x3ff000000206742b */ /* 0x002fd00000000808 */
[----:B------:R-:W-:-:S08]  /*0d20*/  DFMA R6, R6, R6, R6 ;  /* 0x000000060606722b */ /* 0x000fd00000000006 */
[----:B------:R-:W-:-:S08]  /*0d30*/  DFMA R6, R2, R6, R2 ;  /* 0x000000060206722b */ /* 0x000fd00000000002 */
[----:B------:R-:W-:-:S08]  /*0d40*/  DFMA R2, R6, -R8, 1 ;  /* 0x3ff000000602742b */ /* 0x000fd00000000808 */
[----:B------:R-:W-:-:S08]  /*0d50*/  DFMA R2, R6, R2, R6 ;  /* 0x000000020602722b */ /* 0x000fd00000000006 */
[----:B--2---:R-:W-:-:S08]  /*0d60*/  DMUL R6, R2, UR6 ;  /* 0x0000000602067c28 */ /* 0x004fd00008000000 */
[----:B------:R-:W-:-:S08]  /*0d70*/  DFMA R8, R6, -R8, UR6 ;  /* 0x0000000606087e2b */ /* 0x000fd00008000808 */
[----:B------:R-:W-:-:S10]  /*0d80*/  DFMA R2, R2, R8, R6 ;  /* 0x000000080202722b */ /* 0x000fd40000000006 */
[----:B------:R-:W-:-:S05]  /*0d90*/  FFMA R0, RZ, UR4, R3 ;  /* 0x00000004ff007c23 */ /* 0x000fca0008000003 */
[----:B------:R-:W-:-:S13]  /*0da0*/  FSETP.GT.AND P0, PT, |R0|, 1.469367938527859385e-39, PT ;  /* 0x001000000000780b */ /* 0x000fda0003f04200 */
[----:B------:R-:W-:Y:S05]  /*0db0*/  @P0 BRA P1, `(.L_x_125) ;  /* 0x0000000000200947 */ /* 0x000fea0000800000 */
[----:B------:R-:W0:Y:S01]  /*0dc0*/  LDCU.64 UR4, c[0x3][0x38] ;  /* 0x00c00700ff0477ac */ /* 0x000e220008000a00 */
[----:B------:R-:W-:Y:S01]  /*0dd0*/  MOV R28, 0xe40 ;  /* 0x00000e40001c7802 */ /* 0x000fe20000000f00 */
[----:B------:R-:W1:Y:S01]  /*0de0*/  LDCU.64 UR6, c[0x3][0x40] ;  /* 0x00c00800ff0677ac */ /* 0x000e620008000a00 */
[----:B0-----:R-:W-:Y:S02]  /*0df0*/  IMAD.U32 R2, RZ, RZ, UR4 ;  /* 0x00000004ff027e24 */ /* 0x001fe4000f8e00ff */
[----:B------:R-:W-:Y:S02]  /*0e00*/  IMAD.U32 R3, RZ, RZ, UR5 ;  /* 0x00000005ff037e24 */ /* 0x000fe4000f8e00ff */
[----:B-1----:R-:W-:Y:S02]  /*0e10*/  IMAD.U32 R8, RZ, RZ, UR6 ;  /* 0x00000006ff087e24 */ /* 0x002fe4000f8e00ff */
[----:B------:R-:W-:-:S07]  /*0e20*/  IMAD.U32 R9, RZ, RZ, UR7 ;  /* 0x00000007ff097e24 */ /* 0x000fce000f8e00ff */
[----:B------:R-:W-:Y:S05]  /*0e30*/  CALL.REL.NOINC `($__internal_3_$__cuda_sm20_div_rn_f64_full) ;  /* 0x0000001800107944 */ /* 0x000fea0003c00000 */
.L_x_125:
[----:B------:R-:W0:Y:S01]  /*0e40*/  LDCU.64 UR4, c[0x3][URZ] ;  /* 0x00c00000ff0477ac */ /* 0x000e220008000a00 */
[----:B------:R-:W-:Y:S01]  /*0e50*/  DMUL R2, R2, R24 ;  /* 0x0000001802027228 */ /* 0x000fe20000000000 */
[----:B------:R-:W-:Y:S01]  /*0e60*/  BSSY.RECONVERGENT B0, `(.L_x_126) ;  /* 0x000007f000007945 */ /* 0x000fe20003800200 */
[----:B------:R-:W1:Y:S06]  /*0e70*/  LDCU.64 UR6, c[0x3][0x18] ;  /* 0x00c00300ff0677ac */ /* 0x000e6c0008000a00 */
[----:B0-----:R-:W-:Y:S01]  /*0e80*/  DMUL R2, R2, UR4 ;  /* 0x0000000402027c28 */ /* 0x001fe20008000000 */
[----:B-1----:R-:W-:Y:S01]  /*0e90*/  ULOP3.LUT UR5, UR7, 0x7fffffff, URZ, 0xc0, !UPT ;  /* 0x7fffffff07057892 */ /* 0x002fe2000f8ec0ff */
[----:B------:R-:W-:-:S02]  /*0ea0*/  UMOV UR4, UR6 ;  /* 0x0000000600047c82 */ /* 0x000fc40008000000 */
[----:B------:R-:W-:-:S06]  /*0eb0*/  IMAD.U32 R6, RZ, RZ, UR4 ;  /* 0x00000004ff067e24 */ /* 0x000fcc000f8e00ff */
[----:B------:R-:W-:Y:S01]  /*0ec0*/  LOP3.LUT R11, R3, 0x7fffffff, RZ, 0xc0, !PT ;  /* 0x7fffffff030b7812 */ /* 0x000fe200078ec0ff */
[----:B------:R-:W-:Y:S02]  /*0ed0*/  IMAD.U32 R7, RZ, RZ, UR5 ;  /* 0x00000005ff077e24 */ /* 0x000fe4000f8e00ff */
[----:B------:R-:W-:Y:S01]  /*0ee0*/  IMAD.MOV.U32 R10, RZ, RZ, R2 ;  /* 0x000000ffff0a7224 */ /* 0x000fe200078e0002 */
[----:B------:R-:W-:-:S04]  /*0ef0*/  VIMNMX.U32 R0, PT, PT, R11, UR5, !PT ;  /* 0x000000050b007c48 */ /* 0x000fc8000ffe0000 */
[----:B------:R-:W-:-:S13]  /*0f00*/  ISETP.GE.U32.AND P0, PT, R0, 0x7ff00000, PT ;  /* 0x7ff000000000780c */ /* 0x000fda0003f06070 */
[----:B------:R-:W-:Y:S05]  /*0f10*/  @!P0 BRA `(.L_x_127) ;  /* 0x0000000000208947 */ /* 0x000fea0003800000 */
[----:B------:R-:W-:-:S06]  /*0f20*/  DSETP.NAN.AND P0, PT, R6, R6, PT ;  /* 0x000000060600722a */ /* 0x000fcc0003f08000 */
[----:B------:R-:W-:-:S14]  /*0f30*/  DSETP.NUM.AND P0, PT, R10, R10, !P0 ;  /* 0x0000000a0a00722a */ /* 0x000fdc0004707000 */
[----:B------:R-:W0:Y:S01]  /*0f40*/  @!P0 LDC.64 R8, c[0x3][0x18] ;  /* 0x00c00600ff088b82 */ /* 0x000e220000000a00 */
[----:B------:R-:W-:Y:S02]  /*0f50*/  @P0 DSETP.NEU.AND P1, PT, R10, +INF , PT ;  /* 0x7ff000000a00042a */ /* 0x000fe40003f2d000 */
[----:B0-----:R-:W-:-:S06]  /*0f60*/  @!P0 DADD R8, R2, R8 ;  /* 0x0000000002088229 */ /* 0x001fcc0000000008 */
[----:B------:R-:W-:Y:S02]  /*0f70*/  @P0 FSEL R8, R2, RZ, P1 ;  /* 0x000000ff02080208 */ /* 0x000fe40000800000 */
[----:B------:R-:W-:Y:S01]  /*0f80*/  @P0 FSEL R9, R3, -QNAN , P1 ;  /* 0xfff8000003090808 */ /* 0x000fe20000800000 */
[----:B------:R-:W-:Y:S06]  /*0f90*/  BRA `(.L_x_128) ;  /* 0x0000000400ac7947 */ /* 0x000fec0003800000 */
.L_x_127:
        /* <DEDUP_REMOVED lines=34> */
.L_x_131:
        /* <DEDUP_REMOVED lines=12> */
.L_x_130:
[----:B------:R-:W-:Y:S05]  /*1280*/  BSYNC.RECONVERGENT B1 ;  /* 0x0000000000017941 */ /* 0x000fea0003800200 */
.L_x_129:
[----:B------:R-:W-:Y:S01]  /*1290*/  IMAD.IADD R10, R12, 0x1, -R15 ;  /* 0x000000010c0a7824 */ /* 0x000fe200078e0a0f */
[----:B------:R-:W-:Y:S04]  /*12a0*/  BSSY.RECONVERGENT B1, `(.L_x_132) ;  /* 0x0000024000017945 */ /* 0x000fe80003800200 */
[----:B------:R-:W-:-:S13]  /*12b0*/  ISETP.GE.U32.AND P0, PT, R10, 0x3, PT ;  /* 0x000000030a00780c */ /* 0x000fda0003f06070 */
[----:B------:R-:W-:Y:S05]  /*12c0*/  @!P0 BRA `(.L_x_133) ;  /* 0x0000000000848947 */ /* 0x000fea0003800000 */
[----:B------:R-:W-:Y:S01]  /*12d0*/  BSSY.RECONVERGENT B2, `(.L_x_133) ;  /* 0x0000020000027945 */ /* 0x000fe20003800200 */
.L_x_134:
        /* <DEDUP_REMOVED lines=32> */
.L_x_133:
[----:B------:R-:W-:Y:S05]  /*14e0*/  BSYNC.RECONVERGENT B1 ;  /* 0x0000000000017941 */ /* 0x000fea0003800200 */
.L_x_132:
[----:B------:R-:W-:Y:S01]  /*14f0*/  LOP3.LUT R25, R25, 0x7fffffff, RZ, 0xc0, !PT ;  /* 0x7fffffff19197812 */ /* 0x000fe200078ec0ff */
[----:B------:R-:W-:Y:S01]  /*1500*/  BSSY.RECONVERGENT B1, `(.L_x_135) ;  /* 0x0000013000017945 */ /* 0x000fe20003800200 */
[----:B------:R-:W-:Y:S01]  /*1510*/  ISETP.NE.U32.AND P0, PT, R24, RZ, PT ;  /* 0x000000ff1800720c */ /* 0x000fe20003f05070 */
[----:B------:R-:W-:Y:S02]  /*1520*/  IMAD.MOV.U32 R8, RZ, RZ, RZ ;  /* 0x000000ffff087224 */ /* 0x000fe400078e00ff */
[----:B------:R-:W-:Y:S01]  /*1530*/  IMAD.MOV.U32 R7, RZ, RZ, RZ ;  /* 0x000000ffff077224 */ /* 0x000fe200078e00ff */
[----:B------:R-:W-:-:S13]  /*1540*/  ISETP.NE.AND.EX P0, PT, R25, RZ, PT, P0 ;  /* 0x000000ff1900720c */ /* 0x000fda0003f05300 */
[----:B------:R-:W-:Y:S05]  /*1550*/  @!P0 BRA `(.L_x_136) ;  /* 0x0000000000348947 */ /* 0x000fea0003800000 */
[----:B------:R-:W-:-:S10]  /*1560*/  DMUL R6, R24, 1.80143985094819840000e+16 ;  /* 0x4350000018067828 */ /* 0x000fd40000000000 */
[----:B------:R-:W-:-:S04]  /*1570*/  SHF.R.U32.HI R6, RZ, 0x14, R7 ;  /* 0x00000014ff067819 */ /* 0x000fc80000011607 */
[----:B------:R-:W-:-:S05]  /*1580*/  IADD3 R7, PT, PT, -R6, 0x37, RZ ;  /* 0x0000003706077810 */ /* 0x000fca0007ffe1ff */
[----:B------:R-:W-:Y:S01]  /*1590*/  IMAD.IADD R6, R9, 0x1, -R7 ;  /* 0x0000000109067824 */ /* 0x000fe200078e0a07 */
[CC--:B------:R-:W-:Y:S02]  /*15a0*/  SHF.L.U64.HI R9, R24.reuse, R7.reuse, R25 ;  /* 0x0000000718097219 */ /* 0x0c0fe40000010219 */
[----:B------:R-:W-:Y:S02]  /*15b0*/  SHF.L.U32 R7, R24, R7, RZ ;  /* 0x0000000718077219 */ /* 0x000fe400000006ff */
[----:B------:R-:W-:-:S13]  /*15c0*/  ISETP.GT.AND P0, PT, R6, RZ, PT ;  /* 0x000000ff0600720c */ /* 0x000fda0003f04270 */
[C---:B------:R-:W-:Y:S01]  /*15d0*/  @!P0 IADD3 R0, PT, PT, -R6.reuse, 0x1, RZ ;  /* 0x0000000106008810 */ /* 0x040fe20007ffe1ff */
[----:B------:R-:W-:-:S03]  /*15e0*/  @P0 VIADD R6, R6, 0xffffffff ;  /* 0xffffffff06060836 */ /* 0x000fc60000000000 */
[-CC-:B------:R-:W-:Y:S02]  /*15f0*/  @!P0 SHF.R.U64 R8, R7, R0.reuse, R9.reuse ;  /* 0x0000000007088219 */ /* 0x180fe40000001209 */
[----:B------:R-:W-:Y:S02]  /*1600*/  @P0 IADD3 R8, P1, PT, RZ, R7, RZ ;  /* 0x00000007ff080210 */ /* 0x000fe40007f3e0ff */
[----:B------:R-:W-:-:S03]  /*1610*/  @!P0 SHF.R.U32.HI R7, RZ, R0, R9 ;  /* 0x00000000ff078219 */ /* 0x000fc60000011609 */
[----:B------:R-:W-:-:S08]  /*1620*/  @P0 IMAD.U32.X R7, R6, 0x100000, R9, P1 ;  /* 0x0010000006070824 */ /* 0x000fd000008e0409 */
.L_x_136:
[----:B------:R-:W-:Y:S05]  /*1630*/  BSYNC.RECONVERGENT B1 ;  /* 0x0000000000017941 */ /* 0x000fea0003800200 */
.L_x_135:
[----:B------:R-:W-:-:S07]  /*1640*/  LOP3.LUT R9, R7, 0x80000000, R3, 0xb8, !PT ;  /* 0x8000000007097812 */ /* 0x000fce00078eb803 */
.L_x_128:
[----:B------:R-:W-:Y:S05]  /*1650*/  BSYNC.RECONVERGENT B0 ;  /* 0x0000000000007941 */ /* 0x000fea0003800200 */
.L_x_126:
[----:B------:R-:W0:Y:S01]  /*1660*/  LDC.64 R10, c[0x3][0x18] ;  /* 0x00c00600ff0a7b82 */ /* 0x000e220000000a00 */
[----:B------:R-:W0:Y:S01]  /*1670*/  MUFU.RCP64H R3, UR7 ;  /* 0x0000000700037d08 */ /* 0x000e220008001800 */
[----:B------:R-:W-:Y:S01]  /*1680*/  IMAD.MOV.U32 R2, RZ, RZ, 0x1 ;  /* 0x00000001ff027424 */ /* 0x000fe200078e00ff */
[----:B------:R-:W-:Y:S01]  /*1690*/  FSETP.GEU.AND P1, PT, |R9|, 6.5827683646048100446e-37, PT ;  /* 0x036000000900780b */ /* 0x000fe20003f2e200 */
[----:B------:R-:W-:Y:S04]  /*16a0*/  BSSY.RECONVERGENT B0, `(.L_x_137) ;  /* 0x0000013000007945 */ /* 0x000fe80003800200 */
[----:B0-----:R-:W-:-:S08]  /*16b0*/  DFMA R6, R2, -R10, 1 ;  /* 0x3ff000000206742b */ /* 0x001fd0000000080a */
[----:B------:R-:W-:-:S08]  /*16c0*/  DFMA R6, R6, R6, R6 ;  /* 0x000000060606722b */ /* 0x000fd00000000006 */
        /* <DEDUP_REMOVED lines=16> */
.L_x_138:
[----:B------:R-:W-:Y:S05]  /*17d0*/  BSYNC.RECONVERGENT B0 ;  /* 0x0000000000007941 */ /* 0x000fea0003800200 */
.L_x_137:
[----:B------:R-:W0:Y:S01]  /*17e0*/  LDCU.64 UR4, c[0x3][0x10] ;  /* 0x00c00200ff0477ac */ /* 0x000e220008000a00 */
[----:B------:R1:W-:Y:S01]  /*17f0*/  STG.E.64 desc[UR8][R20.64+0x10], R2 ;  /* 0x0000100214007986 */ /* 0x0003e2000c101b08 */
[----:B------:R-:W-:Y:S01]  /*1800*/  BSSY.RECONVERGENT B0, `(.L_x_139) ;  /* 0x0000064000007945 */ /* 0x000fe20003800200 */
[----:B0-----:R-:W-:Y:S01]  /*1810*/  DMUL R4, R4, UR4 ;  /* 0x0000000404047c28 */ /* 0x001fe20008000000 */
[----:B------:R-:W-:Y:S01]  /*1820*/  UMOV UR4, 0x24dd2f1a ;  /* 0x24dd2f1a00047882 */ /* 0x000fe20000000000 */
[----:B------:R-:W-:-:S08]  /*1830*/  UMOV UR5, 0x3fe4f922 ;  /* 0x3fe4f92200057882 */ /* 0x000fd00000000000 */
[----:B------:R-:W-:Y:S01]  /*1840*/  LOP3.LUT R7, R5, 0x7fffffff, RZ, 0xc0, !PT ;  /* 0x7fffffff05077812 */ /* 0x000fe200078ec0ff */
[----:B------:R-:W-:-:S06]  /*1850*/  IMAD.MOV.U32 R6, RZ, RZ, R4 ;  /* 0x000000ffff067224 */ /* 0x000fcc00078e0004 */
[----:B------:R-:W-:-:S14]  /*1860*/  DSETP.GE.AND P0, PT, R6, UR4, PT ;  /* 0x0000000406007e2a */ /* 0x000fdc000bf06000 */
[----:B-1----:R-:W-:Y:S05]  /*1870*/  @!P0 BRA `(.L_x_140) ;  /* 0x0000000000e48947 */ /* 0x002fea0003800000 */
[----:B------:R-:W-:Y:S01]  /*1880*/  DADD R10, R6, R6 ;  /* 0x00000000060a7229 */ /* 0x000fe20000000006 */
[----:B------:R-:W-:Y:S01]  /*1890*/  UMOV UR4, 0xfefa39ef ;  /* 0xfefa39ef00047882 */ /* 0x000fe20000000000 */
[----:B------:R-:W-:Y:S01]  /*18a0*/  UMOV UR5, 0x3fe62e42 ;  /* 0x3fe62e4200057882 */ /* 0x000fe20000000000 */
[----:B------:R-:W-:Y:S01]  /*18b0*/  IMAD.MOV.U32 R12, RZ, RZ, -0x7649667 ;  /* 0xf89b6999ff0c7424 */ /* 0x000fe200078e00ff */
[----:B------:R-:W-:Y:S01]  /*18c0*/  ISETP.GT.U32.AND P0, PT, R7, 0x40330fc1, PT ;  /* 0x40330fc10700780c */ /* 0x000fe20003f04070 */
[----:B------:R-:W-:Y:S01]  /*18d0*/  IMAD.MOV.U32 R13, RZ, RZ, 0x3e928a27 ;  /* 0x3e928a27ff0d7424 */ /* 0x000fe200078e00ff */
[----:B------:R-:W0:Y:S02]  /*18e0*/  F2F.F32.F64 R0, R10 ;  /* 0x0000000a00007310 */ /* 0x000e240000301000 */
[----:B0-----:R-:W-:-:S06]  /*18f0*/  FMUL R0, R0, 1.4426950216293334961 ;  /* 0x3fb8aa3b00007820 */ /* 0x001fcc0000400000 */
[----:B------:R-:W0:Y:S08]  /*1900*/  FRND R0, R0 ;  /* 0x0000000000007307 */ /* 0x000e300000201000 */
[----:B0-----:R0:W1:Y:S08]  /*1910*/  F2F.F64.F32 R8, R0 ;  /* 0x0000000000087310 */ /* 0x0010700000201800 */
[----:B0-----:R-:W0:Y:S01]  /*1920*/  MUFU.EX2 R0, R0 ;  /* 0x0000000000007308 */ /* 0x001e220000000800 */
[----:B-1----:R-:W-:Y:S01]  /*1930*/  DFMA R8, R8, -UR4, R10 ;  /* 0x8000000408087c2b */ /* 0x002fe2000800000a */
[----:B------:R-:W-:Y:S01]  /*1940*/  UMOV UR4, 0xa4741b81 ;  /* 0xa4741b8100047882 */ /* 0x000fe20000000000 */
[----:B------:R-:W-:-:S06]  /*1950*/  UMOV UR5, 0x3e5ae904 ;  /* 0x3e5ae90400057882 */ /* 0x000fcc0000000000 */
[C---:B------:R-:W-:Y:S01]  /*1960*/  DFMA R12, R8.reuse, UR4, R12 ;  /* 0x00000004080c7c2b */ /* 0x040fe2000800000c */
[----:B------:R-:W-:Y:S01]  /*1970*/  UMOV UR4, 0x15ff7e07 ;  /* 0x15ff7e0700047882 */ /* 0x000fe20000000000 */
[----:B------:R-:W-:Y:S01]  /*1980*/  UMOV UR5, 0x3ec71de7 ;  /* 0x3ec71de700057882 */ /* 0x000fe20000000000 */
[----:B0-----:R-:W0:Y:S05]  /*1990*/  F2F.F64.F32 R10, R0 ;  /* 0x00000000000a7310 */ /* 0x001e2a0000201800 */
[----:B------:R-:W-:Y:S01]  /*19a0*/  DFMA R12, R8, R12, UR4 ;  /* 0x00000004080c7e2b */ /* 0x000fe2000800000c */
[----:B------:R-:W-:Y:S01]  /*19b0*/  UMOV UR4, 0x6b0ac45a ;  /* 0x6b0ac45a00047882 */ /* 0x000fe20000000000 */
[----:B------:R-:W-:-:S06]  /*19c0*/  UMOV UR5, 0x3efa019a ;  /* 0x3efa019a00057882 */ /* 0x000fcc0000000000 */
[----:B------:R-:W-:Y:S01]  /*19d0*/  DFMA R12, R8, R12, UR4 ;  /* 0x00000004080c7e2b */ /* 0x000fe2000800000c */
[----:B------:R-:W-:Y:S01]  /*19e0*/  UMOV UR4, 0x17eed94f ;  /* 0x17eed94f00047882 */ /* 0x000fe20000000000 */
[----:B------:R-:W-:Y:S01]  /*19f0*/  UMOV UR5, 0x3f2a01a0 ;  /* 0x3f2a01a000057882 */ /* 0x000fe20000000000 */
[----:B0-----:R-:W-:-:S05]  /*1a00*/  DADD R14, -R10, 1 ;  /* 0x3ff000000a0e7429 */ /* 0x001fca0000000100 */
        /* <DEDUP_REMOVED lines=16> */
[----:B------:R-:W-:-:S08]  /*1b10*/  DMUL R12, R8, R12 ;  /* 0x0000000c080c7228 */ /* 0x000fd00000000000 */
[----:B------:R-:W-:Y:S01]  /*1b20*/  DFMA R12, R8, R12, R8 ;  /* 0x0000000c080c722b */ /* 0x000fe20000000008 */
[----:B------:R-:W-:-:S07]  /*1b30*/  IMAD.MOV.U32 R8, RZ, RZ, RZ ;  /* 0x000000ffff087224 */ /* 0x000fce00078e00ff */
[----:B------:R-:W-:-:S08]  /*1b40*/  DFMA R12, -R12, R10, R14 ;  /* 0x0000000a0c0c722b */ /* 0x000fd0000000010e */
[----:B------:R-:W-:-:S06]  /*1b50*/  DADD R12, -R12, 2 ;  /* 0x400000000c0c7429 */ /* 0x000fcc0000000100 */
[----:B------:R-:W0:Y:S02]  /*1b60*/  MUFU.RCP64H R9, R13 ;  /* 0x0000000d00097308 */ /* 0x000e240000001800 */
[----:B0-----:R-:W-:-:S08]  /*1b70*/  DFMA R10, -R12, R8, 1 ;  /* 0x3ff000000c0a742b */ /* 0x001fd00000000108 */
[----:B------:R-:W-:-:S08]  /*1b80*/  DFMA R10, R10, R10, R10 ;  /* 0x0000000a0a0a722b */ /* 0x000fd0000000000a */
[----:B------:R-:W-:Y:S01]  /*1b90*/  DFMA R10, R8, R10, R8 ;  /* 0x0000000a080a722b */ /* 0x000fe20000000008 */
[----:B------:R-:W-:Y:S02]  /*1ba0*/  IMAD.MOV.U32 R8, RZ, RZ, 0x0 ;  /* 0x00000000ff087424 */ /* 0x000fe400078e00ff */
[----:B------:R-:W-:-:S06]  /*1bb0*/  IMAD.MOV.U32 R9, RZ, RZ, 0x40000000 ;  /* 0x40000000ff097424 */ /* 0x000fcc00078e00ff */
[----:B------:R-:W-:-:S10]  /*1bc0*/  DFMA R10, R10, -R8, 1 ;  /* 0x3ff000000a0a742b */ /* 0x000fd40000000808 */
[----:B------:R-:W-:Y:S02]  /*1bd0*/  FSEL R7, R11, 1.875, !P0 ;  /* 0x3ff000000b077808 */ /* 0x000fe40004000000 */
[----:B------:R-:W-:Y:S02]  /*1be0*/  FSEL R4, R10, RZ, !P0 ;  /* 0x000000ff0a047208 */ /* 0x000fe40004000000 */
[----:B------:R-:W-:Y:S01]  /*1bf0*/  LOP3.LUT R5, R7, 0x80000000, R5, 0xb8, !PT ;  /* 0x8000000007057812 */ /* 0x000fe200078eb805 */
[----:B------:R-:W-:Y:S06]  /*1c00*/  BRA `(.L_x_141) ;  /* 0x00000000008c7947 */ /* 0x000fec0003800000 */
.L_x_140:
[----:B------:R-:W-:Y:S01]  /*1c10*/  DMUL R6, R4, R4 ;  /* 0x0000000404067228 */ /* 0x000fe20000000000 */
[----:B------:R-:W-:Y:S01]  /*1c20*/  IMAD.MOV.U32 R8, RZ, RZ, 0x420afc3d ;  /* 0x420afc3dff087424 */ /* 0x000fe200078e00ff */
[----:B------:R-:W-:Y:S01]  /*1c30*/  UMOV UR4, 0xe2f5e964 ;  /* 0xe2f5e96400047882 */ /* 0x000fe20000000000 */
[----:B------:R-:W-:Y:S01]  /*1c40*/  IMAD.MOV.U32 R9, RZ, RZ, 0x3f14359f ;  /* 0x3f14359fff097424 */ /* 0x000fe200078e00ff */
[----:B------:R-:W-:-:S05]  /*1c50*/  UMOV UR5, 0x3ef0bc46 ;  /* 0x3ef0bc4600057882 */ /* 0x000fca0000000000 */
[----:B------:R-:W-:Y:S01]  /*1c60*/  DFMA R8, R6, -UR4, R8 ;  /* 0x8000000406087c2b */ /* 0x000fe20008000008 */
[----:B------:R-:W-:Y:S01]  /*1c70*/  UMOV UR4, 0x728c5d84 ;  /* 0x728c5d8400047882 */ /* 0x000fe20000000000 */
[----:B------:R-:W-:-:S06]  /*1c80*/  UMOV UR5, 0x3f2df9f0 ;  /* 0x3f2df9f000057882 */ /* 0x000fcc0000000000 */
[----:B------:R-:W-:Y:S01]  /*1c90*/  DFMA R8, R6, R8, -UR4 ;  /* 0x8000000406087e2b */ /* 0x000fe20008000008 */
[----:B------:R-:W-:Y:S01]  /*1ca0*/  UMOV UR4, 0xcec4f033 ;  /* 0xcec4f03300047882 */ /* 0x000fe20000000000 */
[----:B------:R-:W-:-:S06]  /*1cb0*/  UMOV UR5, 0x3f4337d1 ;  /* 0x3f4337d100057882 */ /* 0x000fcc0000000000 */
[----:B------:R-:W-:Y:S01]  /*1cc0*/  DFMA R8, R6, R8, UR4 ;  /* 0x0000000406087e2b */ /* 0x000fe20008000008 */
        /* <DEDUP_REMOVED lines=20> */
[----:B------:R-:W-:-:S08]  /*1e10*/  DFMA R8, R6, R8, -UR4 ;  /* 0x8000000406087e2b */ /* 0x000fd00008000008 */
[----:B------:R-:W-:-:S08]  /*1e20*/  DFMA R8, R6, R8, RZ ;  /* 0x000000080608722b */ /* 0x000fd000000000ff */
[----:B------:R-:W-:-:S11]  /*1e30*/  DFMA R4, R4, R8, R4 ;  /* 0x000000080404722b */ /* 0x000fd60000000004 */
.L_x_141:
[----:B------:R-:W-:Y:S05]  /*1e40*/  BSYNC.RECONVERGENT B0 ;  /* 0x0000000000007941 */ /* 0x000fea0003800200 */
.L_x_139:
[----:B------:R-:W0:Y:S01]  /*1e50*/  LDCU.64 UR4, c[0x3][0x8] ;  /* 0x00c00100ff0477ac */ /* 0x000e220008000a00 */
[----:B------:R-:W-:Y:S01]  /*1e60*/  BSSY.RECONVERGENT B0, `(.L_x_142) ;  /* 0x000001b000007945 */ /* 0x000fe20003800200 */
[----:B------:R-:W1:Y:S01]  /*1e70*/  LDCU.64 UR6, c[0x3][0x38] ;  /* 0x00c00700ff0677ac */ /* 0x000e620008000a00 */
[----:B0-----:R-:W-:Y:S02]  /*1e80*/  DMUL R4, R4, UR4 ;  /* 0x0000000404047c28 */ /* 0x001fe40008000000 */
[----:B-1----:R-:W-:-:S05]  /*1e90*/  DMUL R24, R18, UR6 ;  /* 0x0000000612187c28 */ /* 0x002fca0008000000 */
[----:B------:R0:W-:Y:S03]  /*1ea0*/  STG.E.64 desc[UR8][R20.64+0x18], R4 ;  /* 0x0000180414007986 */ /* 0x0001e6000c101b08 */
[----:B------:R-:W-:-:S14]  /*1eb0*/  DSETP.NEU.AND P0, PT, |R24|, +INF , PT ;  /* 0x7ff000001800742a */ /* 0x000fdc0003f0d200 */
[----:B------:R-:W-:Y:S01]  /*1ec0*/  @!P0 DMUL R16, RZ, R24 ;  /* 0x00000018ff108228 */ /* 0x000fe20000000000 */
[----:B------:R-:W-:Y:S01]  /*1ed0*/  @!P0 IMAD.MOV.U32 R0, RZ, RZ, RZ ;  /* 0x000000ffff008224 */ /* 0x000fe200078e00ff */
[----:B0-----:R-:W-:Y:S09]  /*1ee0*/  @!P0 BRA `(.L_x_143) ;  /* 0x0000000000488947 */ /* 0x001ff20003800000 */
        /* <DEDUP_REMOVED lines=17> */
[----:B------:R-:W-:Y:S05]  /*2000*/  CALL.REL.NOINC `($_Z24kernel_enlighten_inflectP16EnlightenedStatePdmi$__internal_trig_reduction_slowpathd) ;  /* 0x00000018008c7944 */ /* 0x000fea0003c00000 */
.L_x_143:
[----:B------:R-:W-:Y:S05]  /*2010*/  BSYNC.RECONVERGENT B0 ;  /* 0x0000000000007941 */ /* 0x000fea0003800200 */
.L_x_142:
        /* <DEDUP_REMOVED lines=12> */
[----:B------:R-:W-:Y:S01]  /*20e0*/  IMAD.MOV.U32 R24, RZ, RZ, 0x3da8ff83 ;  /* 0x3da8ff83ff187424 */ /* 0x000fe200078e00ff */
[----:B------:R-:W-:Y:S02]  /*20f0*/  BSSY.RECONVERGENT B0, `(.L_x_144) ;  /* 0x000002c000007945 */ /* 0x000fe40003800200 */
[----:B------:R-:W-:-:S02]  /*2100*/  FSEL R28, R28, -8.06006814911005101289e+34, !P0 ;  /* 0xf9785eba1c1c7808 */ /* 0x000fc40004000000 */
[----:B------:R-:W-:Y:S01]  /*2110*/  FSEL R29, -R24, 0.11223486810922622681, !P0 ;  /* 0x3de5db65181d7808 */ /* 0x000fe20004000100 */
[----:B------:R-:W-:-:S08]  /*2120*/  DMUL R24, R16, R16 ;  /* 0x0000001010187228 */ /* 0x000fd00000000000 */
[----:B--2---:R-:W-:-:S08]  /*2130*/  DFMA R4, R24, R28, R4 ;  /* 0x0000001c1804722b */ /* 0x004fd00000000004 */
[----:B------:R-:W-:-:S08]  /*2140*/  DFMA R4, R24, R4, R6 ;  /* 0x000000041804722b */ /* 0x000fd00000000006 */
[----:B---3--:R-:W-:-:S08]  /*2150*/  DFMA R4, R24, R4, R8 ;  /* 0x000000041804722b */ /* 0x008fd00000000008 */
[----:B------:R-:W-:-:S08]  /*2160*/  DFMA R4, R24, R4, R10 ;  /* 0x000000041804722b */ /* 0x000fd0000000000a */
[----:B----4-:R-:W-:-:S08]  /*2170*/  DFMA R4, R24, R4, R12 ;  /* 0x000000041804722b */ /* 0x010fd0000000000c */
[----:B------:R-:W-:-:S08]  /*2180*/  DFMA R4, R24, R4, R14 ;  /* 0x000000041804722b */ /* 0x000fd0000000000e */
[----:B------:R-:W-:Y:S02]  /*2190*/  DFMA R16, R4, R16, R16 ;  /* 0x000000100410722b */ /* 0x000fe40000000010 */
[----:B------:R-:W-:Y:S02]  /*21a0*/  DFMA R4, R24, R4, 1 ;  /* 0x3ff000001804742b */ /* 0x000fe40000000004 */
[----:B0-----:R-:W-:-:S08]  /*21b0*/  DMUL R24, R22, UR4 ;  /* 0x0000000416187c28 */ /* 0x001fd00008000000 */
[----:B------:R-:W-:Y:S01]  /*21c0*/  DSETP.NEU.AND P1, PT, |R24|, +INF , PT ;  /* 0x7ff000001800742a */ /* 0x000fe20003f2d200 */
[----:B------:R-:W-:Y:S02]  /*21d0*/  FSEL R6, R4, R16, !P0 ;  /* 0x0000001004067208 */ /* 0x000fe40004000000 */
[----:B------:R-:W-:Y:S02]  /*21e0*/  FSEL R7, R5, R17, !P0 ;  /* 0x0000001105077208 */ /* 0x000fe40004000000 */
[----:B------:R-:W-:-:S04]  /*21f0*/  LOP3.LUT P0, RZ, R0, 0x2, RZ, 0xc0, !PT ;  /* 0x0000000200ff7812 */ /* 0x000fc8000780c0ff */
[----:B------:R-:W-:-:S05]  /*2200*/  DADD R4, RZ, -R6 ;  /* 0x00000000ff047229 */ /* 0x000fca0000000806 */
[----:B------:R-:W-:Y:S01]  /*2210*/  @!P1 DMUL R16, RZ, R24 ;  /* 0x00000018ff109228 */ /* 0x000fe20000000000 */
[----:B------:R-:W-:-:S04]  /*2220*/  @!P1 IMAD.MOV.U32 R0, RZ, RZ, 0x1 ;  /* 0x00000001ff009424 */ /* 0x000fc800078e00ff */
[----:B------:R-:W-:Y:S02]  /*2230*/  FSEL R22, R6, R4, !P0 ;  /* 0x0000000406167208 */ /* 0x000fe40004000000 */
[----:B------:R-:W-:Y:S01]  /*2240*/  FSEL R23, R7, R5, !P0 ;  /* 0x0000000507177208 */ /* 0x000fe20004000000 */
[----:B------:R-:W-:Y:S06]  /*2250*/  @!P1 BRA `(.L_x_145) ;  /* 0x0000000000549947 */ /* 0x000fec0003800000 */
        /* <DEDUP_REMOVED lines=19> */
.L_x_147:
[----:B------:R-:W-:Y:S05]  /*2390*/  BSYNC.RECONVERGENT B1 ;  /* 0x0000000000017941 */ /* 0x000fea0003800200 */
.L_x_146:
[----:B------:R-:W-:-:S07]  /*23a0*/  VIADD R0, R0, 0x1 ;  /* 0x0000000100007836 */ /* 0x000fce0000000000 */
.L_x_145:
[----:B------:R-:W-:Y:S05]  /*23b0*/  BSYNC.RECONVERGENT B0 ;  /* 0x0000000000007941 */ /* 0x000fea0003800200 */
.L_x_144:
[----:B------:R-:W0:Y:S01]  /*23c0*/  LDCU.64 UR4, c[0x4][0x8] ;  /* 0x01000100ff0477ac */ /* 0x000e220008000a00 */
[----:B------:R-:W-:-:S05]  /*23d0*/  IMAD.SHL.U32 R4, R0, 0x40, RZ ;  /* 0x0000004000047824 */ /* 0x000fca00078e00ff */
[----:B------:R-:W-:-:S04]  /*23e0*/  LOP3.LUT R4, R4, 0x40, RZ, 0xc0, !PT ;  /* 0x0000004004047812 */ /* 0x000fc800078ec0ff */
[----:B0-----:R-:W-:-:S05]  /*23f0*/  IADD3 R26, P0, PT, R4, UR4, RZ ;  /* 0x00000004041a7c10 */ /* 0x001fca000ff1e0ff */
[----:B------:R-:W-:-:S05]  /*2400*/  IMAD.X R27, RZ, RZ, UR5, P0 ;  /* 0x00000005ff1b7e24 */ /* 0x000fca00080e06ff */
[----:B------:R-:W2:Y:S04]  /*2410*/  LDG.E.128.CONSTANT R4, desc[UR8][R26.64] ;  /* 0x000000081a047981 */ /* 0x000ea8000c1e9d00 */
[----:B------:R-:W3:Y:S04]  /*2420*/  LDG.E.128.CONSTANT R8, desc[UR8][R26.64+0x10] ;  /* 0x000010081a087981 */ /* 0x000ee8000c1e9d00 */
[----:B------:R-:W4:Y:S01]  /*2430*/  LDG.E.128.CONSTANT R12, desc[UR8][R26.64+0x20] ;  /* 0x000020081a0c7981 */ /* 0x000f22000c1e9d00 */
[----:B------:R-:W-:Y:S01]  /*2440*/  LOP3.LUT R24, R0, 0x1, RZ, 0xc0, !PT ;  /* 0x0000000100187812 */ /* 0x000fe200078ec0ff */
[----:B------:R-:W-:Y:S01]  /*2450*/  IMAD.MOV.U32 R28, RZ, RZ, 0x20fd8164 ;  /* 0x20fd8164ff1c7424 */ /* 0x000fe200078e00ff */
[----:B------:R-:W-:Y:S01]  /*2460*/  UMOV UR4, 0x66666666 ;  /* 0x6666666600047882 */ /* 0x000fe20000000000 */
[----:B------:R-:W-:Y:S01]  /*2470*/  UMOV UR5, 0x3fe66666 ;  /* 0x3fe6666600057882 */ /* 0x000fe20000000000 */
[----:B------:R-:W-:Y:S01]  /*2480*/  ISETP.NE.U32.AND P0, PT, R24, 0x1, PT ;  /* 0x000000011800780c */ /* 0x000fe20003f05070 */
[----:B------:R-:W-:-:S03]  /*2490*/  IMAD.MOV.U32 R24, RZ, RZ, 0x3da8ff83 ;  /* 0x3da8ff83ff187424 */ /* 0x000fc600078e00ff */
[----:B------:R-:W-:Y:S02]  /*24a0*/  FSEL R28, R28, -8.06006814911005101289e+34, !P0 ;  /* 0xf9785eba1c1c7808 */ /* 0x000fe40004000000 */
        /* <DEDUP_REMOVED lines=9> */
[----:B------:R-:W-:-:S10]  /*2540*/  DFMA R4, R24, R4, 1 ;  /* 0x3ff000001804742b */ /* 0x000fd40000000004 */
[----:B------:R-:W-:Y:S02]  /*2550*/  FSEL R6, R4, R16, !P0 ;  /* 0x0000001004067208 */ /* 0x000fe40004000000 */
[----:B------:R-:W-:Y:S02]  /*2560*/  FSEL R7, R5, R17, !P0 ;  /* 0x0000001105077208 */ /* 0x000fe40004000000 */
[----:B------:R-:W-:-:S04]  /*2570*/  LOP3.LUT P0, RZ, R0, 0x2, RZ, 0xc0, !PT ;  /* 0x0000000200ff7812 */ /* 0x000fc8000780c0ff */
[----:B------:R-:W-:-:S10]  /*2580*/  DADD R4, RZ, -R6 ;  /* 0x00000000ff047229 */ /* 0x000fd40000000806 */
[----:B------:R-:W-:Y:S02]  /*2590*/  FSEL R4, R6, R4, !P0 ;  /* 0x0000000406047208 */ /* 0x000fe40004000000 */
[----:B------:R-:W-:Y:S01]  /*25a0*/  FSEL R5, R7, R5, !P0 ;  /* 0x0000000507057208 */ /* 0x000fe20004000000 */
[----:B------:R-:W-:Y:S01]  /*25b0*/  DSETP.GT.AND P0, PT, R2, UR4, PT ;  /* 0x0000000402007e2a */ /* 0x000fe2000bf04000 */
[----:B------:R-:W-:Y:S01]  /*25c0*/  UMOV UR4, 0xcccccccd ;  /* 0xcccccccd00047882 */ /* 0x000fe20000000000 */
[----:B------:R-:W-:-:S03]  /*25d0*/  UMOV UR5, 0x3feccccc ;  /* 0x3feccccc00057882 */ /* 0x000fc60000000000 */
[----:B------:R-:W-:Y:S02]  /*25e0*/  DFMA R22, R22, R4, 1 ;  /* 0x3ff000001616742b */ /* 0x000fe40000000004 */
[----:B------:R-:W-:Y:S01]  /*25f0*/  DSETP.GT.AND P0, PT, R18, UR4, P0 ;  /* 0x0000000412007e2a */ /* 0x000fe20008704000 */
[----:B------:R-:W-:Y:S01]  /*2600*/  UMOV UR4, 0x9999999a ;  /* 0x9999999a00047882 */ /* 0x000fe20000000000 */
[----:B------:R-:W-:-:S04]  /*2610*/  UMOV UR5, 0x3fe99999 ;  /* 0x3fe9999900057882 */ /* 0x000fc80000000000 */
[----:B------:R-:W-:-:S07]  /*2620*/  DMUL R22, R22, 0.5 ;  /* 0x3fe0000016167828 */ /* 0x000fce0000000000 */
[----:B------:R-:W-:Y:S01]  /*2630*/  STG.E.64 desc[UR8][R20.64+0x20], R22 ;  /* 0x0000201614007986 */ /* 0x000fe2000c101b08 */
[----:B------:R-:W-:-:S06]  /*2640*/  DSETP.GT.AND P0, PT, R22, UR4, P0 ;  /* 0x0000000416007e2a */ /* 0x000fcc0008704000 */
[----:B------:R-:W-:-:S05]  /*2650*/  SEL R3, RZ, 0x1, !P0 ;  /* 0x00000001ff037807 */ /* 0x000fca0004000000 */
[----:B------:R-:W-:Y:S01]  /*2660*/  STG.E desc[UR8][R20.64+0x28], R3 ;  /* 0x0000280314007986 */ /* 0x000fe2000c101908 */
[----:B------:R-:W-:Y:S05]  /*2670*/  EXIT ;  /* 0x000000000000794d */ /* 0x000fea0003800000 */
        .weak           $__internal_3_$__cuda_sm20_div_rn_f64_full
        .type           $__internal_3_$__cuda_sm20_div_rn_f64_full,@function
        .size           $__internal_3_$__cuda_sm20_div_rn_f64_full,($__internal_4_$__cuda_sm20_dsqrt_rn_f64_mediumpath_v1 - $__internal_3_$__cuda_sm20_div_rn_f64_full)
$__internal_3_$__cuda_sm20_div_rn_f64_full:
[----:B------:R-:W-:Y:S01]  /*2680*/  FSETP.GEU.AND P2, PT, |R3|, 1.469367938527859385e-39, PT ;  /* 0x001000000300780b */ /* 0x000fe20003f4e200 */
[----:B------:R-:W-:Y:S01]  /*2690*/  IMAD.MOV.U32 R26, RZ, RZ, 0x1ca00000 ;  /* 0x1ca00000ff1a7424 */ /* 0x000fe200078e00ff */
[C---:B------:R-:W-:Y:S01]  /*26a0*/  FSETP.GEU.AND P0, PT, |R9|.reuse, 1.469367938527859385e-39, PT ;  /* 0x001000000900780b */ /* 0x040fe20003f0e200 */
[----:B------:R-:W-:Y:S01]  /*26b0*/  IMAD.MOV.U32 R10, RZ, RZ, R2 ;  /* 0x000000ffff0a7224 */ /* 0x000fe200078e0002 */
[----:B------:R-:W-:Y:S01]  /*26c0*/  LOP3.LUT R6, R9, 0x800fffff, RZ, 0xc0, !PT ;  /* 0x800fffff09067812 */ /* 0x000fe200078ec0ff */
[----:B------:R-:W-:Y:S01]  /*26d0*/  IMAD.MOV.U32 R12, RZ, RZ, 0x1 ;  /* 0x00000001ff0c7424 */ /* 0x000fe200078e00ff */
[----:B------:R-:W-:Y:S01]  /*26e0*/  LOP3.LUT R0, R3, 0x7ff00000, RZ, 0xc0, !PT ;  /* 0x7ff0000003007812 */ /* 0x000fe200078ec0ff */
[----:B------:R-:W-:Y:S01]  /*26f0*/  BSSY.RECONVERGENT B1, `(.L_x_148) ;  /* 0x0000050000017945 */ /* 0x000fe20003800200 */
[----:B------:R-:W-:Y:S01]  /*2700*/  LOP3.LUT R7, R6, 0x3ff00000, RZ, 0xfc, !PT ;  /* 0x3ff0000006077812 */ /* 0x000fe200078efcff */
[----:B------:R-:W-:Y:S01]  /*2710*/  IMAD.MOV.U32 R6, RZ, RZ, R8 ;  /* 0x000000ffff067224 */ /* 0x000fe200078e0008 */
[----:B------:R-:W-:-:S03]  /*2720*/  LOP3.LUT R27, R9, 0x7ff00000, RZ, 0xc0, !PT ;  /* 0x7ff00000091b7812 */ /* 0x000fc600078ec0ff */
[----:B------:R-:W-:Y:S01]  /*2730*/  @!P2 LOP3.LUT R11, R9, 0x7ff00000, RZ, 0xc0, !PT ;  /* 0x7ff00000090ba812 */ /* 0x000fe200078ec0ff */
[----:B------:R-:W-:Y:S01]  /*2740*/  @!P2 IMAD.MOV.U32 R14, RZ, RZ, RZ ;  /* 0x000000ffff0ea224 */ /* 0x000fe200078e00ff */
[----:B------:R-:W-:Y:S01]  /*2750*/  @!P0 DMUL R6, R8, 8.98846567431157953865e+307 ;  /* 0x7fe0000008068828 */ /* 0x000fe20000000000 */
[C---:B------:R-:W-:Y:S02]  /*2760*/  ISETP.GE.U32.AND P1, PT, R0.reuse, R27, PT ;  /* 0x0000001b0000720c */ /* 0x040fe40003f26070 */
[----:B------:R-:W-:Y:S02]  /*2770*/  @!P2 ISETP.GE.U32.AND P3, PT, R0, R11, PT ;  /* 0x0000000b0000a20c */ /* 0x000fe40003f66070 */
[C---:B------:R-:W-:Y:S01]  /*2780*/  SEL R11, R26.reuse, 0x63400000, !P1 ;  /* 0x634000001a0b7807 */ /* 0x040fe20004800000 */
[----:B------:R-:W0:Y:S01]  /*2790*/  MUFU.RCP64H R13, R7 ;  /* 0x00000007000d7308 */ /* 0x000e220000001800 */
[----:B------:R-:W-:Y:S02]  /*27a0*/  @!P2 SEL R15, R26, 0x63400000, !P3 ;  /* 0x634000001a0fa807 */ /* 0x000fe40005800000 */
[----:B------:R-:W-:-:S02]  /*27b0*/  LOP3.LUT R11, R11, 0x800fffff, R3, 0xf8, !PT ;  /* 0x800fffff0b0b7812 */ /* 0x000fc400078ef803 */
[----:B------:R-:W-:Y:S02]  /*27c0*/  @!P2 LOP3.LUT R15, R15, 0x80000000, R3, 0xf8, !PT ;  /* 0x800000000f0fa812 */ /* 0x000fe400078ef803 */
[----:B------:R-:W-:Y:S02]  /*27d0*/  @!P0 LOP3.LUT R27, R7, 0x7ff00000, RZ, 0xc0, !PT ;  /* 0x7ff00000071b8812 */ /* 0x000fe400078ec0ff */
[----:B------:R-:W-:-:S06]  /*27e0*/  @!P2 LOP3.LUT R15, R15, 0x100000, RZ, 0xfc, !PT ;  /* 0x001000000f0fa812 */ /* 0x000fcc00078efcff */
[----:B------:R-:W-:Y:S02]  /*27f0*/  @!P2 DFMA R10, R10, 2, -R14 ;  /* 0x400000000a0aa82b */ /* 0x000fe4000000080e */
[----:B0-----:R-:W-:-:S08]  /*2800*/  DFMA R14, R12, -R6, 1 ;  /* 0x3ff000000c0e742b */ /* 0x001fd00000000806 */
[----:B------:R-:W-:-:S08]  /*2810*/  DFMA R14, R14, R14, R14 ;  /* 0x0000000e0e0e722b */ /* 0x000fd0000000000e */
[----:B------:R-:W-:-:S08]  /*2820*/  DFMA R12, R12, R14, R12 ;  /* 0x0000000e0c0c722b */ /* 0x000fd0000000000c */
[----:B------:R-:W-:-:S08]  /*2830*/  DFMA R14, R12, -R6, 1 ;  /* 0x3ff000000c0e742b */ /* 0x000fd00000000806 */
[----:B------:R-:W-:-:S08]  /*2840*/  DFMA R12, R12, R14, R12 ;  /* 0x0000000e0c0c722b */ /* 0x000fd0000000000c */
[----:B------:R-:W-:-:S08]  /*2850*/  DMUL R14, R12, R10 ;  /* 0x0000000a0c0e7228 */ /* 0x000fd00000000000 */
[----:B------:R-:W-:-:S08]  /*2860*/  DFMA R16, R14, -R6, R10 ;  /* 0x800000060e10722b */ /* 0x000fd0000000000a */
[----:B------:R-:W-:Y:S01]  /*2870*/  DFMA R16, R12, R16, R14 ;  /* 0x000000100c10722b */ /* 0x000fe2000000000e */
[----:B------:R-:W-:Y:S01]  /*2880*/  IMAD.MOV.U32 R14, RZ, RZ, R0 ;  /* 0x000000ffff0e7224 */ /* 0x000fe200078e0000 */
[----:B------:R-:W-:-:S05]  /*2890*/  @!P2 LOP3.LUT R14, R11, 0x7ff00000, RZ, 0xc0, !PT ;  /* 0x7ff000000b0ea812 */ /* 0x000fca00078ec0ff */
[----:B------:R-:W-:-:S05]  /*28a0*/  VIADD R12, R14, 0xffffffff ;  /* 0xffffffff0e0c7836 */ /* 0x000fca0000000000 */
[----:B------:R-:W-:Y:S01]  /*28b0*/  ISETP.GT.U32.AND P0, PT, R12, 0x7feffffe, PT ;  /* 0x7feffffe0c00780c */ /* 0x000fe20003f04070 */
[----:B------:R-:W-:-:S05]  /*28c0*/  VIADD R12, R27, 0xffffffff ;  /* 0xffffffff1b0c7836 */ /* 0x000fca0000000000 */
[----:B------:R-:W-:-:S13]  /*28d0*/  ISETP.GT.U32.OR P0, PT, R12, 0x7feffffe, P0 ;  /* 0x7feffffe0c00780c */ /* 0x000fda0000704470 */
[----:B------:R-:W-:Y:S05]  /*28e0*/  @P0 BRA `(.L_x_149) ;  /* 0x00000000006c0947 */ /* 0x000fea0003800000 */
[----:B------:R-:W-:-:S04]  /*28f0*/  LOP3.LUT R3, R9, 0x7ff00000, RZ, 0xc0, !PT ;  /* 0x7ff0000009037812 */ /* 0x000fc800078ec0ff */
[CC--:B------:R-:W-:Y:S02]  /*2900*/  VIADDMNMX R2, R0.reuse, -R3.reuse, 0xb9600000, !PT ;  /* 0xb960000000027446 */ /* 0x0c0fe40007800903 */
[----:B------:R-:W-:Y:S02]  /*2910*/  ISETP.GE.U32.AND P0, PT, R0, R3, PT ;  /* 0x000000030000720c */ /* 0x000fe40003f06070 */
[----:B------:R-:W-:Y:S01]  /*2920*/  VIMNMX R0, PT, PT, R2, 0x46a00000, PT ;  /* 0x46a0000002007848 */ /* 0x000fe20003fe0100 */
[----:B------:R-:W-:Y:S01]  /*2930*/  IMAD.MOV.U32 R2, RZ, RZ, RZ ;  /* 0x000000ffff027224 */ /* 0x000fe200078e00ff */
        /* <DEDUP_REMOVED lines=22> */
.L_x_149:
        /* <DEDUP_REMOVED lines=16> */
.L_x_152:
[----:B------:R-:W-:Y:S01]  /*2ba0*/  LOP3.LUT R13, R9, 0x80000, RZ, 0xfc, !PT ;  /* 0x00080000090d7812 */ /* 0x000fe200078efcff */
[----:B------:R-:W-:Y:S01]  /*2bb0*/  IMAD.MOV.U32 R12, RZ, RZ, R8 ;  /* 0x000000ffff0c7224 */ /* 0x000fe200078e0008 */
[----:B------:R-:W-:Y:S06]  /*2bc0*/  BRA `(.L_x_150) ;  /* 0x0000000000087947 */ /* 0x000fec0003800000 */
.L_x_151:
[----:B------:R-:W-:Y:S01]  /*2bd0*/  LOP3.LUT R13, R3, 0x80000, RZ, 0xfc, !PT ;  /* 0x00080000030d7812 */ /* 0x000fe200078efcff */
[----:B------:R-:W-:-:S07]  /*2be0*/  IMAD.MOV.U32 R12, RZ, RZ, R2 ;  /* 0x000000ffff0c7224 */ /* 0x000fce00078e0002 */
.L_x_150:
[----:B------:R-:W-:Y:S05]  /*2bf0*/  BSYNC.RECONVERGENT B1 ;  /* 0x0000000000017941 */ /* 0x000fea0003800200 */
.L_x_148:
[----:B------:R-:W-:Y:S02]  /*2c00*/  IMAD.MOV.U32 R29, RZ, RZ, 0x0 ;  /* 0x00000000ff1d7424 */ /* 0x000fe400078e00ff */
[----:B------:R-:W-:Y:S02]  /*2c10*/  IMAD.MOV.U32 R2, RZ, RZ, R12 ;  /* 0x000000ffff027224 */ /* 0x000fe400078e000c */
[----:B------:R-:W-:Y:S01]  /*2c20*/  IMAD.MOV.U32 R3, RZ, RZ, R13 ;  /* 0x000000ffff037224 */ /* 0x000fe200078e000d */
[----:B------:R-:W-:Y:S06]  /*2c30*/  RET.REL.NODEC R28 `(_Z24kernel_enlighten_inflectP16EnlightenedStatePdmi) ;  /* 0xffffffd01cf07950 */ /* 0x000fec0003c3ffff */
        .weak           $__internal_4_$__cuda_sm20_dsqrt_rn_f64_mediumpath_v1
        .type           $__internal_4_$__cuda_sm20_dsqrt_rn_f64_mediumpath_v1,@function
        .size           $__internal_4_$__cuda_sm20_dsqrt_rn_f64_mediumpath_v1,($_Z24kernel_enlighten_inflectP16EnlightenedStatePdmi$__internal_accurate_pow - $__internal_4_$__cuda_sm20_dsqrt_rn_f64_mediumpath_v1)
$__internal_4_$__cuda_sm20_dsqrt_rn_f64_mediumpath_v1:
[----:B------:R-:W-:Y:S01]  /*2c40*/  ISETP.GE.U32.AND P0, PT, R2, -0x3400000, PT ;  /* 0xfcc000000200780c */ /* 0x000fe20003f06070 */
[----:B------:R-:W-:Y:S01]  /*2c50*/  BSSY.RECONVERGENT B1, `(.L_x_153) ;  /* 0x0000028000017945 */ /* 0x000fe20003800200 */
[----:B------:R-:W-:Y:S02]  /*2c60*/  IMAD.MOV.U32 R9, RZ, RZ, R7 ;  /* 0x000000ffff097224 */ /* 0x000fe400078e0007 */
[----:B------:R-:W-:Y:S02]  /*2c70*/  IMAD.MOV.U32 R6, RZ, RZ, R10 ;  /* 0x000000ffff067224 */ /* 0x000fe400078e000a */
[----:B------:R-:W-:Y:S02]  /*2c80*/  IMAD.MOV.U32 R7, RZ, RZ, R11 ;  /* 0x000000ffff077224 */ /* 0x000fe400078e000b */
[----:B------:R-:W-:Y:S02]  /*2c90*/  IMAD.MOV.U32 R2, RZ, RZ, R14 ;  /* 0x000000ffff027224 */ /* 0x000fe400078e000e */
[----:B------:R-:W-:-:S03]  /*2ca0*/  IMAD.MOV.U32 R3, RZ, RZ, R15 ;  /* 0x000000ffff037224 */ /* 0x000fc600078e000f */
        /* <DEDUP_REMOVED lines=9> */
.L_x_154:
        /* <DEDUP_REMOVED lines=9> */
[----:B------:R-:W-:Y:S02]  /*2dd0*/  IMAD.MOV.U32 R10, RZ, RZ, 0x0 ;  /* 0x00000000ff0a7424 */ /* 0x000fe400078e00ff */
[----:B------:R-:W-:Y:S02]  /*2de0*/  IMAD.MOV.U32 R6, RZ, RZ, RZ ;  /* 0x000000ffff067224 */ /* 0x000fe400078e00ff */
[----:B------:R-:W-:Y:S01]  /*2df0*/  IMAD.MOV.U32 R11, RZ, RZ, 0x3fd80000 ;  /* 0x3fd80000ff0b7424 */ /* 0x000fe200078e00ff */
[----:B------:R-:W0:Y:S03]  /*2e00*/  MUFU.RSQ64H R7, R3 ;  /* 0x0000000300077308 */ /* 0x000e260000001c00 */
        /* <DEDUP_REMOVED lines=11> */
.L_x_156:
[----:B------:R-:W-:-:S11]  /*2ec0*/  DADD R2, R6, R6 ;  /* 0x0000000006027229 */ /* 0x000fd60000000006 */
.L_x_155:
[----:B------:R-:W-:Y:S05]  /*2ed0*/  BSYNC.RECONVERGENT B1 ;  /* 0x0000000000017941 */ /* 0x000fea0003800200 */
.L_x_153:
[----:B------:R-:W-:Y:S02]  /*2ee0*/  IMAD.MOV.U32 R24, RZ, RZ, R2 ;  /* 0x000000ffff187224 */ /* 0x000fe400078e0002 */
[----:B------:R-:W-:Y:S02]  /*2ef0*/  IMAD.MOV.U32 R25, RZ, RZ, R3 ;  /* 0x000000ffff197224 */ /* 0x000fe400078e0003 */
[----:B------:R-:W-:Y:S02]  /*2f00*/  IMAD.MOV.U32 R2, RZ, RZ, R0 ;  /* 0x000000ffff027224 */ /* 0x000fe400078e0000 */
[----:B------:R-:W-:-:S04]  /*2f10*/  IMAD.MOV.U32 R3, RZ, RZ, 0x0 ;  /* 0x00000000ff037424 */ /* 0x000fc800078e00ff */
[----:B------:R-:W-:Y:S05]  /*2f20*/  RET.REL.NODEC R2 `(_Z24kernel_enlighten_inflectP16EnlightenedStatePdmi) ;  /* 0xffffffd002347950 */ /* 0x000fea0003c3ffff */
        .type           $_Z24kernel_enlighten_inflectP16EnlightenedStatePdmi$__internal_accurate_pow,@function
        .size           $_Z24kernel_enlighten_inflectP16EnlightenedStatePdmi$__internal_accurate_pow,($_Z24kernel_enlighten_inflectP16EnlightenedStatePdmi$__internal_trig_reduction_slowpathd - $_Z24kernel_enlighten_inflectP16EnlightenedStatePdmi$__internal_accurate_pow)
$_Z24kernel_enlighten_inflectP16EnlightenedStatePdmi$__internal_accurate_pow:
[----:B------:R-:W0:Y:S01]  /*2f30*/  LDC.64 R14, c[0x3][0x8] ;  /* 0x00c00200ff0e7b82 */ /* 0x000e220000000a00 */
[----:B------:R-:W-:Y:S01]  /*2f40*/  IMAD.MOV.U32 R10, RZ, RZ, RZ ;  /* 0x000000ffff0a7224 */ /* 0x000fe200078e00ff */
[----:B------:R-:W-:Y:S01]  /*2f50*/  UMOV UR4, 0x7d2cafe2 ;  /* 0x7d2cafe200047882 */ /* 0x000fe20000000000 */
[----:B------:R-:W-:Y:S01]  /*2f60*/  IMAD.MOV.U32 R26, RZ, RZ, 0x41ad3b5a ;  /* 0x41ad3b5aff1a7424 */ /* 0x000fe200078e00ff */
[----:B------:R-:W-:Y:S01]  /*2f70*/  UMOV UR5, 0x3eb0f5ff ;  /* 0x3eb0f5ff00057882 */ /* 0x000fe20000000000 */
[----:B------:R-:W-:Y:S01]  /*2f80*/  IMAD.MOV.U32 R27, RZ, RZ, 0x3ed0f5d2 ;  /* 0x3ed0f5d2ff1b7424 */ /* 0x000fe200078e00ff */
[----:B------:R-:W-:Y:S01]  /*2f90*/  UMOV UR6, 0x3b39803f ;  /* 0x3b39803f00067882 */ /* 0x000fe20000000000 */
[----:B------:R-:W-:Y:S01]  /*2fa0*/  UMOV UR7, 0x3c7abc9e ;  /* 0x3c7abc9e00077882 */ /* 0x000fe20000000000 */
[----:B0-----:R-:W-:-:S10]  /*2fb0*/  DADD R16, -RZ, |R14| ;  /* 0x00000000ff107229 */ /* 0x001fd4000000050e */
[----:B------:R-:W-:Y:S01]  /*2fc0*/  ISETP.GT.U32.AND P1, PT, R17, 0xfffff, PT ;  /* 0x000fffff1100780c */ /* 0x000fe20003f24070 */
[--C-:B------:R-:W-:Y:S02]  /*2fd0*/  IMAD.MOV.U32 R6, RZ, RZ, R17.reuse ;  /* 0x000000ffff067224 */ /* 0x100fe400078e0011 */
[----:B------:R-:W-:Y:S01]  /*2fe0*/  IMAD.MOV.U32 R8, RZ, RZ, R16 ;  /* 0x000000ffff087224 */ /* 0x000fe200078e0010 */
[----:B------:R-:W-:-:S09]  /*2ff0*/  SHF.R.U32.HI R16, RZ, 0x14, R17 ;  /* 0x00000014ff107819 */ /* 0x000fd20000011611 */
[----:B------:R-:W-:-:S10]  /*3000*/  @!P1 DMUL R14, |R14|, 1.80143985094819840000e+16 ;  /* 0x435000000e0e9828 */ /* 0x000fd40000000200 */
[----:B------:R-:W-:Y:S01]  /*3010*/  @!P1 IMAD.MOV.U32 R6, RZ, RZ, R15 ;  /* 0x000000ffff069224 */ /* 0x000fe200078e000f */
[----:B------:R-:W-:Y:S01]  /*3020*/  @!P1 LEA.HI R16, R15, 0xffffffca, RZ, 0xc ;  /* 0xffffffca0f109811 */ /* 0x000fe200078f60ff */
[----:B------:R-:W-:-:S03]  /*3030*/  @!P1 IMAD.MOV.U32 R8, RZ, RZ, R14 ;  /* 0x000000ffff089224 */ /* 0x000fc600078e000e */
[----:B------:R-:W-:-:S04]  /*3040*/  LOP3.LUT R6, R6, 0x800fffff, RZ, 0xc0, !PT ;  /* 0x800fffff06067812 */ /* 0x000fc800078ec0ff */
[----:B------:R-:W-:-:S04]  /*3050*/  LOP3.LUT R9, R6, 0x3ff00000, RZ, 0xfc, !PT ;  /* 0x3ff0000006097812 */ /* 0x000fc800078efcff */
[----:B------:R-:W-:-:S13]  /*3060*/  ISETP.GE.U32.AND P2, PT, R9, 0x3ff6a09f, PT ;  /* 0x3ff6a09f0900780c */ /* 0x000fda0003f46070 */
[----:B------:R-:W-:-:S04]  /*3070*/  @P2 VIADD R7, R9, 0xfff00000 ;  /* 0xfff0000009072836 */ /* 0x000fc80000000000 */
[----:B------:R-:W-:-:S06]  /*3080*/  @P2 IMAD.MOV.U32 R9, RZ, RZ, R7 ;  /* 0x000000ffff092224 */ /* 0x000fcc00078e0007 */
[C---:B------:R-:W-:Y:S02]  /*3090*/  DADD R22, R8.reuse, 1 ;  /* 0x3ff0000008167429 */ /* 0x040fe40000000000 */
[----:B------:R-:W-:-:S04]  /*30a0*/  DADD R8, R8, -1 ;  /* 0xbff0000008087429 */ /* 0x000fc80000000000 */
[----:B------:R-:W0:Y:S02]  /*30b0*/  MUFU.RCP64H R11, R23 ;  /* 0x00000017000b7308 */ /* 0x000e240000001800 */
[----:B0-----:R-:W-:-:S08]  /*30c0*/  DFMA R6, -R22, R10, 1 ;  /* 0x3ff000001606742b */ /* 0x001fd0000000010a */
[----:B------:R-:W-:-:S08]  /*30d0*/  DFMA R6, R6, R6, R6 ;  /* 0x000000060606722b */ /* 0x000fd00000000006 */
[----:B------:R-:W-:-:S08]  /*30e0*/  DFMA R10, R10, R6, R10 ;  /* 0x000000060a0a722b */ /* 0x000fd0000000000a */
[----:B------:R-:W-:-:S08]  /*30f0*/  DMUL R6, R8, R10 ;  /* 0x0000000a08067228 */ /* 0x000fd00000000000 */
[----:B------:R-:W-:-:S08]  /*3100*/  DFMA R6, R8, R10, R6 ;  /* 0x0000000a0806722b */ /* 0x000fd00000000006 */
[----:B------:R-:W-:-:S08]  /*3110*/  DMUL R20, R6, R6 ;  /* 0x0000000606147228 */ /* 0x000fd00000000000 */
[----:B------:R-:W-:Y:S01]  /*3120*/  DFMA R22, R20, UR4, R26 ;  /* 0x0000000414167c2b */ /* 0x000fe2000800001a */
        /* <DEDUP_REMOVED lines=17> */
[----:B------:R-:W-:-:S03]  /*3240*/  UMOV UR5, 0x3f899999 ;  /* 0x3f89999900057882 */ /* 0x000fc60000000000 */
[----:B------:R-:W-:Y:S02]  /*3250*/  VIADD R29, R11, 0x100000 ;  /* 0x001000000b1d7836 */ /* 0x000fe40000000000 */
[----:B------:R-:W-:Y:S01]  /*3260*/  IMAD.MOV.U32 R28, RZ, RZ, R10 ;  /* 0x000000ffff1c7224 */ /* 0x000fe200078e000a */
        /* <DEDUP_REMOVED lines=8> */
[----:B------:R-:W-:-:S06]  /*32f0*/  DMUL R22, R6, R6 ;  /* 0x0000000606167228 */ /* 0x000fcc0000000000 */
[----:B------:R-:W-:Y:S01]  /*3300*/  DADD R20, R20, -UR4 ;  /* 0x8000000414147e29 */ /* 0x000fe20008000000 */
[----:B------:R-:W-:Y:S01]  /*3310*/  UMOV UR4, 0x80000000 ;  /* 0x8000000000047882 */ /* 0x000fe20000000000 */
[C---:B------:R-:W-:Y:S01]  /*3320*/  DFMA R26, R6.reuse, R6, -R22 ;  /* 0x00000006061a722b */ /* 0x040fe20000000816 */
[----:B------:R-:W-:Y:S01]  /*3330*/  UMOV UR5, 0x43300000 ;  /* 0x4330000000057882 */ /* 0x000fe20000000000 */
[----:B------:R-:W-:-:S06]  /*3340*/  DMUL R14, R6, R22 ;  /* 0x00000016060e7228 */ /* 0x000fcc0000000000 */
[C---:B------:R-:W-:Y:S02]  /*3350*/  DFMA R26, R6.reuse, R28, R26 ;  /* 0x0000001c061a722b */ /* 0x040fe4000000001a */
[----:B------:R-:W-:-:S08]  /*3360*/  DFMA R28, R6, R22, -R14 ;  /* 0x00000016061c722b */ /* 0x000fd0000000080e */
[----:B------:R-:W-:Y:S02]  /*3370*/  DFMA R28, R10, R22, R28 ;  /* 0x000000160a1c722b */ /* 0x000fe4000000001c */
[----:B------:R-:W-:-:S06]  /*3380*/  DADD R22, R8, R20 ;  /* 0x0000000008167229 */ /* 0x000fcc0000000014 */
[----:B------:R-:W-:Y:S02]  /*3390*/  DFMA R26, R6, R26, R28 ;  /* 0x0000001a061a722b */ /* 0x000fe4000000001c */
[----:B------:R-:W-:Y:S02]  /*33a0*/  DADD R28, R8, -R22 ;  /* 0x00000000081c7229 */ /* 0x000fe40000000816 */
[----:B------:R-:W-:-:S06]  /*33b0*/  DMUL R8, R22, R14 ;  /* 0x0000000e16087228 */ /* 0x000fcc0000000000 */
[----:B------:R-:W-:Y:S02]  /*33c0*/  DADD R28, R20, R28 ;  /* 0x00000000141c7229 */ /* 0x000fe4000000001c */
[----:B------:R-:W-:-:S08]  /*33d0*/  DFMA R20, R22, R14, -R8 ;  /* 0x0000000e1614722b */ /* 0x000fd00000000808 */
[----:B------:R-:W-:-:S08]  /*33e0*/  DFMA R20, R22, R26, R20 ;  /* 0x0000001a1614722b */ /* 0x000fd00000000014 */
[----:B------:R-:W-:-:S08]  /*33f0*/  DFMA R20, R28, R14, R20 ;  /* 0x0000000e1c14722b */ /* 0x000fd00000000014 */
[----:B------:R-:W-:-:S08]  /*3400*/  DADD R22, R8, R20 ;  /* 0x0000000008167229 */ /* 0x000fd00000000014 */
[--C-:B------:R-:W-:Y:S02]  /*3410*/  DADD R14, R6, R22.reuse ;  /* 0x00000000060e7229 */ /* 0x100fe40000000016 */
[----:B------:R-:W-:-:S06]  /*3420*/  DADD R8, R8, -R22 ;  /* 0x0000000008087229 */ /* 0x000fcc0000000816 */
[----:B------:R-:W-:Y:S02]  /*3430*/  DADD R6, R6, -R14 ;  /* 0x0000000006067229 */ /* 0x000fe4000000080e */
[----:B------:R-:W-:-:S06]  /*3440*/  DADD R8, R20, R8 ;  /* 0x0000000014087229 */ /* 0x000fcc0000000008 */
[----:B------:R-:W-:-:S08]  /*3450*/  DADD R6, R22, R6 ;  /* 0x0000000016067229 */ /* 0x000fd00000000006 */
[----:B------:R-:W-:Y:S01]  /*3460*/  DADD R6, R8, R6 ;  /* 0x0000000008067229 */ /* 0x000fe20000000006 */
[C---:B------:R-:W-:Y:S02]  /*3470*/  VIADD R8, R16.reuse, 0xfffffc01 ;  /* 0xfffffc0110087836 */ /* 0x040fe40000000000 */
[----:B------:R-:W-:-:S05]  /*3480*/  @P2 VIADD R8, R16, 0xfffffc02 ;  /* 0xfffffc0210082836 */ /* 0x000fca0000000000 */
[----:B------:R-:W-:Y:S01]  /*3490*/  DADD R10, R10, R6 ;  /* 0x000000000a0a7229 */ /* 0x000fe20000000006 */
[----:B------:R-:W-:Y:S01]  /*34a0*/  LOP3.LUT R6, R8, 0x80000000, RZ, 0x3c, !PT ;  /* 0x8000000008067812 */ /* 0x000fe200078e3cff */
[----:B------:R-:W-:-:S06]  /*34b0*/  IMAD.MOV.U32 R7, RZ, RZ, 0x43300000 ;  /* 0x43300000ff077424 */ /* 0x000fcc00078e00ff */
[----:B------:R-:W-:Y:S02]  /*34c0*/  DADD R8, R14, R10 ;  /* 0x000000000e087229 */ /* 0x000fe4000000000a */
[----:B------:R-:W-:Y:S01]  /*34d0*/  DADD R16, R6, -UR4 ;  /* 0x8000000406107e29 */ /* 0x000fe20008000000 */
[----:B------:R-:W-:Y:S01]  /*34e0*/  UMOV UR4, 0xfefa39ef ;  /* 0xfefa39ef00047882 */ /* 0x000fe20000000000 */
[----:B------:R-:W-:-:S04]  /*34f0*/  UMOV UR5, 0x3fe62e42 ;  /* 0x3fe62e4200057882 */ /* 0x000fc80000000000 */
[--C-:B------:R-:W-:Y:S02]  /*3500*/  DADD R14, R14, -R8.reuse ;  /* 0x000000000e0e7229 */ /* 0x100fe40000000808 */
[----:B------:R-:W-:-:S06]  /*3510*/  DFMA R6, R16, UR4, R8 ;  /* 0x0000000410067c2b */ /* 0x000fcc0008000008 */
[----:B------:R-:W-:Y:S02]  /*3520*/  DADD R14, R10, R14 ;  /* 0x000000000a0e7229 */ /* 0x000fe4000000000e */
[----:B------:R-:W-:-:S08]  /*3530*/  DFMA R20, R16, -UR4, R6 ;  /* 0x8000000410147c2b */ /* 0x000fd00008000006 */
[----:B------:R-:W-:Y:S01]  /*3540*/  DADD R20, -R8, R20 ;  /* 0x0000000008147229 */ /* 0x000fe20000000114 */
[----:B------:R-:W-:-:S05]  /*3550*/  IMAD.SHL.U32 R8, R3, 0x2, RZ ;  /* 0x0000000203087824 */ /* 0x000fca00078e00ff */
[----:B------:R-:W-:Y:S02]  /*3560*/  ISETP.GT.U32.AND P1, PT, R8, -0x2000001, PT ;  /* 0xfdffffff0800780c */ /* 0x000fe40003f24070 */
[----:B------:R-:W-:-:S08]  /*3570*/  DADD R14, R14, -R20 ;  /* 0x000000000e0e7229 */ /* 0x000fd00000000814 */
[----:B------:R-:W-:Y:S01]  /*3580*/  DFMA R14, R16, UR6, R14 ;  /* 0x00000006100e7c2b */ /* 0x000fe2000800000e */
[----:B------:R-:W-:Y:S01]  /*3590*/  LOP3.LUT R17, R3, 0xff0fffff, RZ, 0xc0, !PT ;  /* 0xff0fffff03117812 */ /* 0x000fe200078ec0ff */
[----:B------:R-:W-:-:S03]  /*35a0*/  IMAD.MOV.U32 R16, RZ, RZ, R2 ;  /* 0x000000ffff107224 */ /* 0x000fc600078e0002 */
[----:B------:R-:W-:-:S03]  /*35b0*/  SEL R17, R17, R3, P1 ;  /* 0x0000000311117207 */ /* 0x000fc60000800000 */
[----:B------:R-:W-:-:S08]  /*35c0*/  DADD R8, R6, R14 ;  /* 0x0000000006087229 */ /* 0x000fd0000000000e */
[----:B------:R-:W-:Y:S02]  /*35d0*/  DADD R10, R6, -R8 ;  /* 0x00000000060a7229 */ /* 0x000fe40000000808 */
[----:B------:R-:W-:-:S06]  /*35e0*/  DMUL R6, R8, R16 ;  /* 0x0000001008067228 */ /* 0x000fcc0000000000 */
[----:B------:R-:W-:Y:S02]  /*35f0*/  DADD R14, R14, R10 ;  /* 0x000000000e0e7229 */ /* 0x000fe4000000000a */
[----:B------:R-:W-:Y:S01]  /*3600*/  DFMA R8, R8, R16, -R6 ;  /* 0x000000100808722b */ /* 0x000fe20000000806 */
[----:B------:R-:W-:Y:S02]  /*3610*/  IMAD.MOV.U32 R10, RZ, RZ, 0x652b82fe ;  /* 0x652b82feff0a7424 */ /* 0x000fe400078e00ff */
[----:B------:R-:W-:-:S05]  /*3620*/  IMAD.MOV.U32 R11, RZ, RZ, 0x3ff71547 ;  /* 0x3ff71547ff0b7424 */ /* 0x000fca00078e00ff */
[----:B------:R-:W-:-:S08]  /*3630*/  DFMA R14, R14, R16, R8 ;  /* 0x000000100e0e722b */ /* 0x000fd00000000008 */
        /* <DEDUP_REMOVED lines=57> */
.L_x_157:
[----:B------:R-:W-:Y:S02]  /*39d0*/  DFMA R8, R14, R6, R6 ;  /* 0x000000060e08722b */ /* 0x000fe40000000006 */
[----:B------:R-:W-:-:S08]  /*39e0*/  DSETP.NEU.AND P1, PT, |R6|, +INF , PT ;  /* 0x7ff000000600742a */ /* 0x000fd00003f2d200 */
[----:B------:R-:W-:Y:S01]  /*39f0*/  FSEL R15, R6, R8, !P1 ;  /* 0x00000008060f7208 */ /* 0x000fe20004800000 */
[----:B------:R-:W-:Y:S01]  /*3a00*/  IMAD.MOV.U32 R6, RZ, RZ, R0 ;  /* 0x000000ffff067224 */ /* 0x000fe200078e0000 */
[----:B------:R-:W-:Y:S01]  /*3a10*/  FSEL R14, R7, R9, !P1 ;  /* 0x00000009070e7208 */ /* 0x000fe20004800000 */
[----:B------:R-:W-:-:S04]  /*3a20*/  IMAD.MOV.U32 R7, RZ, RZ, 0x0 ;  /* 0x00000000ff077424 */ /* 0x000fc800078e00ff */
[----:B------:R-:W-:Y:S05]  /*3a30*/  RET.REL.NODEC R6 `(_Z24kernel_enlighten_inflectP16EnlightenedStatePdmi) ;  /* 0xffffffc406707950 */ /* 0x000fea0003c3ffff */
        .type           $_Z24kernel_enlighten_inflectP16EnlightenedStatePdmi$__internal_trig_reduction_slowpathd,@function
        .size           $_Z24kernel_enlighten_inflectP16EnlightenedStatePdmi$__internal_trig_reduction_slowpathd,(.L_x_300 - $_Z24kernel_enlighten_inflectP16EnlightenedStatePdmi$__internal_trig_reduction_slowpathd)
$_Z24kernel_enlighten_inflectP16EnlightenedStatePdmi$__internal_trig_reduction_slowpathd:
        /* <DEDUP_REMOVED lines=25> */
.L_x_162:
        /* <DEDUP_REMOVED lines=24> */
[----:B0-----:R-:W-:Y:S02]  /*3d50*/  IMAD.X R27, RZ, RZ, R4, P1 ;  /* 0x000000ffff1b7224 */ /* 0x001fe400008e0604 */
[----:B------:R-:W-:-:S08]  /*3d60*/  IMAD.MOV.U32 R26, RZ, RZ, R5 ;  /* 0x000000ffff1a7224 */ /* 0x000fd000078e0005 */
[----:B------:R-:W-:Y:S05]  /*3d70*/  @P0 BRA `(.L_x_162) ;  /* 0xfffffffc00940947 */ /* 0x000fea000383ffff */
[----:B------:R-:W-:Y:S05]  /*3d80*/  BSYNC.RECONVERGENT B3 ;  /* 0x0000000000037941 */ /* 0x000fea0003800200 */
.L_x_161:
[----:B------:R-:W-:-:S07]  /*3d90*/  IMAD.MOV.U32 R15, RZ, RZ, R7 ;  /* 0x000000ffff0f7224 */ /* 0x000fce00078e0007 */
.L_x_160:
[----:B------:R-:W-:Y:S05]  /*3da0*/  BSYNC.RECONVERGENT B2 ;  /* 0x0000000000027941 */ /* 0x000fea0003800200 */
.L_x_159:
        /* <DEDUP_REMOVED lines=16> */
[----:B------:R-:W-:Y:S02]  /*3eb0*/  @P0 SHF.R.U32.HI R9, RZ, R0, R11 ;  /* 0x00000000ff090219 */ /* 0x000fe4000001160b */
[----:B------:R-:W-:Y:S02]  /*3ec0*/  @P0 LOP3.LUT R4, R13, R8, RZ, 0xfc, !PT ;  /* 0x000000080d040212 */ /* 0x000fe400078efcff */
[----:B----4-:R-:W-:Y:S02]  /*3ed0*/  @P0 SHF.L.U32 R11, R6, R31, RZ ;  /* 0x0000001f060b0219 */ /* 0x010fe400000006ff */
[----:B------:R-:W-:Y:S02]  /*3ee0*/  @P0 SHF.R.U64 R14, R15, R0, R17 ;  /* 0x000000000f0e0219 */ /* 0x000fe40000001211 */
[----:B------:R-:W-:Y:S01]  /*3ef0*/  @P0 LOP3.LUT R5, R10, R9, RZ, 0xfc, !PT ;  /* 0x000000090a050212 */ /* 0x000fe200078efcff */
[----:B------:R-:W-:Y:S01]  /*3f00*/  IMAD.SHL.U32 R10, R4, 0x4, RZ ;  /* 0x00000004040a7824 */ /* 0x000fe200078e00ff */
        /* <DEDUP_REMOVED lines=38> */
.L_x_164:
[----:B------:R-:W-:Y:S05]  /*4170*/  BSYNC.RECONVERGENT B2 ;  /* 0x0000000000027941 */ /* 0x000fea0003800200 */
.L_x_163:
        /* <DEDUP_REMOVED lines=36> */
.L_x_158:
[----:B------:R-:W-:Y:S02]  /*43c0*/  IMAD.MOV.U32 R13, RZ, RZ, 0x0 ;  /* 0x00000000ff0d7424 */ /* 0x000fe400078e00ff */
[----:B------:R-:W-:Y:S02]  /*43d0*/  IMAD.MOV.U32 R0, RZ, RZ, R6 ;  /* 0x000000ffff007224 */ /* 0x000fe400078e0006 */
[----:B------:R-:W-:Y:S05]  /*43e0*/  RET.REL.NODEC R12 `(_Z24kernel_enlighten_inflectP16EnlightenedStatePdmi) ;  /* 0xffffffbc0c047950 */ /* 0x000fea0003c3ffff */
.L_x_165:
        /* <DEDUP_REMOVED lines=9> */
.L_x_300:


//--------------------- .text._Z17kernel_reduce_sumPdS_m --------------------------
	.section	.text._Z17kernel_reduce_sumPdS_m,"ax",@progbits
	.align	128
        .global         _Z17kernel_reduce_sumPdS_m
        .type           _Z17kernel_reduce_sumPdS_m,@function
        .size           _Z17kernel_reduce_sumPdS_m,(.L_x_314 - _Z17kernel_reduce_sumPdS_m)
        .other          _Z17kernel_reduce_sumPdS_m,@"STO_CUDA_ENTRY STV_DEFAULT"
_Z17kernel_reduce_sumPdS_m:
.text._Z17kernel_reduce_sumPdS_m:
[----:B------:R-:W-:Y:S01]  /*0000*/  LDC R1, c[0x0][0x37c] ;  /* 0x0000df00ff017b82 */ /* 0x000fe20000000800 */
[----:B------:R-:W0:Y:S01]  /*0010*/  S2R R0, SR_CTAID.X ;  /* 0x0000000000007919 */ /* 0x000e220000002500 */
[----:B------:R-:W0:Y:S01]  /*0020*/  LDCU UR6, c[0x0][0x360] ;  /* 0x00006c00ff0677ac */ /* 0x000e220008000800 */
[----:B------:R-:W-:Y:S01]  /*0030*/  CS2R R4, SRZ ;  /* 0x0000000000047805 */ /* 0x000fe2000001ff00 */
[----:B------:R-:W1:Y:S01]  /*0040*/  S2R R2, SR_TID.X ;  /* 0x0000000000027919 */ /* 0x000e620000002100 */
[----:B------:R-:W2:Y:S01]  /*0050*/  LDCU.64 UR4, c[0x0][0x390] ;  /* 0x00007200ff0477ac */ /* 0x000ea20008000a00 */
[----:B------:R-:W3:Y:S01]  /*0060*/  LDCU.64 UR8, c[0x0][0x358] ;  /* 0x00006b00ff0877ac */ /* 0x000ee20008000a00 */
[----:B0-----:R-:W-:-:S04]  /*0070*/  IMAD R3, R0, UR6, RZ ;  /* 0x0000000600037c24 */ /* 0x001fc8000f8e02ff */
[----:B-1----:R-:W-:-:S05]  /*0080*/  IMAD R3, R3, 0x2, R2 ;  /* 0x0000000203037824 */ /* 0x002fca00078e0202 */
[C---:B------:R-:W-:Y:S02]  /*0090*/  IADD3 R7, P1, PT, R3.reuse, UR6, RZ ;  /* 0x0000000603077c10 */ /* 0x040fe4000ff3e0ff */
[----:B--2---:R-:W-:Y:S02]  /*00a0*/  ISETP.GE.U32.AND P0, PT, R3, UR4, PT ;  /* 0x0000000403007c0c */ /* 0x004fe4000bf06070 */
[----:B------:R-:W-:Y:S01]  /*00b0*/  ISETP.GE.U32.AND P2, PT, R7, UR4, PT ;  /* 0x0000000407007c0c */ /* 0x000fe2000bf46070 */
[----:B------:R-:W-:Y:S01]  /*00c0*/  IMAD.X R10, RZ, RZ, RZ, P1 ;  /* 0x000000ffff0a7224 */ /* 0x000fe200008e06ff */
[----:B------:R-:W-:-:S04]  /*00d0*/  ISETP.GE.U32.AND.EX P0, PT, RZ, UR5, PT, P0 ;  /* 0x00000005ff007c0c */ /* 0x000fc8000bf06100 */
[----:B------:R-:W-:-:S09]  /*00e0*/  ISETP.GE.U32.AND.EX P1, PT, R10, UR5, PT, P2 ;  /* 0x000000050a007c0c */ /* 0x000fd2000bf26120 */
[----:B------:R-:W0:Y:S08]  /*00f0*/  @!P0 LDC.64 R8, c[0x0][0x380] ;  /* 0x0000e000ff088b82 */ /* 0x000e300000000a00 */
[----:B------:R-:W1:Y:S01]  /*0100*/  @!P1 LDC.64 R12, c[0x0][0x380] ;  /* 0x0000e000ff0c9b82 */ /* 0x000e620000000a00 */
[----:B0-----:R-:W-:-:S04]  /*0110*/  @!P0 LEA R8, P2, R3, R8, 0x3 ;  /* 0x0000000803088211 */ /* 0x001fc800078418ff */
[----:B------:R-:W-:Y:S02]  /*0120*/  @!P0 LEA.HI.X R9, R3, R9, RZ, 0x3, P2 ;  /* 0x0000000903098211 */ /* 0x000fe400010f1cff */
[----:B-1----:R-:W-:-:S03]  /*0130*/  @!P1 LEA R6, P2, R7, R12, 0x3 ;  /* 0x0000000c07069211 */ /* 0x002fc600078418ff */
[----:B---3--:R-:W2:Y:S01]  /*0140*/  @!P0 LDG.E.64 R4, desc[UR8][R8.64] ;  /* 0x0000000808048981 */ /* 0x008ea2000c1e1b00 */
[----:B------:R-:W-:-:S06]  /*0150*/  @!P1 LEA.HI.X R7, R7, R13, R10, 0x3, P2 ;  /* 0x0000000d07079211 */ /* 0x000fcc00010f1c0a */
[----:B------:R-:W2:Y:S01]  /*0160*/  @!P1 LDG.E.64 R6, desc[UR8][R6.64] ;  /* 0x0000000806069981 */ /* 0x000ea2000c1e1b00 */
[----:B------:R-:W0:Y:S01]  /*0170*/  S2UR UR5, SR_CgaCtaId ;  /* 0x00000000000579c3 */ /* 0x000e220000008800 */
[----:B------:R-:W-:Y:S01]  /*0180*/  UMOV UR4, 0x400 ;  /* 0x0000040000047882 */ /* 0x000fe20000000000 */
[----:B------:R-:W-:Y:S02]  /*0190*/  UISETP.GE.U32.AND UP0, UPT, UR6, 0x2, UPT ;  /* 0x000000020600788c */ /* 0x000fe4000bf06070 */
[----:B0-----:R-:W-:-:S06]  /*01a0*/  ULEA UR4, UR5, UR4, 0x18 ;  /* 0x0000000405047291 */ /* 0x001fcc000f8ec0ff */
[----:B------:R-:W-:Y:S01]  /*01b0*/  LEA R3, R2, UR4, 0x3 ;  /* 0x0000000402037c11 */ /* 0x000fe2000f8e18ff */
[----:B--2---:R-:W-:-:S07]  /*01c0*/  @!P1 DADD R4, R6, R4 ;  /* 0x0000000006049229 */ /* 0x004fce0000000004 */
[----:B------:R0:W-:Y:S01]  /*01d0*/  STS.64 [R3], R4 ;  /* 0x0000000403007388 */ /* 0x0001e20000000a00 */
[----:B------:R-:W-:Y:S01]  /*01e0*/  BAR.SYNC.DEFER_BLOCKING 0x0 ;  /* 0x0000000000007b1d */ /* 0x000fe20000010000 */
[----:B------:R-:W-:-:S05]  /*01f0*/  ISETP.NE.AND P1, PT, R2, RZ, PT ;  /* 0x000000ff0200720c */ /* 0x000fca0003f25270 */
[----:B------:R-:W-:Y:S08]  /*0200*/  BRA.U !UP0, `(.L_x_166) ;  /* 0x0000000108487547 */ /* 0x000ff0000b800000 */
[----:B------:R-:W-:Y:S01]  /*0210*/  USHF.R.U32.HI UR4, URZ, 0x1, UR6 ;  /* 0x00000001ff047899 */ /* 0x000fe20008011606 */
[----:B------:R-:W-:-:S05]  /*0220*/  IMAD.MOV.U32 R10, RZ, RZ, RZ ;  /* 0x000000ffff0a7224 */ /* 0x000fca00078e00ff */
[----:B------:R-:W-:-:S07]  /*0230*/  IMAD.U32 R9, RZ, RZ, UR4 ;  /* 0x00000004ff097e24 */ /* 0x000fce000f8e00ff */
.L_x_167:
[----:B------:R-:W-:-:S04]  /*0240*/  ISETP.GT.U32.AND P0, PT, R9, R2, PT ;  /* 0x000000020900720c */ /* 0x000fc80003f04070 */
[----:B------:R-:W-:-:S13]  /*0250*/  ISETP.GT.U32.AND.EX P0, PT, R10, RZ, PT, P0 ;  /* 0x000000ff0a00720c */ /* 0x000fda0003f04100 */
[C---:B------:R-:W-:Y:S01]  /*0260*/  @P0 IMAD R8, R9.reuse, 0x8, R3 ;  /* 0x0000000809080824 */ /* 0x040fe200078e0203 */
[----:B------:R-:W-:Y:S04]  /*0270*/  @P0 LDS.64 R6, [R3] ;  /* 0x0000000003060984 */ /* 0x000fe80000000a00 */
[----:B0-----:R-:W0:Y:S02]  /*0280*/  @P0 LDS.64 R4, [R8] ;  /* 0x0000000008040984 */ /* 0x001e240000000a00 */
[----:B0-----:R-:W-:Y:S01]  /*0290*/  @P0 DADD R4, R4, R6 ;  /* 0x0000000004040229 */ /* 0x001fe20000000006 */
[--C-:B------:R-:W-:Y:S02]  /*02a0*/  SHF.R.U32.HI R7, RZ, 0x1, R10.reuse ;  /* 0x00000001ff077819 */ /* 0x100fe4000001160a */
[----:B------:R-:W-:-:S04]  /*02b0*/  SHF.R.U64 R6, R9, 0x1, R10 ;  /* 0x0000000109067819 */ /* 0x000fc8000000120a */
[----:B------:R1:W-:Y:S01]  /*02c0*/  @P0 STS.64 [R3], R4 ;  /* 0x0000000403000388 */ /* 0x0003e20000000a00 */
[----:B------:R-:W-:Y:S01]  /*02d0*/  BAR.SYNC.DEFER_BLOCKING 0x0 ;  /* 0x0000000000007b1d */ /* 0x000fe20000010000 */
[----:B------:R-:W-:Y:S01]  /*02e0*/  ISETP.GT.U32.AND P0, PT, R9, 0x1, PT ;  /* 0x000000010900780c */ /* 0x000fe20003f04070 */
[----:B------:R-:W-:-:S03]  /*02f0*/  IMAD.MOV.U32 R9, RZ, RZ, R6 ;  /* 0x000000ffff097224 */ /* 0x000fc600078e0006 */
[----:B------:R-:W-:Y:S01]  /*0300*/  ISETP.GT.U32.AND.EX P0, PT, R10, RZ, PT, P0 ;  /* 0x000000ff0a00720c */ /* 0x000fe20003f04100 */
[----:B------:R-:W-:-:S12]  /*0310*/  IMAD.MOV.U32 R10, RZ, RZ, R7 ;  /* 0x000000ffff0a7224 */ /* 0x000fd800078e0007 */
[----:B-1----:R-:W-:Y:S05]  /*0320*/  @P0 BRA `(.L_x_167) ;  /* 0xfffffffc00c40947 */ /* 0x002fea000383ffff */
.L_x_166:
[----:B------:R-:W-:Y:S05]  /*0330*/  @P1 EXIT ;  /* 0x000000000000194d */ /* 0x000fea0003800000 */
[----:B------:R-:W1:Y:S01]  /*0340*/  S2UR UR5, SR_CgaCtaId ;  /* 0x00000000000579c3 */ /* 0x000e620000008800 */
[----:B------:R-:W-:-:S07]  /*0350*/  UMOV UR4, 0x400 ;  /* 0x0000040000047882 */ /* 0x000fce0000000000 */
[----:B0-----:R-:W0:Y:S01]  /*0360*/  LDC.64 R4, c[0x0][0x388] ;  /* 0x0000e200ff047b82 */ /* 0x001e220000000a00 */
[----:B-1----:R-:W-:Y:S01]  /*0370*/  ULEA UR4, UR5, UR4, 0x18 ;  /* 0x0000000405047291 */ /* 0x002fe2000f8ec0ff */
[----:B0-----:R-:W-:-:S08]  /*0380*/  IMAD.WIDE.U32 R4, R0, 0x8, R4 ;  /* 0x0000000800047825 */ /* 0x001fd000078e0004 */
[----:B------:R-:W0:Y:S04]  /*0390*/  LDS.64 R2, [UR4] ;  /* 0x00000004ff027984 */ /* 0x000e280008000a00 */
[----:B0-----:R-:W-:Y:S01]  /*03a0*/  STG.E.64 desc[UR8][R4.64], R2 ;  /* 0x0000000204007986 */ /* 0x001fe2000c101b08 */
[----:B------:R-:W-:Y:S05]  /*03b0*/  EXIT ;  /* 0x000000000000794d */ /* 0x000fea0003800000 */
.L_x_168:
        /* <DEDUP_REMOVED lines=12> */
.L_x_314:


//--------------------- .text._Z20kernel_provider_syncP13ProviderStatei --------------------------
	.section	.text._Z20kernel_provider_syncP13ProviderStatei,"ax",@progbits
	.align	128
        .global         _Z20kernel_provider_syncP13ProviderStatei
        .type           _Z20kernel_provider_syncP13ProviderStatei,@function
        .size           _Z20kernel_provider_syncP13ProviderStatei,(.L_x_301 - _Z20kernel_provider_syncP13ProviderStatei)
        .other          _Z20kernel_provider_syncP13ProviderStatei,@"STO_CUDA_ENTRY STV_DEFAULT"
_Z20kernel_provider_syncP13ProviderStatei:
.text._Z20kernel_provider_syncP13ProviderStatei:
[----:B------:R-:W-:Y:S01]  /*0000*/  LDC R1, c[0x0][0x37c] ;  /* 0x0000df00ff017b82 */ /* 0x000fe20000000800 */
[----:B------:R-:W0:Y:S07]  /*0010*/  S2R R0, SR_TID.X ;  /* 0x0000000000007919 */ /* 0x000e2e0000002100 */
[----:B------:R-:W0:Y:S01]  /*0020*/  S2UR UR4, SR_CTAID.X ;  /* 0x00000000000479c3 */ /* 0x000e220000002500 */
[----:B------:R-:W1:Y:S07]  /*0030*/  LDCU UR5, c[0x0][0x388] ;  /* 0x00007100ff0577ac */ /* 0x000e6e0008000800 */
[----:B------:R-:W0:Y:S02]  /*0040*/  LDC R13, c[0x0][0x360] ;  /* 0x0000d800ff0d7b82 */ /* 0x000e240000000800 */
[----:B0-----:R-:W-:-:S05]  /*0050*/  IMAD R13, R13, UR4, R0 ;  /* 0x000000040d0d7c24 */ /* 0x001fca000f8e0200 */
[----:B-1----:R-:W-:-:S13]  /*0060*/  ISETP.GE.AND P0, PT, R13, UR5, PT ;  /* 0x000000050d007c0c */ /* 0x002fda000bf06270 */
[----:B------:R-:W-:Y:S05]  /*0070*/  @P0 EXIT ;  /* 0x000000000000094d */ /* 0x000fea0003800000 */
[----:B------:R-:W-:Y:S01]  /*0080*/  VIADD R4, R13, 0x1 ;  /* 0x000000010d047836 */ /* 0x000fe20000000000 */
[----:B------:R-:W0:Y:S01]  /*0090*/  LDC.64 R10, c[0x0][0x380] ;  /* 0x0000e000ff0a7b82 */ /* 0x000e220000000a00 */
[----:B------:R-:W1:Y:S01]  /*00a0*/  LDCU.64 UR4, c[0x0][0x358] ;  /* 0x00006b00ff0477ac */ /* 0x000e620008000a00 */
[----:B------:R-:W-:Y:S01]  /*00b0*/  MOV R12, 0x1 ;  /* 0x00000001000c7802 */ /* 0x000fe20000000f00 */
[----:B------:R-:W-:Y:S02]  /*00c0*/  BSSY.RECONVERGENT B0, `(.L_x_169) ;  /* 0x0000012000007945 */ /* 0x000fe40003800200 */
[----:B------:R-:W2:Y:S08]  /*00d0*/  I2F.F64 R4, R4 ;  /* 0x0000000400047312 */ /* 0x000eb00000201c00 */
[----:B--2---:R-:W2:Y:S01]  /*00e0*/  MUFU.RCP64H R7, R5 ;  /* 0x0000000500077308 */ /* 0x004ea20000001800 */
[----:B------:R-:W-:-:S05]  /*00f0*/  VIADD R6, R5, 0x300402 ;  /* 0x0030040205067836 */ /* 0x000fca0000000000 */
[----:B------:R-:W-:Y:S01]  /*0100*/  FSETP.GEU.AND P0, PT, |R6|, 5.8789094863358348022e-39, PT ;  /* 0x004004020600780b */ /* 0x000fe20003f0e200 */
[----:B--2---:R-:W-:-:S08]  /*0110*/  DFMA R2, -R4, R6, 1 ;  /* 0x3ff000000402742b */ /* 0x004fd00000000106 */
[----:B------:R-:W-:Y:S01]  /*0120*/  DFMA R8, R2, R2, R2 ;  /* 0x000000020208722b */ /* 0x000fe20000000002 */
[----:B0-----:R-:W-:-:S04]  /*0130*/  IMAD.WIDE R2, R13, 0x18, R10 ;  /* 0x000000180d027825 */ /* 0x001fc800078e020a */
[----:B------:R-:W-:-:S03]  /*0140*/  IMAD.MOV.U32 R13, RZ, RZ, 0x1 ;  /* 0x00000001ff0d7424 */ /* 0x000fc600078e00ff */
[----:B------:R-:W-:Y:S02]  /*0150*/  DFMA R8, R6, R8, R6 ;  /* 0x000000080608722b */ /* 0x000fe40000000006 */
[----:B-1----:R0:W-:Y:S06]  /*0160*/  STG.E.64 desc[UR4][R2.64], R12 ;  /* 0x0000000c02007986 */ /* 0x0021ec000c101b04 */
[----:B------:R-:W-:-:S08]  /*0170*/  DFMA R10, -R4, R8, 1 ;  /* 0x3ff00000040a742b */ /* 0x000fd00000000108 */
[----:B------:R-:W-:Y:S01]  /*0180*/  DFMA R8, R8, R10, R8 ;  /* 0x0000000a0808722b */ /* 0x000fe20000000008 */
[----:B------:R-:W-:Y:S10]  /*0190*/  @P0 BRA `(.L_x_170) ;  /* 0x0000000000100947 */ /* 0x000ff40003800000 */
[----:B------:R-:W-:-:S05]  /*01a0*/  LOP3.LUT R0, R5, 0x7fffffff, RZ, 0xc0, !PT ;  /* 0x7fffffff05007812 */ /* 0x000fca00078ec0ff */
[----:B------:R-:W-:Y:S01]  /*01b0*/  VIADD R8, R0, 0xfff00000 ;  /* 0xfff0000000087836 */ /* 0x000fe20000000000 */
[----:B------:R-:W-:-:S07]  /*01c0*/  MOV R0, 0x1e0 ;  /* 0x000001e000007802 */ /* 0x000fce0000000f00 */
[----:B0-----:R-:W-:Y:S05]  /*01d0*/  CALL.REL.NOINC `($__internal_5_$__cuda_sm20_dblrcp_rn_slowpath_v3) ;  /* 0x0000000000187944 */ /* 0x001fea0003c00000 */
.L_x_170:
[----:B------:R-:W-:Y:S05]  /*01e0*/  BSYNC.RECONVERGENT B0 ;  /* 0x0000000000007941 */ /* 0x000fea0003800200 */
.L_x_169:
[----:B------:R-:W-:Y:S01]  /*01f0*/  MOV R4, 0x1 ;  /* 0x0000000100047802 */ /* 0x000fe20000000f00 */
[----:B------:R-:W-:Y:S01]  /*0200*/  IMAD.MOV.U32 R5, RZ, RZ, 0x1 ;  /* 0x00000001ff057424 */ /* 0x000fe200078e00ff */
[----:B------:R-:W-:Y:S04]  /*0210*/  STG.E.64 desc[UR4][R2.64+0x10], R8 ;  /* 0x0000100802007986 */ /* 0x000fe8000c101b04 */
[----:B------:R-:W-:Y:S01]  /*0220*/  STG.E.64 desc[UR4][R2.64+0x8], R4 ;  /* 0x0000080402007986 */ /* 0x000fe2000c101b04 */
[----:B------:R-:W-:Y:S05]  /*0230*/  EXIT ;  /* 0x000000000000794d */ /* 0x000fea0003800000 */
        .weak           $__internal_5_$__cuda_sm20_dblrcp_rn_slowpath_v3
        .type           $__internal_5_$__cuda_sm20_dblrcp_rn_slowpath_v3,@function
        .size           $__internal_5_$__cuda_sm20_dblrcp_rn_slowpath_v3,(.L_x_301 - $__internal_5_$__cuda_sm20_dblrcp_rn_slowpath_v3)
$__internal_5_$__cuda_sm20_dblrcp_rn_slowpath_v3:
[----:B------:R-:W-:Y:S01]  /*0240*/  DSETP.GTU.AND P0, PT, |R4|, +INF , PT ;  /* 0x7ff000000400742a */ /* 0x000fe20003f0c200 */
[----:B------:R-:W-:-:S13]  /*0250*/  BSSY.RECONVERGENT B1, `(.L_x_171) ;  /* 0x0000023000017945 */ /* 0x000fda0003800200 */
[----:B------:R-:W-:Y:S05]  /*0260*/  @P0 BRA `(.L_x_172) ;  /* 0x00000000007c0947 */ /* 0x000fea0003800000 */
[----:B------:R-:W-:-:S05]  /*0270*/  LOP3.LUT R9, R5, 0x7fffffff, RZ, 0xc0, !PT ;  /* 0x7fffffff05097812 */ /* 0x000fca00078ec0ff */
[----:B------:R-:W-:-:S05]  /*0280*/  VIADD R6, R9, 0xffffffff ;  /* 0xffffffff09067836 */ /* 0x000fca0000000000 */
[----:B------:R-:W-:-:S13]  /*0290*/  ISETP.GE.U32.AND P0, PT, R6, 0x7fefffff, PT ;  /* 0x7fefffff0600780c */ /* 0x000fda0003f06070 */
[----:B------:R-:W-:Y:S02]  /*02a0*/  @P0 LOP3.LUT R7, R5, 0x7ff00000, RZ, 0x3c, !PT ;  /* 0x7ff0000005070812 */ /* 0x000fe400078e3cff */
[----:B------:R-:W-:Y:S01]  /*02b0*/  @P0 MOV R6, RZ ;  /* 0x000000ff00060202 */ /* 0x000fe20000000f00 */
[----:B------:R-:W-:Y:S06]  /*02c0*/  @P0 BRA `(.L_x_173) ;  /* 0x00000000006c0947 */ /* 0x000fec0003800000 */
[----:B------:R-:W-:-:S13]  /*02d0*/  ISETP.GE.U32.AND P0, PT, R9, 0x1000001, PT ;  /* 0x010000010900780c */ /* 0x000fda0003f06070 */
[----:B------:R-:W-:Y:S05]  /*02e0*/  @!P0 BRA `(.L_x_174) ;  /* 0x0000000000348947 */ /* 0x000fea0003800000 */
[----:B------:R-:W-:Y:S02]  /*02f0*/  VIADD R7, R5, 0xc0200000 ;  /* 0xc020000005077836 */ /* 0x000fe40000000000 */
[----:B------:R-:W-:Y:S02]  /*0300*/  IMAD.MOV.U32 R6, RZ, RZ, R4 ;  /* 0x000000ffff067224 */ /* 0x000fe400078e0004 */
[----:B------:R-:W0:Y:S04]  /*0310*/  MUFU.RCP64H R9, R7 ;  /* 0x0000000700097308 */ /* 0x000e280000001800 */
[----:B0-----:R-:W-:-:S08]  /*0320*/  DFMA R10, -R6, R8, 1 ;  /* 0x3ff00000060a742b */ /* 0x001fd00000000108 */
[----:B------:R-:W-:-:S08]  /*0330*/  DFMA R10, R10, R10, R10 ;  /* 0x0000000a0a0a722b */ /* 0x000fd0000000000a */
[----:B------:R-:W-:-:S08]  /*0340*/  DFMA R10, R8, R10, R8 ;  /* 0x0000000a080a722b */ /* 0x000fd00000000008 */
[----:B------:R-:W-:-:S08]  /*0350*/  DFMA R8, -R6, R10, 1 ;  /* 0x3ff000000608742b */ /* 0x000fd0000000010a */
[----:B------:R-:W-:-:S08]  /*0360*/  DFMA R8, R10, R8, R10 ;  /* 0x000000080a08722b */ /* 0x000fd0000000000a */
[----:B------:R-:W-:-:S08]  /*0370*/  DMUL R8, R8, 2.2250738585072013831e-308 ;  /* 0x0010000008087828 */ /* 0x000fd00000000000 */
[----:B------:R-:W-:-:S08]  /*0380*/  DFMA R4, -R4, R8, 1 ;  /* 0x3ff000000404742b */ /* 0x000fd00000000108 */
[----:B------:R-:W-:-:S08]  /*0390*/  DFMA R4, R4, R4, R4 ;  /* 0x000000040404722b */ /* 0x000fd00000000004 */
[----:B------:R-:W-:Y:S01]  /*03a0*/  DFMA R6, R8, R4, R8 ;  /* 0x000000040806722b */ /* 0x000fe20000000008 */
[----:B------:R-:W-:Y:S10]  /*03b0*/  BRA `(.L_x_173) ;  /* 0x0000000000307947 */ /* 0x000ff40003800000 */
.L_x_174:
[----:B------:R-:W-:Y:S01]  /*03c0*/  DMUL R4, R4, 8.11296384146066816958e+31 ;  /* 0x4690000004047828 */ /* 0x000fe20000000000 */
[----:B------:R-:W-:-:S05]  /*03d0*/  MOV R6, R8 ;  /* 0x0000000800067202 */ /* 0x000fca0000000f00 */
[----:B------:R-:W0:Y:S02]  /*03e0*/  MUFU.RCP64H R7, R5 ;  /* 0x0000000500077308 */ /* 0x000e240000001800 */
[----:B0-----:R-:W-:-:S08]  /*03f0*/  DFMA R8, -R4, R6, 1 ;  /* 0x3ff000000408742b */ /* 0x001fd00000000106 */
[----:B------:R-:W-:-:S08]  /*0400*/  DFMA R8, R8, R8, R8 ;  /* 0x000000080808722b */ /* 0x000fd00000000008 */
[----:B------:R-:W-:-:S08]  /*0410*/  DFMA R8, R6, R8, R6 ;  /* 0x000000080608722b */ /* 0x000fd00000000006 */
[----:B------:R-:W-:-:S08]  /*0420*/  DFMA R6, -R4, R8, 1 ;  /* 0x3ff000000406742b */ /* 0x000fd00000000108 */
[----:B------:R-:W-:-:S08]  /*0430*/  DFMA R6, R8, R6, R8 ;  /* 0x000000060806722b */ /* 0x000fd00000000008 */
[----:B------:R-:W-:Y:S01]  /*0440*/  DMUL R6, R6, 8.11296384146066816958e+31 ;  /* 0x4690000006067828 */ /* 0x000fe20000000000 */
[----:B------:R-:W-:Y:S10]  /*0450*/  BRA `(.L_x_173) ;  /* 0x0000000000087947 */ /* 0x000ff40003800000 */
.L_x_172:
[----:B------:R-:W-:Y:S01]  /*0460*/  LOP3.LUT R7, R5, 0x80000, RZ, 0xfc, !PT ;  /* 0x0008000005077812 */ /* 0x000fe200078efcff */
[----:B------:R-:W-:-:S07]  /*0470*/  IMAD.MOV.U32 R6, RZ, RZ, R4 ;  /* 0x000000ffff067224 */ /* 0x000fce00078e0004 */
.L_x_173:
[----:B------:R-:W-:Y:S05]  /*0480*/  BSYNC.RECONVERGENT B1 ;  /* 0x0000000000017941 */ /* 0x000fea0003800200 */
.L_x_171:
[----:B------:R-:W-:Y:S02]  /*0490*/  HFMA2 R5, -RZ, RZ, 0, 0 ;  /* 0x00000000ff057431 */ /* 0x000fe400000001ff */
[----:B------:R-:W-:Y:S01]  /*04a0*/  IMAD.MOV.U32 R4, RZ, RZ, R0 ;  /* 0x000000ffff047224 */ /* 0x000fe200078e0000 */
[----:B------:R-:W-:Y:S01]  /*04b0*/  MOV R9, R7 ;  /* 0x0000000700097202 */ /* 0x000fe20000000f00 */
[----:B------:R-:W-:Y:S02]  /*04c0*/  IMAD.MOV.U32 R8, RZ, RZ, R6 ;  /* 0x000000ffff087224 */ /* 0x000fe400078e0006 */
[----:B------:R-:W-:Y:S05]  /*04d0*/  RET.REL.NODEC R4 `(_Z20kernel_provider_syncP13ProviderStatei) ;  /* 0xfffffff804c87950 */ /* 0x000fea0003c3ffff */
.L_x_175:
        /* <DEDUP_REMOVED lines=10> */
.L_x_301:


//--------------------- .text._Z24kernel_god_code_multiplyPddm --------------------------
	.section	.text._Z24kernel_god_code_multiplyPddm,"ax",@progbits
	.align	128
        .global         _Z24kernel_god_code_multiplyPddm
        .type           _Z24kernel_god_code_multiplyPddm,@function
        .size           _Z24kernel_god_code_multiplyPddm,(.L_x_302 - _Z24kernel_god_code_multiplyPddm)
        .other          _Z24kernel_god_code_multiplyPddm,@"STO_CUDA_ENTRY STV_DEFAULT"
_Z24kernel_god_code_multiplyPddm:
.text._Z24kernel_god_code_multiplyPddm:
        /* <DEDUP_REMOVED lines=9> */
[----:B------:R-:W0:Y:S01]  /*0090*/  LDCU UR6, c[0x3][0x4] ;  /* 0x00c00080ff0677ac */ /* 0x000e220008000800 */
[----:B------:R-:W1:Y:S01]  /*00a0*/  LDC.64 R8, c[0x3][RZ] ;  /* 0x00c00000ff087b82 */ /* 0x000e620000000a00 */
[----:B------:R-:W-:Y:S01]  /*00b0*/  IMAD.MOV.U32 R2, RZ, RZ, 0x1 ;  /* 0x00000001ff027424 */ /* 0x000fe200078e00ff */
[----:B------:R-:W1:Y:S01]  /*00c0*/  LDCU.64 UR4, c[0x0][0x388] ;  /* 0x00007100ff0477ac */ /* 0x000e620008000a00 */
[----:B0-----:R-:W0:Y:S01]  /*00d0*/  MUFU.RCP64H R3, UR6 ;  /* 0x0000000600037d08 */ /* 0x001e220008001800 */
[----:B-1----:R-:W-:Y:S01]  /*00e0*/  DMUL R6, R8, UR4 ;  /* 0x0000000408067c28 */ /* 0x002fe20008000000 */
[----:B------:R-:W1:Y:S02]  /*00f0*/  LDCU.64 UR4, c[0x0][0x358] ;  /* 0x00006b00ff0477ac */ /* 0x000e640008000a00 */
[----:B0-----:R-:W-:-:S07]  /*0100*/  DFMA R4, R2, -R8, 1 ;  /* 0x3ff000000204742b */ /* 0x001fce0000000808 */
[----:B------:R-:W-:Y:S01]  /*0110*/  FSETP.GEU.AND P1, PT, |R7|, 6.5827683646048100446e-37, PT ;  /* 0x036000000700780b */ /* 0x000fe20003f2e200 */
        /* <DEDUP_REMOVED lines=9> */
[----:B-1----:R-:W-:Y:S05]  /*01b0*/  @P0 BRA P1, `(.L_x_176) ;  /* 0x0000000000080947 */ /* 0x002fea0000800000 */
[----:B------:R-:W-:-:S07]  /*01c0*/  MOV R10, 0x1e0 ;  /* 0x000001e0000a7802 */ /* 0x000fce0000000f00 */
[----:B------:R-:W-:Y:S05]  /*01d0*/  CALL.REL.NOINC `($__internal_6_$__cuda_sm20_div_rn_f64_full) ;  /* 0x00000000001c7944 */ /* 0x000fea0003c00000 */
.L_x_176:
[----:B------:R-:W0:Y:S02]  /*01e0*/  LDCU.64 UR6, c[0x0][0x380] ;  /* 0x00007000ff0677ac */ /* 0x000e240008000a00 */
[----:B0-----:R-:W-:-:S04]  /*01f0*/  LEA R4, P0, R0, UR6, 0x3 ;  /* 0x0000000600047c11 */ /* 0x001fc8000f8018ff */
[----:B------:R-:W-:-:S05]  /*0200*/  LEA.HI.X R5, R0, UR7, RZ, 0x3, P0 ;  /* 0x0000000700057c11 */ /* 0x000fca00080f1cff */
[----:B------:R-:W2:Y:S02]  /*0210*/  LDG.E.64 R6, desc[UR4][R4.64] ;  /* 0x0000000404067981 */ /* 0x000ea4000c1e1b00 */
[----:B--2---:R-:W-:-:S07]  /*0220*/  DMUL R6, R6, R2 ;  /* 0x0000000206067228 */ /* 0x004fce0000000000 */
[----:B------:R-:W-:Y:S01]  /*0230*/  STG.E.64 desc[UR4][R4.64], R6 ;  /* 0x0000000604007986 */ /* 0x000fe2000c101b04 */
[----:B------:R-:W-:Y:S05]  /*0240*/  EXIT ;  /* 0x000000000000794d */ /* 0x000fea0003800000 */
        .weak           $__internal_6_$__cuda_sm20_div_rn_f64_full
        .type           $__internal_6_$__cuda_sm20_div_rn_f64_full,@function
        .size           $__internal_6_$__cuda_sm20_div_rn_f64_full,(.L_x_302 - $__internal_6_$__cuda_sm20_div_rn_f64_full)
$__internal_6_$__cuda_sm20_div_rn_f64_full:
[----:B------:R-:W0:Y:S01]  /*0250*/  LDC.64 R2, c[0x3][RZ] ;  /* 0x00c00000ff027b82 */ /* 0x000e220000000a00 */
[C---:B------:R-:W-:Y:S02]  /*0260*/  FSETP.GEU.AND P2, PT, |R7|.reuse, 1.469367938527859385e-39, PT ;  /* 0x001000000700780b */ /* 0x040fe40003f4e200 */
[----:B------:R-:W-:-:S05]  /*0270*/  LOP3.LUT R11, R7, 0x7ff00000, RZ, 0xc0, !PT ;  /* 0x7ff00000070b7812 */ /* 0x000fca00078ec0ff */
[----:B------:R-:W-:Y:S01]  /*0280*/  IMAD.MOV.U32 R21, RZ, RZ, R11 ;  /* 0x000000ffff157224 */ /* 0x000fe200078e000b */
[C---:B0-----:R-:W-:Y:S02]  /*0290*/  FSETP.GEU.AND P0, PT, |R3|.reuse, 1.469367938527859385e-39, PT ;  /* 0x001000000300780b */ /* 0x041fe40003f0e200 */
[----:B------:R-:W-:-:S04]  /*02a0*/  LOP3.LUT R4, R3, 0x800fffff, RZ, 0xc0, !PT ;  /* 0x800fffff03047812 */ /* 0x000fc800078ec0ff */
[----:B------:R-:W-:Y:S01]  /*02b0*/  LOP3.LUT R5, R4, 0x3ff00000, RZ, 0xfc, !PT ;  /* 0x3ff0000004057812 */ /* 0x000fe200078efcff */
[----:B------:R-:W-:-:S06]  /*02c0*/  IMAD.MOV.U32 R4, RZ, RZ, R2 ;  /* 0x000000ffff047224 */ /* 0x000fcc00078e0002 */
[----:B------:R-:W0:Y:S02]  /*02d0*/  @!P0 LDC.64 R8, c[0x3][RZ] ;  /* 0x00c00000ff088b82 */ /* 0x000e240000000a00 */
[----:B0-----:R-:W-:Y:S01]  /*02e0*/  @!P0 DMUL R4, R8, 8.98846567431157953865e+307 ;  /* 0x7fe0000008048828 */ /* 0x001fe20000000000 */
[----:B------:R-:W-:-:S05]  /*02f0*/  IMAD.MOV.U32 R8, RZ, RZ, 0x1 ;  /* 0x00000001ff087424 */ /* 0x000fca00078e00ff */
[----:B------:R-:W0:Y:S02]  /*0300*/  MUFU.RCP64H R9, R5 ;  /* 0x0000000500097308 */ /* 0x000e240000001800 */
[----:B0-----:R-:W-:-:S08]  /*0310*/  DFMA R12, R8, -R4, 1 ;  /* 0x3ff00000080c742b */ /* 0x001fd00000000804 */
[----:B------:R-:W-:Y:S01]  /*0320*/  DFMA R14, R12, R12, R12 ;  /* 0x0000000c0c0e722b */ /* 0x000fe2000000000c */
[----:B------:R-:W-:Y:S01]  /*0330*/  LOP3.LUT R12, R3, 0x7ff00000, RZ, 0xc0, !PT ;  /* 0x7ff00000030c7812 */ /* 0x000fe200078ec0ff */
[----:B------:R-:W-:-:S03]  /*0340*/  IMAD.MOV.U32 R13, RZ, RZ, 0x1ca00000 ;  /* 0x1ca00000ff0d7424 */ /* 0x000fc600078e00ff */
[----:B------:R-:W-:Y:S01]  /*0350*/  ISETP.GE.U32.AND P1, PT, R11, R12, PT ;  /* 0x0000000c0b00720c */ /* 0x000fe20003f26070 */
[----:B------:R-:W-:Y:S02]  /*0360*/  IMAD.MOV.U32 R20, RZ, RZ, R12 ;  /* 0x000000ffff147224 */ /* 0x000fe400078e000c */
[----:B------:R-:W-:Y:S01]  /*0370*/  DFMA R16, R8, R14, R8 ;  /* 0x0000000e0810722b */ /* 0x000fe20000000008 */
[----:B------:R-:W-:Y:S01]  /*0380*/  @!P0 LOP3.LUT R20, R5, 0x7ff00000, RZ, 0xc0, !PT ;  /* 0x7ff0000005148812 */ /* 0x000fe200078ec0ff */
[----:B------:R-:W-:Y:S01]  /*0390*/  IMAD.MOV.U32 R8, RZ, RZ, R6 ;  /* 0x000000ffff087224 */ /* 0x000fe200078e0006 */
[----:B------:R-:W-:-:S03]  /*03a0*/  SEL R13, R13, 0x63400000, !P1 ;  /* 0x634000000d0d7807 */ /* 0x000fc60004800000 */
[----:B------:R-:W-:Y:S01]  /*03b0*/  VIADD R23, R20, 0xffffffff ;  /* 0xffffffff14177836 */ /* 0x000fe20000000000 */
[C-C-:B------:R-:W-:Y:S01]  /*03c0*/  @!P2 LOP3.LUT R14, R13.reuse, 0x80000000, R7.reuse, 0xf8, !PT ;  /* 0x800000000d0ea812 */ /* 0x140fe200078ef807 */
[----:B------:R-:W-:Y:S01]  /*03d0*/  DFMA R18, R16, -R4, 1 ;  /* 0x3ff000001012742b */ /* 0x000fe20000000804 */
[----:B------:R-:W-:Y:S02]  /*03e0*/  LOP3.LUT R9, R13, 0x800fffff, R7, 0xf8, !PT ;  /* 0x800fffff0d097812 */ /* 0x000fe400078ef807 */
[----:B------:R-:W-:Y:S01]  /*03f0*/  @!P2 LOP3.LUT R15, R14, 0x100000, RZ, 0xfc, !PT ;  /* 0x001000000e0fa812 */ /* 0x000fe200078efcff */
[----:B------:R-:W-:-:S06]  /*0400*/  @!P2 IMAD.MOV.U32 R14, RZ, RZ, RZ ;  /* 0x000000ffff0ea224 */ /* 0x000fcc00078e00ff */
[----:B------:R-:W-:Y:S02]  /*0410*/  @!P2 DFMA R8, R8, 2, -R14 ;  /* 0x400000000808a82b */ /* 0x000fe4000000080e */
[----:B------:R-:W-:-:S08]  /*0420*/  DFMA R14, R16, R18, R16 ;  /* 0x00000012100e722b */ /* 0x000fd00000000010 */
[----:B------:R-:W-:Y:S01]  /*0430*/  @!P2 LOP3.LUT R21, R9, 0x7ff00000, RZ, 0xc0, !PT ;  /* 0x7ff000000915a812 */ /* 0x000fe200078ec0ff */
[----:B------:R-:W-:-:S04]  /*0440*/  DMUL R16, R14, R8 ;  /* 0x000000080e107228 */ /* 0x000fc80000000000 */
[----:B------:R-:W-:-:S04]  /*0450*/  VIADD R22, R21, 0xffffffff ;  /* 0xffffffff15167836 */ /* 0x000fc80000000000 */
[----:B------:R-:W-:Y:S01]  /*0460*/  DFMA R18, R16, -R4, R8 ;  /* 0x800000041012722b */ /* 0x000fe20000000008 */
[----:B------:R-:W-:-:S04]  /*0470*/  ISETP.GT.U32.AND P0, PT, R22, 0x7feffffe, PT ;  /* 0x7feffffe1600780c */ /* 0x000fc80003f04070 */
[----:B------:R-:W-:-:S03]  /*0480*/  ISETP.GT.U32.OR P0, PT, R23, 0x7feffffe, P0 ;  /* 0x7feffffe1700780c */ /* 0x000fc60000704470 */
[----:B------:R-:W-:-:S10]  /*0490*/  DFMA R14, R14, R18, R16 ;  /* 0x000000120e0e722b */ /* 0x000fd40000000010 */
[----:B------:R-:W-:Y:S05]  /*04a0*/  @P0 BRA `(.L_x_177) ;  /* 0x0000000000600947 */ /* 0x000fea0003800000 */
[----:B------:R-:W-:Y:S01]  /*04b0*/  VIADDMNMX R11, R11, -R12, 0xb9600000, !PT ;  /* 0xb96000000b0b7446 */ /* 0x000fe2000780090c */
[----:B------:R-:W-:-:S03]  /*04c0*/  IMAD.MOV.U32 R6, RZ, RZ, RZ ;  /* 0x000000ffff067224 */ /* 0x000fc600078e00ff */
[----:B------:R-:W-:-:S05]  /*04d0*/  VIMNMX R2, PT, PT, R11, 0x46a00000, PT ;  /* 0x46a000000b027848 */ /* 0x000fca0003fe0100 */
        /* <DEDUP_REMOVED lines=21> */
.L_x_177:
[----:B------:R-:W-:-:S14]  /*0630*/  DSETP.NAN.AND P0, PT, R6, R6, PT ;  /* 0x000000060600722a */ /* 0x000fdc0003f08000 */
[----:B------:R-:W-:Y:S05]  /*0640*/  @P0 BRA `(.L_x_179) ;  /* 0x0000000000480947 */ /* 0x000fea0003800000 */
[----:B------:R-:W0:Y:S02]  /*0650*/  LDC.64 R4, c[0x3][RZ] ;  /* 0x00c00000ff047b82 */ /* 0x000e240000000a00 */
[----:B0-----:R-:W-:-:S14]  /*0660*/  DSETP.NAN.AND P0, PT, R4, R4, PT ;  /* 0x000000040400722a */ /* 0x001fdc0003f08000 */
        /* <DEDUP_REMOVED lines=13> */
.L_x_180:
[----:B------:R-:W-:Y:S01]  /*0740*/  LOP3.LUT R13, R3, 0x80000, RZ, 0xfc, !PT ;  /* 0x00080000030d7812 */ /* 0x000fe200078efcff */
[----:B------:R-:W-:Y:S01]  /*0750*/  IMAD.MOV.U32 R12, RZ, RZ, R2 ;  /* 0x000000ffff0c7224 */ /* 0x000fe200078e0002 */
[----:B------:R-:W-:Y:S06]  /*0760*/  BRA `(.L_x_178) ;  /* 0x0000000000087947 */ /* 0x000fec0003800000 */
.L_x_179:
[----:B------:R-:W-:Y:S01]  /*0770*/  LOP3.LUT R13, R7, 0x80000, RZ, 0xfc, !PT ;  /* 0x00080000070d7812 */ /* 0x000fe200078efcff */
[----:B------:R-:W-:-:S07]  /*0780*/  IMAD.MOV.U32 R12, RZ, RZ, R6 ;  /* 0x000000ffff0c7224 */ /* 0x000fce00078e0006 */
.L_x_178:
[----:B------:R-:W-:Y:S02]  /*0790*/  IMAD.MOV.U32 R11, RZ, RZ, 0x0 ;  /* 0x00000000ff0b7424 */ /* 0x000fe400078e00ff */
[----:B------:R-:W-:Y:S02]  /*07a0*/  IMAD.MOV.U32 R2, RZ, RZ, R12 ;  /* 0x000000ffff027224 */ /* 0x000fe400078e000c */
[----:B------:R-:W-:Y:S01]  /*07b0*/  IMAD.MOV.U32 R3, RZ, RZ, R13 ;  /* 0x000000ffff037224 */ /* 0x000fe200078e000d */
[----:B------:R-:W-:Y:S06]  /*07c0*/  RET.REL.NODEC R10 `(_Z24kernel_god_code_multiplyPddm) ;  /* 0xfffffff80a0c7950 */ /* 0x000fec0003c3ffff */
.L_x_181:
        /* <DEDUP_REMOVED lines=11> */
.L_x_302:


//--------------------- .text._Z21kernel_reality_breachPdimm --------------------------
	.section	.text._Z21kernel_reality_breachPdimm,"ax",@progbits
	.align	128
        .global         _Z21kernel_reality_breachPdimm
        .type           _Z21kernel_reality_breachPdimm,@function
        .size           _Z21kernel_reality_breachPdimm,(.L_x_304 - _Z21kernel_reality_breachPdimm)
        .other          _Z21kernel_reality_breachPdimm,@"STO_CUDA_ENTRY STV_DEFAULT"
_Z21kernel_reality_breachPdimm:
.text._Z21kernel_reality_breachPdimm:
        /* <DEDUP_REMOVED lines=9> */
[----:B------:R-:W0:Y:S02]  /*0090*/  LDCU UR4, c[0x0][0x388] ;  /* 0x00007100ff0477ac */ /* 0x000e240008000800 */
        /* <DEDUP_REMOVED lines=9> */
[----:B------:R-:W-:-:S13]  /*0130*/  PLOP3.LUT P0, PT, P0, PT, PT, 0x8, 0x80 ;  /* 0x000000000080781c */ /* 0x000fda000070e170 */
[----:B------:R-:W-:Y:S05]  /*0140*/  CALL.REL.NOINC `($_Z21kernel_reality_breachPdimm$__internal_accurate_pow) ;  /* 0x0000001c00407944 */ /* 0x000fea0003c00000 */
        /* <DEDUP_REMOVED lines=22> */
.L_x_182:
        /* <DEDUP_REMOVED lines=14> */
.L_x_183:
[----:B------:R-:W0:Y:S01]  /*0390*/  LDCU UR4, c[0x0][0x388] ;  /* 0x00007100ff0477ac */ /* 0x000e220008000800 */
[----:B------:R-:W-:Y:S01]  /*03a0*/  DSETP.NEU.AND P0, PT, R6, 1, PT ;  /* 0x3ff000000600742a */ /* 0x000fe20003f0d000 */
[----:B------:R-:W-:Y:S01]  /*03b0*/  IADD3 R10, P2, PT, R2, 0x1, RZ ;  /* 0x00000001020a7810 */ /* 0x000fe20007f5e0ff */
[----:B------:R-:W-:Y:S01]  /*03c0*/  BSSY.RECONVERGENT B0, `(.L_x_184) ;  /* 0x000008a000007945 */ /* 0x000fe20003800200 */
[----:B------:R-:W1:Y:S03]  /*03d0*/  LDCU.64 UR6, c[0x3][URZ] ;  /* 0x00c00000ff0677ac */ /* 0x000e660008000a00 */
[----:B------:R-:W-:Y:S01]  /*03e0*/  FSEL R4, R8, RZ, P0 ;  /* 0x000000ff08047208 */ /* 0x000fe20000000000 */
[----:B------:R-:W-:Y:S01]  /*03f0*/  IMAD.X R11, RZ, RZ, RZ, P2 ;  /* 0x000000ffff0b7224 */ /* 0x000fe200010e06ff */
[----:B------:R-:W-:-:S03]  /*0400*/  FSEL R8, R9, 1.875, P0 ;  /* 0x3ff0000009087808 */ /* 0x000fc60000000000 */
[----:B------:R-:W2:Y:S01]  /*0410*/  I2F.F64.U64 R6, R10 ;  /* 0x0000000a00067312 */ /* 0x000ea20000301800 */
[----:B0-----:R-:W-:Y:S01]  /*0420*/  ISETP.NE.AND P1, PT, RZ, UR4, PT ;  /* 0x00000004ff007c0c */ /* 0x001fe2000bf25270 */
[----:B------:R-:W0:Y:S03]  /*0430*/  LDCU.64 UR4, c[0x3][0x18] ;  /* 0x00c00300ff0477ac */ /* 0x000e260008000a00 */
[----:B------:R-:W-:Y:S02]  /*0440*/  FSEL R4, R4, RZ, P1 ;  /* 0x000000ff04047208 */ /* 0x000fe40000800000 */
[----:B------:R-:W-:-:S06]  /*0450*/  FSEL R5, R8, 1.875, P1 ;  /* 0x3ff0000008057808 */ /* 0x000fcc0000800000 */
[----:B-1----:R-:W-:Y:S01]  /*0460*/  DMUL R4, R4, UR6 ;  /* 0x0000000604047c28 */ /* 0x002fe20008000000 */
[----:B0-----:R-:W-:-:S07]  /*0470*/  ULOP3.LUT UR5, UR5, 0x7fffffff, URZ, 0xc0, !UPT ;  /* 0x7fffffff05057892 */ /* 0x001fce000f8ec0ff */
[----:B--2---:R-:W-:Y:S01]  /*0480*/  DMUL R4, R4, R6 ;  /* 0x0000000604047228 */ /* 0x004fe20000000000 */
[----:B------:R-:W-:Y:S02]  /*0490*/  IMAD.U32 R6, RZ, RZ, UR4 ;  /* 0x00000004ff067e24 */ /* 0x000fe4000f8e00ff */
[----:B------:R-:W-:-:S07]  /*04a0*/  IMAD.U32 R7, RZ, RZ, UR5 ;  /* 0x00000005ff077e24 */ /* 0x000fce000f8e00ff */
[----:B------:R-:W-:Y:S01]  /*04b0*/  LOP3.LUT R11, R5, 0x7fffffff, RZ, 0xc0, !PT ;  /* 0x7fffffff050b7812 */ /* 0x000fe200078ec0ff */
[----:B------:R-:W-:-:S03]  /*04c0*/  IMAD.MOV.U32 R10, RZ, RZ, R4 ;  /* 0x000000ffff0a7224 */ /* 0x000fc600078e0004 */
        /* <DEDUP_REMOVED lines=11> */
.L_x_185:
        /* <DEDUP_REMOVED lines=34> */
.L_x_189:
        /* <DEDUP_REMOVED lines=12> */
.L_x_188:
[----:B------:R-:W-:Y:S05]  /*0860*/  BSYNC.RECONVERGENT B1 ;  /* 0x0000000000017941 */ /* 0x000fea0003800200 */
.L_x_187:
[----:B------:R-:W-:Y:S01]  /*0870*/  IMAD.IADD R9, R12, 0x1, -R17 ;  /* 0x000000010c097824 */ /* 0x000fe200078e0a11 */
[----:B------:R-:W-:Y:S04]  /*0880*/  BSSY.RECONVERGENT B1, `(.L_x_190) ;  /* 0x0000025000017945 */ /* 0x000fe80003800200 */
[----:B------:R-:W-:-:S13]  /*0890*/  ISETP.GE.U32.AND P0, PT, R9, 0x3, PT ;  /* 0x000000030900780c */ /* 0x000fda0003f06070 */
[----:B------:R-:W-:Y:S05]  /*08a0*/  @!P0 BRA `(.L_x_191) ;  /* 0x0000000000888947 */ /* 0x000fea0003800000 */
[----:B------:R-:W-:Y:S01]  /*08b0*/  BSSY.RECONVERGENT B2, `(.L_x_192) ;  /* 0x0000020000027945 */ /* 0x000fe20003800200 */
.L_x_193:
        /* <DEDUP_REMOVED lines=32> */
.L_x_192:
[----:B------:R-:W-:-:S07]  /*0ac0*/  IMAD.MOV.U32 R13, RZ, RZ, R9 ;  /* 0x000000ffff0d7224 */ /* 0x000fce00078e0009 */
.L_x_191:
[----:B------:R-:W-:Y:S05]  /*0ad0*/  BSYNC.RECONVERGENT B1 ;  /* 0x0000000000017941 */ /* 0x000fea0003800200 */
.L_x_190:
[----:B------:R-:W-:Y:S01]  /*0ae0*/  LOP3.LUT R9, R10, 0x7fffffff, RZ, 0xc0, !PT ;  /* 0x7fffffff0a097812 */ /* 0x000fe200078ec0ff */
[----:B------:R-:W-:Y:S01]  /*0af0*/  BSSY.RECONVERGENT B1, `(.L_x_194) ;  /* 0x0000014000017945 */ /* 0x000fe20003800200 */
[----:B------:R-:W-:Y:S01]  /*0b00*/  ISETP.NE.U32.AND P0, PT, R13, RZ, PT ;  /* 0x000000ff0d00720c */ /* 0x000fe20003f05070 */
[----:B------:R-:W-:Y:S02]  /*0b10*/  IMAD.MOV.U32 R7, RZ, RZ, RZ ;  /* 0x000000ffff077224 */ /* 0x000fe400078e00ff */
[----:B------:R-:W-:Y:S01]  /*0b20*/  IMAD.MOV.U32 R11, RZ, RZ, RZ ;  /* 0x000000ffff0b7224 */ /* 0x000fe200078e00ff */
[----:B------:R-:W-:-:S13]  /*0b30*/  ISETP.NE.AND.EX P0, PT, R9, RZ, PT, P0 ;  /* 0x000000ff0900720c */ /* 0x000fda0003f05300 */
[----:B------:R-:W-:Y:S05]  /*0b40*/  @!P0 BRA `(.L_x_195) ;  /* 0x0000000000388947 */ /* 0x000fea0003800000 */
[----:B------:R-:W-:-:S06]  /*0b50*/  IMAD.MOV.U32 R8, RZ, RZ, R13 ;  /* 0x000000ffff087224 */ /* 0x000fcc00078e000d */
[----:B------:R-:W-:-:S10]  /*0b60*/  DMUL R6, R8, 1.80143985094819840000e+16 ;  /* 0x4350000008067828 */ /* 0x000fd40000000000 */
[----:B------:R-:W-:-:S04]  /*0b70*/  SHF.R.U32.HI R6, RZ, 0x14, R7 ;  /* 0x00000014ff067819 */ /* 0x000fc80000011607 */
[----:B------:R-:W-:-:S04]  /*0b80*/  IADD3 R8, PT, PT, -R6, 0x37, RZ ;  /* 0x0000003706087810 */ /* 0x000fc80007ffe1ff */
[-C--:B------:R-:W-:Y:S01]  /*0b90*/  SHF.L.U64.HI R9, R13, R8.reuse, R9 ;  /* 0x000000080d097219 */ /* 0x080fe20000010209 */
[----:B------:R-:W-:Y:S01]  /*0ba0*/  IMAD.IADD R3, R3, 0x1, -R8 ;  /* 0x0000000103037824 */ /* 0x000fe200078e0a08 */
[----:B------:R-:W-:-:S04]  /*0bb0*/  SHF.L.U32 R8, R13, R8, RZ ;  /* 0x000000080d087219 */ /* 0x000fc800000006ff */
[----:B------:R-:W-:-:S13]  /*0bc0*/  ISETP.GT.AND P0, PT, R3, RZ, PT ;  /* 0x000000ff0300720c */ /* 0x000fda0003f04270 */
[C---:B------:R-:W-:Y:S01]  /*0bd0*/  @!P0 IADD3 R0, PT, PT, -R3.reuse, 0x1, RZ ;  /* 0x0000000103008810 */ /* 0x040fe20007ffe1ff */
[----:B------:R-:W-:-:S03]  /*0be0*/  @P0 VIADD R3, R3, 0xffffffff ;  /* 0xffffffff03030836 */ /* 0x000fc60000000000 */
[--C-:B------:R-:W-:Y:S02]  /*0bf0*/  @!P0 SHF.R.U64 R7, R8, R0, R9.reuse ;  /* 0x0000000008078219 */ /* 0x100fe40000001209 */
[----:B------:R-:W-:Y:S02]  /*0c00*/  @P0 IADD3 R7, P1, PT, RZ, R8, RZ ;  /* 0x00000008ff070210 */ /* 0x000fe40007f3e0ff */
[----:B------:R-:W-:-:S03]  /*0c10*/  @!P0 SHF.R.U32.HI R11, RZ, R0, R9 ;  /* 0x00000000ff0b8219 */ /* 0x000fc60000011609 */
[----:B------:R-:W-:-:S08]  /*0c20*/  @P0 IMAD.U32.X R11, R3, 0x100000, R9, P1 ;  /* 0x00100000030b0824 */ /* 0x000fd000008e0409 */
.L_x_195:
[----:B------:R-:W-:Y:S05]  /*0c30*/  BSYNC.RECONVERGENT B1 ;  /* 0x0000000000017941 */ /* 0x000fea0003800200 */
.L_x_194:
[----:B------:R-:W-:Y:S01]  /*0c40*/  LOP3.LUT R9, R11, 0x80000000, R5, 0xb8, !PT ;  /* 0x800000000b097812 */ /* 0x000fe200078eb805 */
[----:B------:R-:W-:-:S07]  /*0c50*/  IMAD.MOV.U32 R8, RZ, RZ, R7 ;  /* 0x000000ffff087224 */ /* 0x000fce00078e0007 */
.L_x_186:
[----:B------:R-:W-:Y:S05]  /*0c60*/  BSYNC.RECONVERGENT B0 ;  /* 0x0000000000007941 */ /* 0x000fea0003800200 */
.L_x_184:
[----:B------:R-:W0:Y:S02]  /*0c70*/  LDCU.64 UR4, c[0x0][0x390] ;  /* 0x00007200ff0477ac */ /* 0x000e240008000a00 */
[----:B0-----:R-:W0:Y:S02]  /*0c80*/  I2F.F64.U64 R4, UR4 ;  /* 0x0000000400047d12 */ /* 0x001e240008301800 */
[----:B0-----:R-:W-:-:S10]  /*0c90*/  DADD R4, R4, 1 ;  /* 0x3ff0000004047429 */ /* 0x001fd40000000000 */
[----:B------:R-:W-:Y:S01]  /*0ca0*/  ISETP.GT.AND P0, PT, R5, 0xfffff, PT ;  /* 0x000fffff0500780c */ /* 0x000fe20003f04270 */
[----:B------:R-:W-:Y:S02]  /*0cb0*/  IMAD.MOV.U32 R6, RZ, RZ, R4 ;  /* 0x000000ffff067224 */ /* 0x000fe400078e0004 */
[--C-:B------:R-:W-:Y:S02]  /*0cc0*/  IMAD.MOV.U32 R7, RZ, RZ, R5.reuse ;  /* 0x000000ffff077224 */ /* 0x100fe400078e0005 */
[----:B------:R-:W-:-:S08]  /*0cd0*/  IMAD.MOV.U32 R3, RZ, RZ, R5 ;  /* 0x000000ffff037224 */ /* 0x000fd000078e0005 */
        /* <DEDUP_REMOVED lines=9> */
[----:B------:R-:W-:Y:S01]  /*0d70*/  IMAD.MOV.U32 R6, RZ, RZ, RZ ;  /* 0x000000ffff067224 */ /* 0x000fe200078e00ff */
        /* <DEDUP_REMOVED lines=62> */
.L_x_196:
[----:B------:R-:W-:Y:S01]  /*1160*/  IMAD.MOV.U32 R4, RZ, RZ, 0x0 ;  /* 0x00000000ff047424 */ /* 0x000fe200078e00ff */
[----:B------:R-:W-:Y:S01]  /*1170*/  LOP3.LUT P0, RZ, R7, 0x7fffffff, RZ, 0xc0, !PT ;  /* 0x7fffffff07ff7812 */ /* 0x000fe2000780c0ff */
[----:B------:R-:W-:-:S06]  /*1180*/  IMAD.MOV.U32 R5, RZ, RZ, 0x7ff00000 ;  /* 0x7ff00000ff057424 */ /* 0x000fcc00078e00ff */
[----:B------:R-:W-:-:S10]  /*1190*/  DFMA R4, R6, R4, +INF ;  /* 0x7ff000000604742b */ /* 0x000fd40000000004 */
[----:B------:R-:W-:Y:S02]  /*11a0*/  FSEL R6, R4, RZ, P0 ;  /* 0x000000ff04067208 */ /* 0x000fe40000000000 */
[----:B------:R-:W-:-:S07]  /*11b0*/  FSEL R7, R5, -QNAN , P0 ;  /* 0xfff0000005077808 */ /* 0x000fce0000000000 */
.L_x_197:
[----:B------:R-:W0:Y:S01]  /*11c0*/  MUFU.RCP64H R5, 1.9313220977783203125 ;  /* 0x3ffee6b200057908 */ /* 0x000e220000001800 */
[----:B------:R-:W-:Y:S01]  /*11d0*/  IMAD.MOV.U32 R10, RZ, RZ, -0x80000000 ;  /* 0x80000000ff0a7424 */ /* 0x000fe200078e00ff */
        /* <DEDUP_REMOVED lines=8> */
[----:B------:R-:W-:Y:S01]  /*1260*/  FSETP.GEU.AND P1, PT, |R7|, 6.5827683646048100446e-37, PT ;  /* 0x036000000700780b */ /* 0x000fe20003f2e200 */
[----:B------:R-:W-:-:S02]  /*1270*/  IMAD.MOV.U32 R20, RZ, RZ, -0x105c611 ;  /* 0xfefa39efff147424 */ /* 0x000fc400078e00ff */
[----:B------:R-:W-:Y:S01]  /*1280*/  IMAD.MOV.U32 R21, RZ, RZ, 0x3fe62e42 ;  /* 0x3fe62e42ff157424 */ /* 0x000fe200078e00ff */
[----:B0-----:R-:W-:-:S08]  /*1290*/  DFMA R10, R4, -R10, 1 ;  /* 0x3ff00000040a742b */ /* 0x001fd0000000080a */
[----:B------:R-:W-:-:S08]  /*12a0*/  DFMA R10, R10, R10, R10 ;  /* 0x0000000a0a0a722b */ /* 0x000fd0000000000a */
[----:B------:R-:W-:-:S08]  /*12b0*/  DFMA R4, R4, R10, R4 ;  /* 0x0000000a0404722b */ /* 0x000fd00000000004 */
[----:B------:R-:W-:-:S08]  /*12c0*/  DMUL R12, R4, -0.068677425384521484375 ;  /* 0xbfb194d8040c7828 */ /* 0x000fd00000000000 */
[----:B------:R-:W-:-:S08]  /*12d0*/  DFMA R12, R4, -0.068677425384521484375, R12 ;  /* 0xbfb194d8040c782b */ /* 0x000fd0000000000c */
[C---:B------:R-:W-:Y:S02]  /*12e0*/  DMUL R10, R12.reuse, R12 ;  /* 0x0000000c0c0a7228 */ /* 0x040fe40000000000 */
[----:B------:R-:W-:-:S06]  /*12f0*/  DADD R16, -R12, -0.068677425384521484375 ;  /* 0xbfb194d80c107429 */ /* 0x000fcc0000000100 */
[----:B------:R-:W-:Y:S01]  /*1300*/  DFMA R14, R10, UR4, R14 ;  /* 0x000000040a0e7c2b */ /* 0x000fe2000800000e */
[----:B------:R-:W-:Y:S01]  /*1310*/  UMOV UR4, 0x9f02676f ;  /* 0x9f02676f00047882 */ /* 0x000fe20000000000 */
[----:B------:R-:W-:Y:S01]  /*1320*/  UMOV UR5, 0x3ef3b266 ;  /* 0x3ef3b26600057882 */ /* 0x000fe20000000000 */
[----:B------:R-:W-:-:S05]  /*1330*/  DADD R18, R16, R16 ;  /* 0x0000000010127229 */ /* 0x000fca0000000010 */
[----:B------:R-:W-:Y:S01]  /*1340*/  DFMA R14, R10, R14, UR4 ;  /* 0x000000040a0e7e2b */ /* 0x000fe2000800000e */
[----:B------:R-:W-:Y:S01]  /*1350*/  UMOV UR4, 0xa9ab0956 ;  /* 0xa9ab095600047882 */ /* 0x000fe20000000000 */
[----:B------:R-:W-:Y:S01]  /*1360*/  UMOV UR5, 0x3f1745cb ;  /* 0x3f1745cb00057882 */ /* 0x000fe20000000000 */
[----:B------:R-:W-:-:S05]  /*1370*/  DFMA R18, -R12, -0.068677425384521484375, R18 ;  /* 0xbfb194d80c12782b */ /* 0x000fca0000000112 */
        /* <DEDUP_REMOVED lines=20> */
[----:B------:R-:W-:-:S08]  /*14c0*/  DFMA R16, R12, R16, R18 ;  /* 0x000000100c10722b */ /* 0x000fd00000000012 */
[----:B------:R-:W-:-:S08]  /*14d0*/  DADD R16, R16, -R20 ;  /* 0x0000000010107229 */ /* 0x000fd00000000814 */
[----:B------:R-:W-:Y:S01]  /*14e0*/  DFMA R16, R4, UR4, R16 ;  /* 0x0000000404107c2b */ /* 0x000fe20008000010 */
[----:B------:R-:W-:-:S07]  /*14f0*/  IMAD.MOV.U32 R4, RZ, RZ, 0x1 ;  /* 0x00000001ff047424 */ /* 0x000fce00078e00ff */
[----:B------:R-:W-:-:S06]  /*1500*/  DADD R14, R14, R16 ;  /* 0x000000000e0e7229 */ /* 0x000fcc0000000010 */
[----:B------:R-:W0:Y:S02]  /*1510*/  MUFU.RCP64H R5, R15 ;  /* 0x0000000f00057308 */ /* 0x000e240000001800 */
        /* <DEDUP_REMOVED lines=14> */
[----:B------:R-:W-:Y:S05]  /*1600*/  CALL.REL.NOINC `($__internal_7_$__cuda_sm20_div_rn_f64_full) ;  /* 0x0000000000987944 */ /* 0x000fea0003c00000 */
[----:B------:R-:W-:Y:S02]  /*1610*/  IMAD.MOV.U32 R4, RZ, RZ, R16 ;  /* 0x000000ffff047224 */ /* 0x000fe400078e0010 */
[----:B------:R-:W-:-:S07]  /*1620*/  IMAD.MOV.U32 R5, RZ, RZ, R17 ;  /* 0x000000ffff057224 */ /* 0x000fce00078e0011 */
.L_x_198:
[----:B------:R-:W0:Y:S01]  /*1630*/  LDCU.64 UR4, c[0x0][0x398] ;  /* 0x00007300ff0477ac */ /* 0x000e220008000a00 */
[----:B------:R-:W-:Y:S01]  /*1640*/  IMAD.MOV.U32 R12, RZ, RZ, 0x1 ;  /* 0x00000001ff0c7424 */ /* 0x000fe200078e00ff */
[----:B------:R-:W-:Y:S01]  /*1650*/  BSSY.RECONVERGENT B0, `(.L_x_199) ;  /* 0x000001b000007945 */ /* 0x000fe20003800200 */
[----:B0-----:R-:W0:Y:S01]  /*1660*/  I2F.F64.U64 R10, UR4 ;  /* 0x00000004000a7d12 */ /* 0x001e220008301800 */
[----:B------:R-:W1:Y:S07]  /*1670*/  LDCU.64 UR4, c[0x3][0x10] ;  /* 0x00c00200ff0477ac */ /* 0x000e6e0008000a00 */
[----:B0-----:R-:W0:Y:S02]  /*1680*/  MUFU.RCP64H R13, R11 ;  /* 0x0000000b000d7308 */ /* 0x001e240000001800 */
[----:B0-----:R-:W-:-:S08]  /*1690*/  DFMA R6, -R10, R12, 1 ;  /* 0x3ff000000a06742b */ /* 0x001fd0000000010c */
[----:B------:R-:W-:Y:S02]  /*16a0*/  DFMA R14, R6, R6, R6 ;  /* 0x00000006060e722b */ /* 0x000fe40000000006 */
[----:B------:R-:W1:Y:S06]  /*16b0*/  I2F.F64.U32 R6, R2 ;  /* 0x0000000200067312 */ /* 0x000e6c0000201800 */
[----:B------:R-:W-:-:S08]  /*16c0*/  DFMA R14, R12, R14, R12 ;  /* 0x0000000e0c0e722b */ /* 0x000fd0000000000c */
[----:B------:R-:W-:Y:S02]  /*16d0*/  DFMA R16, -R10, R14, 1 ;  /* 0x3ff000000a10742b */ /* 0x000fe4000000010e */
[----:B-1----:R-:W-:Y:S01]  /*16e0*/  DMUL R12, R6, UR4 ;  /* 0x00000004060c7c28 */ /* 0x002fe20008000000 */
[----:B------:R-:W0:Y:S05]  /*16f0*/  LDCU.64 UR4, c[0x0][0x358] ;  /* 0x00006b00ff0477ac */ /* 0x000e2a0008000a00 */
[----:B------:R-:W-:-:S04]  /*1700*/  DFMA R16, R14, R16, R14 ;  /* 0x000000100e10722b */ /* 0x000fc8000000000e */
[----:B------:R-:W-:-:S04]  /*1710*/  FSETP.GEU.AND P1, PT, |R13|, 6.5827683646048100446e-37, PT ;  /* 0x036000000d00780b */ /* 0x000fc80003f2e200 */
[----:B------:R-:W-:-:S08]  /*1720*/  DMUL R6, R12, R16 ;  /* 0x000000100c067228 */ /* 0x000fd00000000000 */
[----:B------:R-:W-:-:S08]  /*1730*/  DFMA R14, -R10, R6, R12 ;  /* 0x000000060a0e722b */ /* 0x000fd0000000010c */
[----:B------:R-:W-:-:S10]  /*1740*/  DFMA R6, R16, R14, R6 ;  /* 0x0000000e1006722b */ /* 0x000fd40000000006 */
[----:B------:R-:W-:-:S05]  /*1750*/  FFMA R0, RZ, R11, R7 ;  /* 0x0000000bff007223 */ /* 0x000fca0000000007 */
[----:B------:R-:W-:-:S13]  /*1760*/  FSETP.GT.AND P0, PT, |R0|, 1.469367938527859385e-39, PT ;  /* 0x001000000000780b */ /* 0x000fda0003f04200 */
[----:B0-----:R-:W-:Y:S05]  /*1770*/  @P0 BRA P1, `(.L_x_200) ;  /* 0x0000000000200947 */ /* 0x001fea0000800000 */
[----:B------:R-:W-:Y:S01]  /*1780*/  IMAD.MOV.U32 R6, RZ, RZ, R12 ;  /* 0x000000ffff067224 */ /* 0x000fe200078e000c */
[----:B------:R-:W-:Y:S01]  /*1790*/  MOV R0, 0x17e0 ;  /* 0x000017e000007802 */ /* 0x000fe20000000f00 */
[----:B------:R-:W-:Y:S02]  /*17a0*/  IMAD.MOV.U32 R7, RZ, RZ, R13 ;  /* 0x000000ffff077224 */ /* 0x000fe400078e000d */
[----:B------:R-:W-:Y:S02]  /*17b0*/  IMAD.MOV.U32 R12, RZ, RZ, R10 ;  /* 0x000000ffff0c7224 */ /* 0x000fe400078e000a */
[----:B------:R-:W-:-:S07]  /*17c0*/  IMAD.MOV.U32 R13, RZ, RZ, R11 ;  /* 0x000000ffff0d7224 */ /* 0x000fce00078e000b */
[----:B------:R-:W-:Y:S05]  /*17d0*/  CALL.REL.NOINC `($__internal_7_$__cuda_sm20_div_rn_f64_full) ;  /* 0x0000000000247944 */ /* 0x000fea0003c00000 */
[----:B------:R-:W-:Y:S02]  /*17e0*/  IMAD.MOV.U32 R6, RZ, RZ, R16 ;  /* 0x000000ffff067224 */ /* 0x000fe400078e0010 */
[----:B------:R-:W-:-:S07]  /*17f0*/  IMAD.MOV.U32 R7, RZ, RZ, R17 ;  /* 0x000000ffff077224 */ /* 0x000fce00078e0011 */
.L_x_200:
[----:B------:R-:W-:Y:S05]  /*1800*/  BSYNC.RECONVERGENT B0 ;  /* 0x0000000000007941 */ /* 0x000fea0003800200 */
.L_x_199:
[----:B------:R-:W0:Y:S01]  /*1810*/  LDCU.64 UR6, c[0x0][0x380] ;  /* 0x00007000ff0677ac */ /* 0x000e220008000a00 */
[----:B------:R-:W-:Y:S01]  /*1820*/  DFMA R4, R4, R8, R6 ;  /* 0x000000080404722b */ /* 0x000fe20000000006 */
[----:B0-----:R-:W-:-:S04]  /*1830*/  LEA R10, P0, R2, UR6, 0x3 ;  /* 0x00000006020a7c11 */ /* 0x001fc8000f8018ff */
[----:B------:R-:W-:-:S05]  /*1840*/  LEA.HI.X R11, R2, UR7, RZ, 0x3, P0 ;  /* 0x00000007020b7c11 */ /* 0x000fca00080f1cff */
[----:B------:R-:W-:Y:S01]  /*1850*/  STG.E.64 desc[UR4][R10.64], R4 ;  /* 0x000000040a007986 */ /* 0x000fe2000c101b04 */
[----:B------:R-:W-:Y:S05]  /*1860*/  EXIT ;  /* 0x000000000000794d */ /* 0x000fea0003800000 */
        .weak           $__internal_7_$__cuda_sm20_div_rn_f64_full
        .type           $__internal_7_$__cuda_sm20_div_rn_f64_full,@function
        .size           $__internal_7_$__cuda_sm20_div_rn_f64_full,($_Z21kernel_reality_breachPdimm$__internal_accurate_pow - $__internal_7_$__cuda_sm20_div_rn_f64_full)
$__internal_7_$__cuda_sm20_div_rn_f64_full:
[C---:B------:R-:W-:Y:S01]  /*1870*/  FSETP.GEU.AND P0, PT, |R13|.reuse, 1.469367938527859385e-39, PT ;  /* 0x001000000d00780b */ /* 0x040fe20003f0e200 */
[----:B------:R-:W-:Y:S01]  /*1880*/  IMAD.MOV.U32 R15, RZ, RZ, R7 ;  /* 0x000000ffff0f7224 */ /* 0x000fe200078e0007 */
[C---:B------:R-:W-:Y:S01]  /*1890*/  LOP3.LUT R10, R13.reuse, 0x800fffff, RZ, 0xc0, !PT ;  /* 0x800fffff0d0a7812 */ /* 0x040fe200078ec0ff */
[----:B------:R-:W-:Y:S01]  /*18a0*/  IMAD.MOV.U32 R18, RZ, RZ, 0x1 ;  /* 0x00000001ff127424 */ /* 0x000fe200078e00ff */
[----:B------:R-:W-:Y:S01]  /*18b0*/  LOP3.LUT R17, R13, 0x7ff00000, RZ, 0xc0, !PT ;  /* 0x7ff000000d117812 */ /* 0x000fe200078ec0ff */
[----:B------:R-:W-:Y:S01]  /*18c0*/  IMAD.MOV.U32 R14, RZ, RZ, R6 ;  /* 0x000000ffff0e7224 */ /* 0x000fe200078e0006 */
[----:B------:R-:W-:Y:S01]  /*18d0*/  LOP3.LUT R11, R10, 0x3ff00000, RZ, 0xfc, !PT ;  /* 0x3ff000000a0b7812 */ /* 0x000fe200078efcff */
[----:B------:R-:W-:Y:S01]  /*18e0*/  IMAD.MOV.U32 R10, RZ, RZ, R12 ;  /* 0x000000ffff0a7224 */ /* 0x000fe200078e000c */
[C---:B------:R-:W-:Y:S01]  /*18f0*/  FSETP.GEU.AND P2, PT, |R15|.reuse, 1.469367938527859385e-39, PT ;  /* 0x001000000f00780b */ /* 0x040fe20003f4e200 */
[----:B------:R-:W-:Y:S01]  /*1900*/  IMAD.MOV.U32 R25, RZ, RZ, R17 ;  /* 0x000000ffff197224 */ /* 0x000fe200078e0011 */
[----:B------:R-:W-:Y:S01]  /*1910*/  LOP3.LUT R16, R15, 0x7ff00000, RZ, 0xc0, !PT ;  /* 0x7ff000000f107812 */ /* 0x000fe200078ec0ff */
[----:B------:R-:W-:Y:S02]  /*1920*/  BSSY.RECONVERGENT B1, `(.L_x_201) ;  /* 0x000004f000017945 */ /* 0x000fe40003800200 */
[----:B------:R-:W-:Y:S01]  /*1930*/  @!P0 DMUL R10, R12, 8.98846567431157953865e+307 ;  /* 0x7fe000000c0a8828 */ /* 0x000fe20000000000 */
[----:B------:R-:W-:Y:S01]  /*1940*/  ISETP.GE.U32.AND P1, PT, R16, R17, PT ;  /* 0x000000111000720c */ /* 0x000fe20003f26070 */
[----:B------:R-:W-:-:S04]  /*1950*/  IMAD.MOV.U32 R24, RZ, RZ, R16 ;  /* 0x000000ffff187224 */ /* 0x000fc800078e0010 */
[----:B------:R-:W0:Y:S02]  /*1960*/  MUFU.RCP64H R19, R11 ;  /* 0x0000000b00137308 */ /* 0x000e240000001800 */
[----:B------:R-:W-:Y:S02]  /*1970*/  @!P2 LOP3.LUT R3, R13, 0x7ff00000, RZ, 0xc0, !PT ;  /* 0x7ff000000d03a812 */ /* 0x000fe400078ec0ff */
[----:B------:R-:W-:Y:S02]  /*1980*/  @!P0 LOP3.LUT R25, R11, 0x7ff00000, RZ, 0xc0, !PT ;  /* 0x7ff000000b198812 */ /* 0x000fe400078ec0ff */
[----:B------:R-:W-:Y:S01]  /*1990*/  @!P2 ISETP.GE.U32.AND P3, PT, R16, R3, PT ;  /* 0x000000031000a20c */ /* 0x000fe20003f66070 */
[----:B------:R-:W-:-:S05]  /*19a0*/  IMAD.MOV.U32 R3, RZ, RZ, 0x1ca00000 ;  /* 0x1ca00000ff037424 */ /* 0x000fca00078e00ff */
[----:B------:R-:W-:-:S04]  /*19b0*/  @!P2 SEL R21, R3, 0x63400000, !P3 ;  /* 0x634000000315a807 */ /* 0x000fc80005800000 */
[----:B------:R-:W-:Y:S01]  /*19c0*/  @!P2 LOP3.LUT R22, R21, 0x80000000, R15, 0xf8, !PT ;  /* 0x800000001516a812 */ /* 0x000fe200078ef80f */
[----:B0-----:R-:W-:-:S03]  /*19d0*/  DFMA R6, R18, -R10, 1 ;  /* 0x3ff000001206742b */ /* 0x001fc6000000080a */
[----:B------:R-:W-:Y:S01]  /*19e0*/  @!P2 LOP3.LUT R23, R22, 0x100000, RZ, 0xfc, !PT ;  /* 0x001000001617a812 */ /* 0x000fe200078efcff */
[----:B------:R-:W-:-:S04]  /*19f0*/  @!P2 IMAD.MOV.U32 R22, RZ, RZ, RZ ;  /* 0x000000ffff16a224 */ /* 0x000fc800078e00ff */
        /* <DEDUP_REMOVED lines=9> */
[----:B------:R-:W-:Y:S02]  /*1a90*/  DMUL R20, R18, R6 ;  /* 0x0000000612147228 */ /* 0x000fe40000000000 */
[----:B------:R-:W-:-:S05]  /*1aa0*/  VIADD R17, R24, 0xffffffff ;  /* 0xffffffff18117836 */ /* 0x000fca0000000000 */
[----:B------:R-:W-:Y:S01]  /*1ab0*/  ISETP.GT.U32.AND P0, PT, R17, 0x7feffffe, PT ;  /* 0x7feffffe1100780c */ /* 0x000fe20003f04070 */
[----:B------:R-:W-:Y:S01]  /*1ac0*/  VIADD R17, R25, 0xffffffff ;  /* 0xffffffff19117836 */ /* 0x000fe20000000000 */
[----:B------:R-:W-:-:S04]  /*1ad0*/  DFMA R22, R20, -R10, R6 ;  /* 0x8000000a1416722b */ /* 0x000fc80000000006 */
[----:B------:R-:W-:-:S04]  /*1ae0*/  ISETP.GT.U32.OR P0, PT, R17, 0x7feffffe, P0 ;  /* 0x7feffffe1100780c */ /* 0x000fc80000704470 */
[----:B------:R-:W-:-:S09]  /*1af0*/  DFMA R18, R18, R22, R20 ;  /* 0x000000161212722b */ /* 0x000fd20000000014 */
[----:B------:R-:W-:Y:S05]  /*1b00*/  @P0 BRA `(.L_x_202) ;  /* 0x00000000006c0947 */ /* 0x000fea0003800000 */
[----:B------:R-:W-:-:S04]  /*1b10*/  LOP3.LUT R15, R13, 0x7ff00000, RZ, 0xc0, !PT ;  /* 0x7ff000000d0f7812 */ /* 0x000fc800078ec0ff */
[CC--:B------:R-:W-:Y:S02]  /*1b20*/  VIADDMNMX R14, R16.reuse, -R15.reuse, 0xb9600000, !PT ;  /* 0xb9600000100e7446 */ /* 0x0c0fe4000780090f */
[----:B------:R-:W-:Y:S02]  /*1b30*/  ISETP.GE.U32.AND P0, PT, R16, R15, PT ;  /* 0x0000000f1000720c */ /* 0x000fe40003f06070 */
[----:B------:R-:W-:Y:S02]  /*1b40*/  VIMNMX R14, PT, PT, R14, 0x46a00000, PT ;  /* 0x46a000000e0e7848 */ /* 0x000fe40003fe0100 */
[----:B------:R-:W-:-:S05]  /*1b50*/  SEL R3, R3, 0x63400000, !P0 ;  /* 0x6340000003037807 */ /* 0x000fca0004000000 */
        /* <DEDUP_REMOVED lines=22> */
.L_x_202:
        /* <DEDUP_REMOVED lines=16> */
.L_x_205:
[----:B------:R-:W-:Y:S01]  /*1dc0*/  LOP3.LUT R17, R13, 0x80000, RZ, 0xfc, !PT ;  /* 0x000800000d117812 */ /* 0x000fe200078efcff */
[----:B------:R-:W-:Y:S01]  /*1dd0*/  IMAD.MOV.U32 R16, RZ, RZ, R12 ;  /* 0x000000ffff107224 */ /* 0x000fe200078e000c */
[----:B------:R-:W-:Y:S06]  /*1de0*/  BRA `(.L_x_203) ;  /* 0x0000000000087947 */ /* 0x000fec0003800000 */
.L_x_204:
[----:B------:R-:W-:Y:S01]  /*1df0*/  LOP3.LUT R17, R15, 0x80000, RZ, 0xfc, !PT ;  /* 0x000800000f117812 */ /* 0x000fe200078efcff */
[----:B------:R-:W-:-:S07]  /*1e00*/  IMAD.MOV.U32 R16, RZ, RZ, R14 ;  /* 0x000000ffff107224 */ /* 0x000fce00078e000e */
.L_x_203:
[----:B------:R-:W-:Y:S05]  /*1e10*/  BSYNC.RECONVERGENT B1 ;  /* 0x0000000000017941 */ /* 0x000fea0003800200 */
.L_x_201:
[----:B------:R-:W-:Y:S02]  /*1e20*/  IMAD.MOV.U32 R6, RZ, RZ, R0 ;  /* 0x000000ffff067224 */ /* 0x000fe400078e0000 */
[----:B------:R-:W-:-:S04]  /*1e30*/  IMAD.MOV.U32 R7, RZ, RZ, 0x0 ;  /* 0x00000000ff077424 */ /* 0x000fc800078e00ff */
[----:B------:R-:W-:Y:S05]  /*1e40*/  RET.REL.NODEC R6 `(_Z21kernel_reality_breachPdimm) ;  /* 0xffffffe0066c7950 */ /* 0x000fea0003c3ffff */
        .type           $_Z21kernel_reality_breachPdimm$__internal_accurate_pow,@function
        .size           $_Z21kernel_reality_breachPdimm$__internal_accurate_pow,(.L_x_304 - $_Z21kernel_reality_breachPdimm$__internal_accurate_pow)
$_Z21kernel_reality_breachPdimm$__internal_accurate_pow:
        /* <DEDUP_REMOVED lines=10> */
[----:B------:R-:W-:-:S12]  /*1ef0*/  IMAD.MOV.U32 R10, RZ, RZ, R7 ;  /* 0x000000ffff0a7224 */ /* 0x000fd800078e0007 */
[----:B------:R-:W-:-:S10]  /*1f00*/  @!P1 DMUL R8, |R8|, 1.80143985094819840000e+16 ;  /* 0x4350000008089828 */ /* 0x000fd40000000200 */
[----:B------:R-:W-:Y:S02]  /*1f10*/  @!P1 IMAD.MOV.U32 R10, RZ, RZ, R9 ;  /* 0x000000ffff0a9224 */ /* 0x000fe400078e0009 */
[----:B------:R-:W-:-:S03]  /*1f20*/  @!P1 IMAD.MOV.U32 R6, RZ, RZ, R8 ;  /* 0x000000ffff069224 */ /* 0x000fc600078e0008 */
[----:B------:R-:W-:Y:S01]  /*1f30*/  LOP3.LUT R10, R10, 0x800fffff, RZ, 0xc0, !PT ;  /* 0x800fffff0a0a7812 */ /* 0x000fe200078ec0ff */
[----:B------:R-:W-:Y:S01]  /*1f40*/  IMAD.MOV.U32 R12, RZ, RZ, R6 ;  /* 0x000000ffff0c7224 */ /* 0x000fe200078e0006 */
[----:B------:R-:W-:Y:S02]  /*1f50*/  SHF.R.U32.HI R6, RZ, 0x14, R7 ;  /* 0x00000014ff067819 */ /* 0x000fe40000011607 */
[----:B------:R-:W-:Y:S02]  /*1f60*/  LOP3.LUT R13, R10, 0x3ff00000, RZ, 0xfc, !PT ;  /* 0x3ff000000a0d7812 */ /* 0x000fe400078efcff */
[----:B------:R-:W-:Y:S01]  /*1f70*/  @!P1 LEA.HI R6, R9, 0xffffffca, RZ, 0xc ;  /* 0xffffffca09069811 */ /* 0x000fe200078f60ff */
[----:B------:R-:W-:Y:S01]  /*1f80*/  IMAD.MOV.U32 R9, RZ, RZ, 0x43300000 ;  /* 0x43300000ff097424 */ /* 0x000fe200078e00ff */
[----:B------:R-:W-:-:S03]  /*1f90*/  ISETP.GE.U32.AND P2, PT, R13, 0x3ff6a09f, PT ;  /* 0x3ff6a09f0d00780c */ /* 0x000fc60003f46070 */
[----:B------:R-:W-:-:S10]  /*1fa0*/  VIADD R8, R6, 0xfffffc01 ;  /* 0xfffffc0106087836 */ /* 0x000fd40000000000 */
        /* <DEDUP_REMOVED lines=35> */
[----:B------:R-:W-:-:S05]  /*21e0*/  DMUL R16, R10, R10 ;  /* 0x0000000a0a107228 */ /* 0x000fca0000000000 */
[----:B------:R-:W-:-:S03]  /*21f0*/  DFMA R12, R18, R20, UR4 ;  /* 0x00000004120c7e2b */ /* 0x000fc60008000014 */
[----:B------:R-:W-:-:S05]  /*2200*/  DFMA R24, R10, R10, -R16 ;  /* 0x0000000a0a18722b */ /* 0x000fca0000000810 */
        /* <DEDUP_REMOVED lines=9> */
[----:B------:R-:W-:Y:S01]  /*22a0*/  UMOV UR5, 0x43300000 ;  /* 0x4330000000057882 */ /* 0x000fe20000000000 */
[C---:B------:R-:W-:Y:S02]  /*22b0*/  DFMA R22, R10.reuse, R22, R24 ;  /* 0x000000160a16722b */ /* 0x040fe40000000018 */
[----:B------:R-:W-:Y:S02]  /*22c0*/  DFMA R24, R10, R16, -R20 ;  /* 0x000000100a18722b */ /* 0x000fe40000000814 */
[----:B------:R-:W-:Y:S01]  /*22d0*/  DADD R8, R8, -UR4 ;  /* 0x8000000408087e29 */ /* 0x000fe20008000000 */
[----:B------:R-:W-:Y:S01]  /*22e0*/  UMOV UR4, 0xfefa39ef ;  /* 0xfefa39ef00047882 */ /* 0x000fe20000000000 */
[----:B------:R-:W-:-:S04]  /*22f0*/  UMOV UR5, 0x3fe62e42 ;  /* 0x3fe62e4200057882 */ /* 0x000fc80000000000 */
        /* <DEDUP_REMOVED lines=15> */
[----:B------:R-:W-:-:S08]  /*23f0*/  DADD R10, R12, R10 ;  /* 0x000000000c0a7229 */ /* 0x000fd0000000000a */
[----:B------:R-:W-:-:S08]  /*2400*/  DADD R10, R14, R10 ;  /* 0x000000000e0a7229 */ /* 0x000fd0000000000a */
[----:B------:R-:W-:-:S08]  /*2410*/  DADD R12, R16, R10 ;  /* 0x00000000100c7229 */ /* 0x000fd0000000000a */
[--C-:B------:R-:W-:Y:S02]  /*2420*/  DFMA R6, R8, UR4, R12.reuse ;  /* 0x0000000408067c2b */ /* 0x100fe4000800000c */
[----:B------:R-:W-:-:S06]  /*2430*/  DADD R16, R16, -R12 ;  /* 0x0000000010107229 */ /* 0x000fcc000000080c */
[----:B------:R-:W-:Y:S02]  /*2440*/  DFMA R14, R8, -UR4, R6 ;  /* 0x80000004080e7c2b */ /* 0x000fe40008000006 */
[----:B------:R-:W-:-:S06]  /*2450*/  DADD R16, R10, R16 ;  /* 0x000000000a107229 */ /* 0x000fcc0000000010 */
[----:B------:R-:W-:Y:S01]  /*2460*/  DADD R14, -R12, R14 ;  /* 0x000000000c0e7229 */ /* 0x000fe2000000010e */
[----:B------:R-:W-:Y:S01]  /*2470*/  LOP3.LUT R13, R5, 0xff0fffff, RZ, 0xc0, !PT ;  /* 0xff0fffff050d7812 */ /* 0x000fe200078ec0ff */
[----:B------:R-:W-:-:S06]  /*2480*/  IMAD.MOV.U32 R12, RZ, RZ, R4 ;  /* 0x000000ffff0c7224 */ /* 0x000fcc00078e0004 */
[----:B------:R-:W-:-:S08]  /*2490*/  DADD R14, R16, -R14 ;  /* 0x00000000100e7229 */ /* 0x000fd0000000080e */
[----:B------:R-:W-:Y:S01]  /*24a0*/  DFMA R14, R8, UR6, R14 ;  /* 0x00000006080e7c2b */ /* 0x000fe2000800000e */
[----:B------:R-:W-:-:S05]  /*24b0*/  IMAD.SHL.U32 R8, R5, 0x2, RZ ;  /* 0x0000000205087824 */ /* 0x000fca00078e00ff */
[----:B------:R-:W-:Y:S02]  /*24c0*/  ISETP.GT.U32.AND P1, PT, R8, -0x2000001, PT ;  /* 0xfdffffff0800780c */ /* 0x000fe40003f24070 */
[----:B------:R-:W-:Y:S02]  /*24d0*/  DADD R8, R6, R14 ;  /* 0x0000000006087229 */ /* 0x000fe4000000000e */
[----:B------:R-:W-:-:S06]  /*24e0*/  SEL R13, R13, R5, P1 ;  /* 0x000000050d0d7207 */ /* 0x000fcc0000800000 */
        /* <DEDUP_REMOVED lines=64> */
.L_x_206:
[----:B------:R-:W-:Y:S02]  /*28f0*/  DFMA R12, R12, R6, R6 ;  /* 0x000000060c0c722b */ /* 0x000fe40000000006 */
[----:B------:R-:W-:-:S08]  /*2900*/  DSETP.NEU.AND P1, PT, |R6|, +INF , PT ;  /* 0x7ff000000600742a */ /* 0x000fd00003f2d200 */
[----:B------:R-:W-:Y:S01]  /*2910*/  FSEL R15, R6, R12, !P1 ;  /* 0x0000000c060f7208 */ /* 0x000fe20004800000 */
[----:B------:R-:W-:Y:S01]  /*2920*/  IMAD.MOV.U32 R6, RZ, RZ, R0 ;  /* 0x000000ffff067224 */ /* 0x000fe200078e0000 */
[----:B------:R-:W-:Y:S01]  /*2930*/  FSEL R12, R7, R13, !P1 ;  /* 0x0000000d070c7208 */ /* 0x000fe20004800000 */
[----:B------:R-:W-:-:S04]  /*2940*/  IMAD.MOV.U32 R7, RZ, RZ, 0x0 ;  /* 0x00000000ff077424 */ /* 0x000fc800078e00ff */
[----:B------:R-:W-:Y:S05]  /*2950*/  RET.REL.NODEC R6 `(_Z21kernel_reality_breachPdimm) ;  /* 0xffffffd406a87950 */ /* 0x000fea0003c3ffff */
.L_x_207:
        /* <DEDUP_REMOVED lines=10> */
.L_x_304:


//--------------------- .text._Z27kernel_consciousness_expandPdS_mmi --------------------------
	.section	.text._Z27kernel_consciousness_expandPdS_mmi,"ax",@progbits
	.align	128
        .global         _Z27kernel_consciousness_expandPdS_mmi
        .type           _Z27kernel_consciousness_expandPdS_mmi,@function
        .size           _Z27kernel_consciousness_expandPdS_mmi,(.L_x_307 - _Z27kernel_consciousness_expandPdS_mmi)
        .other          _Z27kernel_consciousness_expandPdS_mmi,@"STO_CUDA_ENTRY STV_DEFAULT"
_Z27kernel_consciousness_expandPdS_mmi:
.text._Z27kernel_consciousness_expandPdS_mmi:
[----:B------:R-:W-:Y:S01]  /*0000*/  LDC R1, c[0x0][0x37c] ;  /* 0x0000df00ff017b82 */ /* 0x000fe20000000800 */
[----:B------:R-:W0:Y:S07]  /*0010*/  S2R R0, SR_TID.Y ;  /* 0x0000000000007919 */ /* 0x000e2e0000002200 */
[----:B------:R-:W1:Y:S01]  /*0020*/  LDC R12, c[0x0][0x360] ;  /* 0x0000d800ff0c7b82 */ /* 0x000e620000000800 */
[----:B------:R-:W2:Y:S01]  /*0030*/  LDCU.128 UR8, c[0x0][0x390] ;  /* 0x00007200ff0877ac */ /* 0x000ea20008000c00 */
[----:B------:R-:W1:Y:S06]  /*0040*/  S2R R13, SR_TID.X ;  /* 0x00000000000d7919 */ /* 0x000e6c0000002100 */
[----:B------:R-:W0:Y:S08]  /*0050*/  S2UR UR5, SR_CTAID.Y ;  /* 0x00000000000579c3 */ /* 0x000e300000002600 */
[----:B------:R-:W0:Y:S08]  /*0060*/  LDC R9, c[0x0][0x364] ;  /* 0x0000d900ff097b82 */ /* 0x000e300000000800 */
[----:B------:R-:W1:Y:S01]  /*0070*/  S2UR UR4, SR_CTAID.X ;  /* 0x00000000000479c3 */ /* 0x000e620000002500 */
[----:B0-----:R-:W-:-:S05]  /*0080*/  IMAD R9, R9, UR5, R0 ;  /* 0x0000000509097c24 */ /* 0x001fca000f8e0200 */
[----:B--2---:R-:W-:Y:S01]  /*0090*/  ISETP.GE.U32.AND P0, PT, R9, UR10, PT ;  /* 0x0000000a09007c0c */ /* 0x004fe2000bf06070 */
[----:B-1----:R-:W-:-:S03]  /*00a0*/  IMAD R12, R12, UR4, R13 ;  /* 0x000000040c0c7c24 */ /* 0x002fc6000f8e020d */
[----:B------:R-:W-:Y:S02]  /*00b0*/  ISETP.GE.U32.AND.EX P0, PT, RZ, UR11, PT, P0 ;  /* 0x0000000bff007c0c */ /* 0x000fe4000bf06100 */
[----:B------:R-:W-:-:S04]  /*00c0*/  ISETP.GE.U32.AND P1, PT, R12, UR8, PT ;  /* 0x000000080c007c0c */ /* 0x000fc8000bf26070 */
[----:B------:R-:W-:-:S13]  /*00d0*/  ISETP.GE.U32.OR.EX P0, PT, RZ, UR9, P0, P1 ;  /* 0x00000009ff007c0c */ /* 0x000fda0008706510 */
[----:B------:R-:W-:Y:S05]  /*00e0*/  @P0 EXIT ;  /* 0x000000000000094d */ /* 0x000fea0003800000 */
[----:B------:R-:W0:Y:S01]  /*00f0*/  LDCU.64 UR4, c[0x0][0x390] ;  /* 0x00007200ff0477ac */ /* 0x000e220008000a00 */
[----:B------:R-:W-:Y:S01]  /*0100*/  IMAD.MOV.U32 R4, RZ, RZ, 0x1 ;  /* 0x00000001ff047424 */ /* 0x000fe200078e00ff */
[----:B------:R-:W1:Y:S01]  /*0110*/  I2F.F64.U32 R16, R12 ;  /* 0x0000000c00107312 */ /* 0x000e620000201800 */
[----:B------:R-:W-:Y:S01]  /*0120*/  IMAD.MOV.U32 R13, RZ, RZ, RZ ;  /* 0x000000ffff0d7224 */ /* 0x000fe200078e00ff */
[----:B------:R-:W-:Y:S01]  /*0130*/  BSSY.RECONVERGENT B0, `(.L_x_208) ;  /* 0x0000015000007945 */ /* 0x000fe20003800200 */
[----:B-1----:R-:W-:-:S05]  /*0140*/  FSETP.GEU.AND P1, PT, |R17|, 6.5827683646048100446e-37, PT ;  /* 0x036000001100780b */ /* 0x002fca0003f2e200 */
[----:B0-----:R-:W0:Y:S08]  /*0150*/  I2F.F64.U64 R2, UR4 ;  /* 0x0000000400027d12 */ /* 0x001e300008301800 */
[----:B0-----:R-:W0:Y:S02]  /*0160*/  MUFU.RCP64H R5, R3 ;  /* 0x0000000300057308 */ /* 0x001e240000001800 */
[----:B0-----:R-:W-:-:S08]  /*0170*/  DFMA R6, -R2, R4, 1 ;  /* 0x3ff000000206742b */ /* 0x001fd00000000104 */
[----:B------:R-:W-:-:S08]  /*0180*/  DFMA R6, R6, R6, R6 ;  /* 0x000000060606722b */ /* 0x000fd00000000006 */
[----:B------:R-:W-:-:S08]  /*0190*/  DFMA R6, R4, R6, R4 ;  /* 0x000000060406722b */ /* 0x000fd00000000004 */
[----:B------:R-:W-:-:S08]  /*01a0*/  DFMA R4, -R2, R6, 1 ;  /* 0x3ff000000204742b */ /* 0x000fd00000000106 */
[----:B------:R-:W-:-:S08]  /*01b0*/  DFMA R4, R6, R4, R6 ;  /* 0x000000040604722b */ /* 0x000fd00000000006 */
[----:B------:R-:W-:-:S08]  /*01c0*/  DMUL R6, R16, R4 ;  /* 0x0000000410067228 */ /* 0x000fd00000000000 */
[----:B------:R-:W-:-:S08]  /*01d0*/  DFMA R10, -R2, R6, R16 ;  /* 0x00000006020a722b */ /* 0x000fd00000000110 */
[----:B------:R-:W-:Y:S01]  /*01e0*/  DFMA R6, R4, R10, R6 ;  /* 0x0000000a0406722b */ /* 0x000fe20000000006 */
[----:B------:R-:W-:-:S04]  /*01f0*/  IMAD.WIDE.U32 R10, R9, UR8, R12 ;  /* 0x00000008090a7c25 */ /* 0x000fc8000f8e000c */
[----:B------:R-:W-:-:S05]  /*0200*/  IMAD R4, R9, UR9, R11 ;  /* 0x0000000909047c24 */ /* 0x000fca000f8e020b */
[----:B------:R-:W-:-:S05]  /*0210*/  FFMA R0, RZ, R3, R7 ;  /* 0x00000003ff007223 */ /* 0x000fca0000000007 */
[----:B------:R-:W-:-:S13]  /*0220*/  FSETP.GT.AND P0, PT, |R0|, 1.469367938527859385e-39, PT ;  /* 0x001000000000780b */ /* 0x000fda0003f04200 */
[----:B------:R-:W-:Y:S05]  /*0230*/  @P0 BRA P1, `(.L_x_209) ;  /* 0x0000000000100947 */ /* 0x000fea0000800000 */
[----:B------:R-:W-:-:S07]  /*0240*/  MOV R0, 0x260 ;  /* 0x0000026000007802 */ /* 0x000fce0000000f00 */
[----:B------:R-:W-:Y:S05]  /*0250*/  CALL.REL.NOINC `($__internal_8_$__cuda_sm20_div_rn_f64_full) ;  /* 0x00000014007c7944 */ /* 0x000fea0003c00000 */
[----:B------:R-:W-:Y:S02]  /*0260*/  IMAD.MOV.U32 R6, RZ, RZ, R5 ;  /* 0x000000ffff067224 */ /* 0x000fe400078e0005 */
[----:B------:R-:W-:-:S07]  /*0270*/  IMAD.MOV.U32 R7, RZ, RZ, R12 ;  /* 0x000000ffff077224 */ /* 0x000fce00078e000c */
.L_x_209:
[----:B------:R-:W-:Y:S05]  /*0280*/  BSYNC.RECONVERGENT B0 ;  /* 0x0000000000007941 */ /* 0x000fea0003800200 */
.L_x_208:
[----:B------:R-:W0:Y:S01]  /*0290*/  LDCU.64 UR4, c[0x0][0x398] ;  /* 0x00007300ff0477ac */ /* 0x000e220008000a00 */
[----:B------:R-:W-:Y:S01]  /*02a0*/  IMAD.MOV.U32 R2, RZ, RZ, 0x1 ;  /* 0x00000001ff027424 */ /* 0x000fe200078e00ff */
[----:B------:R-:W1:Y:S01]  /*02b0*/  I2F.F64.U32 R16, R9 ;  /* 0x0000000900107312 */ /* 0x000e620000201800 */
[----:B------:R-:W-:Y:S01]  /*02c0*/  BSSY.RECONVERGENT B0, `(.L_x_210) ;  /* 0x0000016000007945 */ /* 0x000fe20003800200 */
[----:B------:R-:W-:Y:S01]  /*02d0*/  DADD R6, R6, -0.5 ;  /* 0xbfe0000006067429 */ /* 0x000fe20000000000 */
        /* <DEDUP_REMOVED lines=17> */
[----:B------:R-:W-:Y:S05]  /*03f0*/  CALL.REL.NOINC `($__internal_8_$__cuda_sm20_div_rn_f64_full) ;  /* 0x0000001400147944 */ /* 0x000fea0003c00000 */
[----:B------:R-:W-:Y:S02]  /*0400*/  IMAD.MOV.U32 R2, RZ, RZ, R5 ;  /* 0x000000ffff027224 */ /* 0x000fe400078e0005 */
[----:B------:R-:W-:-:S07]  /*0410*/  IMAD.MOV.U32 R3, RZ, RZ, R12 ;  /* 0x000000ffff037224 */ /* 0x000fce00078e000c */
.L_x_211:
[----:B------:R-:W-:Y:S05]  /*0420*/  BSYNC.RECONVERGENT B0 ;  /* 0x0000000000007941 */ /* 0x000fea0003800200 */
.L_x_210:
[----:B------:R-:W-:Y:S01]  /*0430*/  DADD R2, R2, -0.5 ;  /* 0xbfe0000002027429 */ /* 0x000fe20000000000 */
[----:B------:R-:W-:Y:S01]  /*0440*/  IMAD.MOV.U32 R12, RZ, RZ, 0x0 ;  /* 0x00000000ff0c7424 */ /* 0x000fe200078e00ff */
[----:B------:R-:W-:Y:S01]  /*0450*/  BSSY.RECONVERGENT B0, `(.L_x_212) ;  /* 0x0000014000007945 */ /* 0x000fe20003800200 */
[----:B------:R-:W-:-:S05]  /*0460*/  IMAD.MOV.U32 R13, RZ, RZ, 0x3fd80000 ;  /* 0x3fd80000ff0d7424 */ /* 0x000fca00078e00ff */
        /* <DEDUP_REMOVED lines=16> */
[----:B------:R-:W-:-:S07]  /*0570*/  MOV R0, 0x590 ;  /* 0x0000059000007802 */ /* 0x000fce0000000f00 */
[----:B------:R-:W-:Y:S05]  /*0580*/  CALL.REL.NOINC `($__internal_9_$__cuda_sm20_dsqrt_rn_f64_mediumpath_v1) ;  /* 0x00000018002c7944 */ /* 0x000fea0003c00000 */
.L_x_213:
[----:B------:R-:W-:Y:S05]  /*0590*/  BSYNC.RECONVERGENT B0 ;  /* 0x0000000000007941 */ /* 0x000fea0003800200 */
.L_x_212:
[----:B------:R-:W0:Y:S01]  /*05a0*/  MUFU.RCP64H R3, 10 ;  /* 0x4024000000037908 */ /* 0x000e220000001800 */
[----:B------:R-:W-:Y:S01]  /*05b0*/  IMAD.MOV.U32 R12, RZ, RZ, 0x0 ;  /* 0x00000000ff0c7424 */ /* 0x000fe200078e00ff */
[----:B------:R-:W1:Y:S01]  /*05c0*/  LDCU UR4, c[0x0][0x3a0] ;  /* 0x00007400ff0477ac */ /* 0x000e620008000800 */
[----:B------:R-:W-:Y:S02]  /*05d0*/  IMAD.MOV.U32 R13, RZ, RZ, 0x40240000 ;  /* 0x40240000ff0d7424 */ /* 0x000fe400078e00ff */
[----:B------:R-:W-:-:S06]  /*05e0*/  IMAD.MOV.U32 R2, RZ, RZ, 0x1 ;  /* 0x00000001ff027424 */ /* 0x000fcc00078e00ff */
[----:B0-----:R-:W-:-:S08]  /*05f0*/  DFMA R6, R2, -R12, 1 ;  /* 0x3ff000000206742b */ /* 0x001fd0000000080c */
[----:B------:R-:W-:-:S08]  /*0600*/  DFMA R6, R6, R6, R6 ;  /* 0x000000060606722b */ /* 0x000fd00000000006 */
[----:B------:R-:W-:Y:S02]  /*0610*/  DFMA R2, R2, R6, R2 ;  /* 0x000000060202722b */ /* 0x000fe40000000002 */
[----:B-1----:R-:W0:Y:S06]  /*0620*/  I2F.F64 R6, UR4 ;  /* 0x0000000400067d12 */ /* 0x002e2c0008201c00 */
[----:B------:R-:W-:-:S08]  /*0630*/  DFMA R12, R2, -R12, 1 ;  /* 0x3ff00000020c742b */ /* 0x000fd0000000080c */
[----:B------:R-:W-:Y:S01]  /*0640*/  DFMA R2, R2, R12, R2 ;  /* 0x0000000c0202722b */ /* 0x000fe20000000002 */
[----:B0-----:R-:W-:-:S07]  /*0650*/  FSETP.GEU.AND P1, PT, |R7|, 6.5827683646048100446e-37, PT ;  /* 0x036000000700780b */ /* 0x001fce0003f2e200 */
[----:B------:R-:W-:-:S08]  /*0660*/  DMUL R12, R6, R2 ;  /* 0x00000002060c7228 */ /* 0x000fd00000000000 */
[----:B------:R-:W-:-:S08]  /*0670*/  DFMA R14, R12, -10, R6 ;  /* 0xc02400000c0e782b */ /* 0x000fd00000000006 */
[----:B------:R-:W-:-:S10]  /*0680*/  DFMA R2, R2, R14, R12 ;  /* 0x0000000e0202722b */ /* 0x000fd4000000000c */
[----:B------:R-:W-:-:S05]  /*0690*/  FFMA R0, RZ, 2.5625, R3 ;  /* 0x40240000ff007823 */ /* 0x000fca0000000003 */
[----:B------:R-:W-:-:S13]  /*06a0*/  FSETP.GT.AND P0, PT, |R0|, 1.469367938527859385e-39, PT ;  /* 0x001000000000780b */ /* 0x000fda0003f04200 */
[----:B------:R-:W-:Y:S05]  /*06b0*/  @P0 BRA P1, `(.L_x_214) ;  /* 0x0000000000200947 */ /* 0x000fea0000800000 */
[----:B------:R-:W-:Y:S01]  /*06c0*/  IMAD.MOV.U32 R16, RZ, RZ, R6 ;  /* 0x000000ffff107224 */ /* 0x000fe200078e0006 */
[----:B------:R-:W-:Y:S01]  /*06d0*/  MOV R0, 0x720 ;  /* 0x0000072000007802 */ /* 0x000fe20000000f00 */
[----:B------:R-:W-:Y:S02]  /*06e0*/  IMAD.MOV.U32 R17, RZ, RZ, R7 ;  /* 0x000000ffff117224 */ /* 0x000fe400078e0007 */
[----:B------:R-:W-:Y:S02]  /*06f0*/  IMAD.MOV.U32 R2, RZ, RZ, RZ ;  /* 0x000000ffff027224 */ /* 0x000fe400078e00ff */
[----:B------:R-:W-:-:S07]  /*0700*/  IMAD.MOV.U32 R3, RZ, RZ, 0x40240000 ;  /* 0x40240000ff037424 */ /* 0x000fce00078e00ff */
[----:B------:R-:W-:Y:S05]  /*0710*/  CALL.REL.NOINC `($__internal_8_$__cuda_sm20_div_rn_f64_full) ;  /* 0x00000010004c7944 */ /* 0x000fea0003c00000 */
[----:B------:R-:W-:Y:S02]  /*0720*/  IMAD.MOV.U32 R2, RZ, RZ, R5 ;  /* 0x000000ffff027224 */ /* 0x000fe400078e0005 */
[----:B------:R-:W-:-:S07]  /*0730*/  IMAD.MOV.U32 R3, RZ, RZ, R12 ;  /* 0x000000ffff037224 */ /* 0x000fce00078e000c */
.L_x_214:
[----:B------:R-:W0:Y:S01]  /*0740*/  LDCU.64 UR4, c[0x3][URZ] ;  /* 0x00c00000ff0477ac */ /* 0x000e220008000a00 */
[----:B------:R-:W-:-:S04]  /*0750*/  SHF.R.U32.HI R0, RZ, 0x14, R3 ;  /* 0x00000014ff007819 */ /* 0x000fc80000011603 */
[----:B------:R-:W-:-:S05]  /*0760*/  LOP3.LUT R0, R0, 0x7ff, RZ, 0xc0, !PT ;  /* 0x000007ff00007812 */ /* 0x000fca00078ec0ff */
[----:B------:R-:W-:-:S05]  /*0770*/  VIADD R5, R0, 0xfffffc0c ;  /* 0xfffffc0c00057836 */ /* 0x000fca0000000000 */
[CC--:B------:R-:W-:Y:S02]  /*0780*/  SHF.L.U32 R0, R2.reuse, R5.reuse, RZ ;  /* 0x0000000502007219 */ /* 0x0c0fe400000006ff */
[----:B------:R-:W-:Y:S01]  /*0790*/  SHF.L.U64.HI R5, R2, R5, R3 ;  /* 0x0000000502057219 */ /* 0x000fe20000010203 */
[----:B0-----:R-:W-:Y:S01]  /*07a0*/  DSETP.NEU.AND P2, PT, RZ, UR4, PT ;  /* 0x00000004ff007e2a */ /* 0x001fe2000bf4d000 */
[----:B------:R-:W-:-:S04]  /*07b0*/  ISETP.NE.U32.AND P1, PT, R0, RZ, PT ;  /* 0x000000ff0000720c */ /* 0x000fc80003f25070 */
[----:B------:R-:W-:-:S04]  /*07c0*/  ISETP.NE.AND.EX P1, PT, R5, -0x80000000, PT, P1 ;  /* 0x800000000500780c */ /* 0x000fc80003f25310 */
[----:B------:R-:W-:-:S05]  /*07d0*/  PLOP3.LUT P0, PT, P1, PT, PT, 0x8, 0x80 ;  /* 0x000000000080781c */ /* 0x000fca0000f0e170 */
[----:B------:R-:W-:Y:S08]  /*07e0*/  @P2 BRA `(.L_x_215) ;  /* 0x0000000000202947 */ /* 0x000ff00003800000 */
[----:B------:R-:W0:Y:S01]  /*07f0*/  LDCU UR4, c[0x3][0x4] ;  /* 0x00c00080ff0477ac */ /* 0x000e220008000800 */
[----:B------:R-:W-:Y:S01]  /*0800*/  ISETP.GE.AND P2, PT, R3, RZ, PT ;  /* 0x000000ff0300720c */ /* 0x000fe20003f46270 */
[----:B------:R-:W-:Y:S01]  /*0810*/  DSETP.NEU.AND P0, PT, |R2|, 0.5, !P1 ;  /* 0x3fe000000200742a */ /* 0x000fe20004f0d200 */
[----:B------:R-:W-:Y:S02]  /*0820*/  IMAD.MOV.U32 R16, RZ, RZ, RZ ;  /* 0x000000ffff107224 */ /* 0x000fe400078e00ff */
[----:B0-----:R-:W-:-:S05]  /*0830*/  IMAD.U32 R0, RZ, RZ, UR4 ;  /* 0x00000004ff007e24 */ /* 0x001fca000f8e00ff */
[----:B------:R-:W-:-:S04]  /*0840*/  SEL R17, R0, RZ, P0 ;  /* 0x000000ff00117207 */ /* 0x000fc80000000000 */
[----:B------:R-:W-:Y:S01]  /*0850*/  @!P2 LOP3.LUT R17, R17, 0x7ff00000, RZ, 0xfc, !PT ;  /* 0x7ff000001111a812 */ /* 0x000fe200078efcff */
[----:B------:R-:W-:Y:S06]  /*0860*/  BRA `(.L_x_216) ;  /* 0x00000000004c7947 */ /* 0x000fec0003800000 */
.L_x_215:
[----:B------:R-:W-:Y:S01]  /*0870*/  BSSY.RECONVERGENT B0, `(.L_x_217) ;  /* 0x0000005000007945 */ /* 0x000fe20003800200 */
[----:B------:R-:W-:Y:S01]  /*0880*/  IMAD.MOV.U32 R28, RZ, RZ, R2 ;  /* 0x000000ffff1c7224 */ /* 0x000fe200078e0002 */
[----:B------:R-:W-:Y:S01]  /*0890*/  MOV R0, 0x8c0 ;  /* 0x000008c000007802 */ /* 0x000fe20000000f00 */
[----:B------:R-:W-:-:S07]  /*08a0*/  IMAD.MOV.U32 R5, RZ, RZ, R3 ;  /* 0x000000ffff057224 */ /* 0x000fce00078e0003 */
[----:B------:R-:W-:Y:S05]  /*08b0*/  CALL.REL.NOINC `($_Z27kernel_consciousness_expandPdS_mmi$__internal_accurate_pow) ;  /* 0x0000001800147944 */ /* 0x000fea0003c00000 */
[----:B------:R-:W-:Y:S05]  /*08c0*/  BSYNC.RECONVERGENT B0 ;  /* 0x0000000000007941 */ /* 0x000fea0003800200 */
.L_x_217:
[----:B------:R-:W0:Y:S01]  /*08d0*/  LDC R0, c[0x3][0x4] ;  /* 0x00c00100ff007b82 */ /* 0x000e220000000800 */
[----:B------:R-:W1:Y:S01]  /*08e0*/  FRND.F64.TRUNC R12, R2 ;  /* 0x00000002000c7313 */ /* 0x000e62000030d800 */
[----:B------:R-:W-:Y:S02]  /*08f0*/  IMAD.MOV.U32 R14, RZ, RZ, R5 ;  /* 0x000000ffff0e7224 */ /* 0x000fe400078e0005 */
[----:B------:R-:W-:-:S06]  /*0900*/  IMAD.MOV.U32 R15, RZ, RZ, R18 ;  /* 0x000000ffff0f7224 */ /* 0x000fcc00078e0012 */
[----:B------:R-:W-:Y:S02]  /*0910*/  DADD R14, -RZ, -R14 ;  /* 0x00000000ff0e7229 */ /* 0x000fe4000000090e */
[----:B-1----:R-:W-:-:S08]  /*0920*/  DSETP.NEU.AND P1, PT, R2, R12, PT ;  /* 0x0000000c0200722a */ /* 0x002fd00003f2d000 */
[----:B------:R-:W-:Y:S02]  /*0930*/  FSEL R16, R14, R5, P0 ;  /* 0x000000050e107208 */ /* 0x000fe40000000000 */
[----:B------:R-:W-:Y:S02]  /*0940*/  FSEL R15, R15, R18, P0 ;  /* 0x000000120f0f7208 */ /* 0x000fe40000000000 */
[----:B0-----:R-:W-:-:S04]  /*0950*/  ISETP.GE.AND P2, PT, R0, RZ, PT ;  /* 0x000000ff0000720c */ /* 0x001fc80003f46270 */
[----:B------:R-:W-:Y:S02]  /*0960*/  FSEL R16, R16, R5, !P2 ;  /* 0x0000000510107208 */ /* 0x000fe40005000000 */
[----:B------:R-:W-:Y:S02]  /*0970*/  FSEL R17, R15, R18, !P2 ;  /* 0x000000120f117208 */ /* 0x000fe40005000000 */
[----:B------:R-:W-:Y:S02]  /*0980*/  @P1 FSEL R16, R16, RZ, P2 ;  /* 0x000000ff10101208 */ /* 0x000fe40001000000 */
[----:B------:R-:W-:-:S07]  /*0990*/  @P1 FSEL R17, R17, -QNAN , P2 ;  /* 0xfff8000011111808 */ /* 0x000fce0001000000 */
.L_x_216:
[----:B------:R-:W0:Y:S01]  /*09a0*/  LDC.64 R18, c[0x3][RZ] ;  /* 0x00c00000ff127b82 */ /* 0x000e220000000a00 */
[----:B------:R-:W-:Y:S01]  /*09b0*/  BSSY.RECONVERGENT B0, `(.L_x_218) ;  /* 0x000001d000007945 */ /* 0x000fe20003800200 */
[----:B0-----:R-:W-:-:S10]  /*09c0*/  DADD R12, R2, R18 ;  /* 0x00000000020c7229 */ /* 0x001fd40000000012 */
[----:B------:R-:W-:-:S04]  /*09d0*/  LOP3.LUT R12, R13, 0x7ff00000, RZ, 0xc0, !PT ;  /* 0x7ff000000d0c7812 */ /* 0x000fc800078ec0ff */
[----:B------:R-:W-:-:S13]  /*09e0*/  ISETP.NE.AND P1, PT, R12, 0x7ff00000, PT ;  /* 0x7ff000000c00780c */ /* 0x000fda0003f25270 */
[----:B------:R-:W-:Y:S05]  /*09f0*/  @P1 BRA `(.L_x_219) ;  /* 0x0000000000601947 */ /* 0x000fea0003800000 */
[----:B------:R-:W-:-:S14]  /*0a00*/  DSETP.NAN.AND P1, PT, R18, R18, PT ;  /* 0x000000121200722a */ /* 0x000fdc0003f28000 */
[----:B------:R-:W-:Y:S01]  /*0a10*/  @P1 DADD R16, R2, R18 ;  /* 0x0000000002101229 */ /* 0x000fe20000000012 */
[----:B------:R-:W-:Y:S10]  /*0a20*/  @P1 BRA `(.L_x_219) ;  /* 0x0000000000541947 */ /* 0x000ff40003800000 */
[----:B------:R-:W-:-:S14]  /*0a30*/  DSETP.NEU.AND P1, PT, |R2|, +INF , PT ;  /* 0x7ff000000200742a */ /* 0x000fdc0003f2d200 */
[----:B------:R-:W-:Y:S05]  /*0a40*/  @P1 BRA `(.L_x_220) ;  /* 0x0000000000201947 */ /* 0x000fea0003800000 */
[----:B------:R-:W-:Y:S01]  /*0a50*/  ISETP.GE.AND P1, PT, R3, RZ, PT ;  /* 0x000000ff0300720c */ /* 0x000fe20003f26270 */
[----:B------:R-:W-:-:S06]  /*0a60*/  DSETP.GT.AND P0, PT, |R18|, 1, PT ;  /* 0x3ff000001200742a */ /* 0x000fcc0003f04200 */
[----:B------:R-:W-:Y:S01]  /*0a70*/  SEL R16, RZ, 0x7ff00000, !P0 ;  /* 0x7ff00000ff107807 */ /* 0x000fe20004000000 */
[----:B------:R-:W-:-:S05]  /*0a80*/  DSETP.NEU.AND P0, PT, R18, -1, PT ;  /* 0xbff000001200742a */ /* 0x000fca0003f0d000 */
[----:B------:R-:W-:-:S04]  /*0a90*/  @!P1 LOP3.LUT R16, R16, 0x7ff00000, RZ, 0x3c, !PT ;  /* 0x7ff0000010109812 */ /* 0x000fc800078e3cff */
[----:B------:R-:W-:Y:S01]  /*0aa0*/  SEL R17, R16, 0x3ff00000, P0 ;  /* 0x3ff0000010117807 */ /* 0x000fe20000000000 */
[----:B------:R-:W-:Y:S01]  /*0ab0*/  IMAD.MOV.U32 R16, RZ, RZ, RZ ;  /* 0x000000ffff107224 */ /* 0x000fe200078e00ff */
[----:B------:R-:W-:Y:S06]  /*0ac0*/  BRA `(.L_x_219) ;  /* 0x00000000002c7947 */ /* 0x000fec0003800000 */
.L_x_220:
[----:B------:R-:W-:-:S14]  /*0ad0*/  DSETP.NEU.AND P1, PT, |R18|, +INF , PT ;  /* 0x7ff000001200742a */ /* 0x000fdc0003f2d200 */
[----:B------:R-:W-:Y:S05]  /*0ae0*/  @P1 BRA `(.L_x_219) ;  /* 0x0000000000241947 */ /* 0x000fea0003800000 */
[C---:B------:R-:W-:Y:S01]  /*0af0*/  ISETP.GE.AND P1, PT, R3.reuse, RZ, PT ;  /* 0x000000ff0300720c */ /* 0x040fe20003f26270 */
[----:B------:R-:W-:Y:S01]  /*0b00*/  IMAD.MOV.U32 R16, RZ, RZ, RZ ;  /* 0x000000ffff107224 */ /* 0x000fe200078e00ff */
[----:B------:R-:W-:Y:S02]  /*0b10*/  ISETP.GE.AND P2, PT, R0, RZ, PT ;  /* 0x000000ff0000720c */ /* 0x000fe40003f46270 */
[----:B------:R-:W-:Y:S02]  /*0b20*/  LOP3.LUT R0, R3, 0x7fffffff, RZ, 0xc0, !PT ;  /* 0x7fffffff03007812 */ /* 0x000fe400078ec0ff */
[----:B------:R-:W-:Y:S02]  /*0b30*/  SEL R17, RZ, 0x7ff00000, !P1 ;  /* 0x7ff00000ff117807 */ /* 0x000fe40004800000 */
[----:B------:R-:W-:-:S03]  /*0b40*/  ISETP.NE.AND P1, PT, R0, 0x3fe00000, PT ;  /* 0x3fe000000000780c */ /* 0x000fc60003f25270 */
[----:B------:R-:W-:-:S05]  /*0b50*/  VIADD R0, R17, 0x80000000 ;  /* 0x8000000011007836 */ /* 0x000fca0000000000 */
[----:B------:R-:W-:-:S04]  /*0b60*/  SEL R0, R0, R17, P1 ;  /* 0x0000001100007207 */ /* 0x000fc80000800000 */
[----:B------:R-:W-:-:S07]  /*0b70*/  @!P2 SEL R17, R0, R17, P0 ;  /* 0x000000110011a207 */ /* 0x000fce0000000000 */
.L_x_219:
[----:B------:R-:W-:Y:S05]  /*0b80*/  BSYNC.RECONVERGENT B0 ;  /* 0x0000000000007941 */ /* 0x000fea0003800200 */
.L_x_218:
[----:B------:R-:W-:Y:S01]  /*0b90*/  DMUL R12, R8, -2 ;  /* 0xc0000000080c7828 */ /* 0x000fe20000000000 */
[----:B------:R-:W-:Y:S01]  /*0ba0*/  IMAD.MOV.U32 R14, RZ, RZ, 0x652b82fe ;  /* 0x652b82feff0e7424 */ /* 0x000fe200078e00ff */
[----:B------:R-:W-:Y:S01]  /*0bb0*/  UMOV UR4, 0xfefa39ef ;  /* 0xfefa39ef00047882 */ /* 0x000fe20000000000 */
[----:B------:R-:W-:Y:S01]  /*0bc0*/  IMAD.MOV.U32 R15, RZ, RZ, 0x3ff71547 ;  /* 0x3ff71547ff0f7424 */ /* 0x000fe200078e00ff */
[----:B------:R-:W-:Y:S01]  /*0bd0*/  UMOV UR5, 0x3fe62e42 ;  /* 0x3fe62e4200057882 */ /* 0x000fe20000000000 */
[----:B------:R-:W-:Y:S01]  /*0be0*/  DSETP.NEU.AND P0, PT, R18, 1, PT ;  /* 0x3ff000001200742a */ /* 0x000fe20003f0d000 */
[----:B------:R-:W-:Y:S01]  /*0bf0*/  BSSY.RECONVERGENT B0, `(.L_x_221) ;  /* 0x000003d000007945 */ /* 0x000fe20003800200 */
[----:B------:R-:W-:Y:S02]  /*0c00*/  DSETP.NEU.AND P1, PT, R2, RZ, PT ;  /* 0x000000ff0200722a */ /* 0x000fe40003f2d000 */
[----:B------:R-:W-:Y:S02]  /*0c10*/  DFMA R14, R12, R14, 6.75539944105574400000e+15 ;  /* 0x433800000c0e742b */ /* 0x000fe4000000000e */
[----:B------:R-:W-:-:S02]  /*0c20*/  FSEL R2, R16, RZ, P0 ;  /* 0x000000ff10027208 */ /* 0x000fc40000000000 */
[----:B------:R-:W-:Y:S02]  /*0c30*/  FSEL R16, R17, 1.875, P0 ;  /* 0x3ff0000011107808 */ /* 0x000fe40000000000 */
[----:B------:R-:W-:Y:S02]  /*0c40*/  FSETP.GEU.AND P0, PT, |R13|, 4.1917929649353027344, PT ;  /* 0x4086232b0d00780b */ /* 0x000fe40003f0e200 */
[----:B------:R-:W-:Y:S01]  /*0c50*/  DADD R20, R14, -6.75539944105574400000e+15 ;  /* 0xc33800000e147429 */ /* 0x000fe20000000000 */
[----:B------:R-:W-:Y:S02]  /*0c60*/  FSEL R2, R2, RZ, P1 ;  /* 0x000000ff02027208 */ /* 0x000fe40000800000 */
[----:B------:R-:W-:-:S05]  /*0c70*/  FSEL R3, R16, 1.875, P1 ;  /* 0x3ff0000010037808 */ /* 0x000fca0000800000 */
        /* <DEDUP_REMOVED lines=32> */
[C---:B------:R-:W-:Y:S01]  /*0e80*/  DFMA R22, R20.reuse, R22, UR4 ;  /* 0x0000000414167e2b */ /* 0x040fe20008000016 */
[----:B------:R-:W0:Y:S07]  /*0e90*/  LDCU.64 UR4, c[0x3][0x8] ;  /* 0x00c00100ff0477ac */ /* 0x000e2e0008000a00 */
[----:B------:R-:W-:-:S08]  /*0ea0*/  DFMA R22, R20, R22, 1 ;  /* 0x3ff000001416742b */ /* 0x000fd00000000016 */
[----:B------:R-:W-:Y:S02]  /*0eb0*/  DFMA R20, R20, R22, 1 ;  /* 0x3ff000001414742b */ /* 0x000fe40000000016 */
[----:B0-----:R-:W-:-:S08]  /*0ec0*/  DMUL R2, R2, UR4 ;  /* 0x0000000402027c28 */ /* 0x001fd00008000000 */
[----:B------:R-:W-:Y:S02]  /*0ed0*/  IMAD R17, R14, 0x100000, R21 ;  /* 0x001000000e117824 */ /* 0x000fe400078e0215 */
[----:B------:R-:W-:Y:S01]  /*0ee0*/  IMAD.MOV.U32 R16, RZ, RZ, R20 ;  /* 0x000000ffff107224 */ /* 0x000fe200078e0014 */
[----:B------:R-:W-:Y:S06]  /*0ef0*/  @!P0 BRA `(.L_x_222) ;  /* 0x0000000000308947 */ /* 0x000fec0003800000 */
[----:B------:R-:W-:Y:S01]  /*0f00*/  FSETP.GEU.AND P1, PT, |R13|, 4.2275390625, PT ;  /* 0x408748000d00780b */ /* 0x000fe20003f2e200 */
[C---:B------:R-:W-:Y:S02]  /*0f10*/  DADD R16, R12.reuse, +INF ;  /* 0x7ff000000c107429 */ /* 0x040fe40000000000 */
[----:B------:R-:W-:-:S08]  /*0f20*/  DSETP.GEU.AND P0, PT, R12, RZ, PT ;  /* 0x000000ff0c00722a */ /* 0x000fd00003f0e000 */
[----:B------:R-:W-:Y:S02]  /*0f30*/  FSEL R16, R16, RZ, P0 ;  /* 0x000000ff10107208 */ /* 0x000fe40000000000 */
[----:B------:R-:W-:Y:S02]  /*0f40*/  @!P1 LEA.HI R0, R14, R14, RZ, 0x1 ;  /* 0x0000000e0e009211 */ /* 0x000fe400078f08ff */
[----:B------:R-:W-:Y:S02]  /*0f50*/  FSEL R17, R17, RZ, P0 ;  /* 0x000000ff11117208 */ /* 0x000fe40000000000 */
[----:B------:R-:W-:-:S05]  /*0f60*/  @!P1 SHF.R.S32.HI R5, RZ, 0x1, R0 ;  /* 0x00000001ff059819 */ /* 0x000fca0000011400 */
[----:B------:R-:W-:Y:S02]  /*0f70*/  @!P1 IMAD.IADD R12, R14, 0x1, -R5 ;  /* 0x000000010e0c9824 */ /* 0x000fe400078e0a05 */
[----:B------:R-:W-:-:S03]  /*0f80*/  @!P1 IMAD R21, R5, 0x100000, R21 ;  /* 0x0010000005159824 */ /* 0x000fc600078e0215 */
[----:B------:R-:W-:Y:S01]  /*0f90*/  @!P1 LEA R13, R12, 0x3ff00000, 0x14 ;  /* 0x3ff000000c0d9811 */ /* 0x000fe200078ea0ff */
[----:B------:R-:W-:-:S06]  /*0fa0*/  @!P1 IMAD.MOV.U32 R12, RZ, RZ, RZ ;  /* 0x000000ffff0c9224 */ /* 0x000fcc00078e00ff */
[----:B------:R-:W-:-:S11]  /*0fb0*/  @!P1 DMUL R16, R20, R12 ;  /* 0x0000000c14109228 */ /* 0x000fd60000000000 */
.L_x_222:
[----:B------:R-:W-:Y:S05]  /*0fc0*/  BSYNC.RECONVERGENT B0 ;  /* 0x0000000000007941 */ /* 0x000fea0003800200 */
.L_x_221:
[----:B------:R-:W-:Y:S01]  /*0fd0*/  DMUL R2, R2, R16 ;  /* 0x0000001002027228 */ /* 0x000fe20000000000 */
[----:B------:R-:W0:Y:S01]  /*0fe0*/  LDCU.64 UR4, c[0x0][0x358] ;  /* 0x00006b00ff0477ac */ /* 0x000e220008000a00 */
[----:B------:R-:W-:Y:S08]  /*0ff0*/  BSSY.RECONVERGENT B0, `(.L_x_223) ;  /* 0x0000070000007945 */ /* 0x000ff00003800200 */
[----:B------:R-:W-:Y:S01]  /*1000*/  LOP3.LUT R15, R3, 0x7fffffff, RZ, 0xc0, !PT ;  /* 0x7fffffff030f7812 */ /* 0x000fe200078ec0ff */
[----:B------:R-:W-:-:S03]  /*1010*/  IMAD.MOV.U32 R14, RZ, RZ, R2 ;  /* 0x000000ffff0e7224 */ /* 0x000fc600078e0002 */
[----:B------:R-:W-:-:S04]  /*1020*/  VIMNMX.U32 R0, PT, PT, R15, 0x408f4000, !PT ;  /* 0x408f40000f007848 */ /* 0x000fc80007fe0000 */
[----:B------:R-:W-:-:S13]  /*1030*/  ISETP.GE.U32.AND P0, PT, R0, 0x7ff00000, PT ;  /* 0x7ff000000000780c */ /* 0x000fda0003f06070 */
[----:B0-----:R-:W-:Y:S05]  /*1040*/  @!P0 BRA `(.L_x_224) ;  /* 0x0000000000188947 */ /* 0x001fea0003800000 */
[----:B------:R-:W-:-:S14]  /*1050*/  DSETP.NAN.AND P0, PT, R14, R14, PT ;  /* 0x0000000e0e00722a */ /* 0x000fdc0003f08000 */
[----:B------:R-:W-:Y:S02]  /*1060*/  @!P0 DSETP.NEU.AND P1, PT, R14, +INF , PT ;  /* 0x7ff000000e00842a */ /* 0x000fe40003f2d000 */
[----:B------:R-:W-:-:S06]  /*1070*/  @P0 DADD R12, R2, 1000 ;  /* 0x408f4000020c0429 */ /* 0x000fcc0000000000 */
[----:B------:R-:W-:Y:S02]  /*1080*/  @!P0 FSEL R12, R2, RZ, P1 ;  /* 0x000000ff020c8208 */ /* 0x000fe40000800000 */
[----:B------:R-:W-:Y:S01]  /*1090*/  @!P0 FSEL R13, R3, -QNAN , P1 ;  /* 0xfff80000030d8808 */ /* 0x000fe20000800000 */
[----:B------:R-:W-:Y:S06]  /*10a0*/  BRA `(.L_x_225) ;  /* 0x0000000400907947 */ /* 0x000fec0003800000 */
.L_x_224:
        /* <DEDUP_REMOVED lines=8> */
[C---:B------:R-:W-:Y:S01]  /*1130*/  @!P0 LEA.HI R0, R15.reuse, R5, RZ, 0xc ;  /* 0x000000050f008211 */ /* 0x040fe200078f60ff */
[----:B------:R-:W-:Y:S01]  /*1140*/  IMAD.MOV.U32 R17, RZ, RZ, R14 ;  /* 0x000000ffff117224 */ /* 0x000fe200078e000e */
        /* <DEDUP_REMOVED lines=9> */
[----:B------:R-:W-:-:S12]  /*11e0*/  IMAD.MOV.U32 R5, RZ, RZ, R16 ;  /* 0x000000ffff057224 */ /* 0x000fd800078e0010 */
[----:B------:R-:W-:Y:S05]  /*11f0*/  @!P0 BRA `(.L_x_227) ;  /* 0x0000000000408947 */ /* 0x000fea0003800000 */
[----:B------:R-:W-:Y:S01]  /*1200*/  BSSY.RECONVERGENT B2, `(.L_x_228) ;  /* 0x000000e000027945 */ /* 0x000fe20003800200 */
[----:B------:R-:W-:Y:S02]  /*1210*/  IMAD.MOV R12, RZ, RZ, -R12 ;  /* 0x000000ffff0c7224 */ /* 0x000fe400078e0a0c */
[----:B------:R-:W-:-:S07]  /*1220*/  IMAD.MOV.U32 R5, RZ, RZ, R16 ;  /* 0x000000ffff057224 */ /* 0x000fce00078e0010 */
.L_x_229:
        /* <DEDUP_REMOVED lines=12> */
.L_x_228:
[----:B------:R-:W-:-:S07]  /*12f0*/  IMAD.MOV.U32 R12, RZ, RZ, R13 ;  /* 0x000000ffff0c7224 */ /* 0x000fce00078e000d */
.L_x_227:
[----:B------:R-:W-:Y:S05]  /*1300*/  BSYNC.RECONVERGENT B1 ;  /* 0x0000000000017941 */ /* 0x000fea0003800200 */
.L_x_226:
[----:B------:R-:W-:Y:S01]  /*1310*/  IMAD.IADD R13, R16, 0x1, -R18 ;  /* 0x00000001100d7824 */ /* 0x000fe200078e0a12 */
[----:B------:R-:W-:Y:S04]  /*1320*/  BSSY.RECONVERGENT B1, `(.L_x_230) ;  /* 0x0000025000017945 */ /* 0x000fe80003800200 */
[----:B------:R-:W-:-:S13]  /*1330*/  ISETP.GE.U32.AND P0, PT, R13, 0x3, PT ;  /* 0x000000030d00780c */ /* 0x000fda0003f06070 */
[----:B------:R-:W-:Y:S05]  /*1340*/  @!P0 BRA `(.L_x_231) ;  /* 0x0000000000888947 */ /* 0x000fea0003800000 */
[----:B------:R-:W-:Y:S01]  /*1350*/  BSSY.RECONVERGENT B2, `(.L_x_232) ;  /* 0x0000020000027945 */ /* 0x000fe20003800200 */
.L_x_233:
        /* <DEDUP_REMOVED lines=32> */
.L_x_232:
[----:B------:R-:W-:-:S07]  /*1560*/  IMAD.MOV.U32 R14, RZ, RZ, R13 ;  /* 0x000000ffff0e7224 */ /* 0x000fce00078e000d */
.L_x_231:
[----:B------:R-:W-:Y:S05]  /*1570*/  BSYNC.RECONVERGENT B1 ;  /* 0x0000000000017941 */ /* 0x000fea0003800200 */
.L_x_230:
        /* <DEDUP_REMOVED lines=9> */
[----:B------:R-:W-:-:S04]  /*1610*/  IADD3 R5, PT, PT, -R14, 0x37, RZ ;  /* 0x000000370e057810 */ /* 0x000fc80007ffe1ff */
[----:B------:R-:W-:Y:S02]  /*1620*/  IADD3 R14, PT, PT, -R5, 0x408, RZ ;  /* 0x00000408050e7810 */ /* 0x000fe40007ffe1ff */
[-C--:B------:R-:W-:Y:S02]  /*1630*/  SHF.L.U64.HI R13, R12, R5.reuse, R13 ;  /* 0x000000050c0d7219 */ /* 0x080fe4000001020d */
[----:B------:R-:W-:Y:S02]  /*1640*/  ISETP.GT.AND P0, PT, R14, RZ, PT ;  /* 0x000000ff0e00720c */ /* 0x000fe40003f04270 */
[----:B------:R-:W-:-:S11]  /*1650*/  SHF.L.U32 R5, R12, R5, RZ ;  /* 0x000000050c057219 */ /* 0x000fd600000006ff */
[----:B------:R-:W-:-:S04]  /*1660*/  @!P0 IADD3 R0, PT, PT, -R14, 0x1, RZ ;  /* 0x000000010e008810 */ /* 0x000fc80007ffe1ff */
[-CC-:B------:R-:W-:Y:S02]  /*1670*/  @!P0 SHF.R.U64 R15, R5, R0.reuse, R13.reuse ;  /* 0x00000000050f8219 */ /* 0x180fe4000000120d */
[----:B------:R-:W-:Y:S01]  /*1680*/  @P0 IADD3 R15, P1, PT, RZ, R5, RZ ;  /* 0x00000005ff0f0210 */ /* 0x000fe20007f3e0ff */
[----:B------:R-:W-:Y:S01]  /*1690*/  @P0 VIADD R5, R14, 0xffffffff ;  /* 0xffffffff0e050836 */ /* 0x000fe20000000000 */
[----:B------:R-:W-:-:S03]  /*16a0*/  @!P0 SHF.R.U32.HI R17, RZ, R0, R13 ;  /* 0x00000000ff118219 */ /* 0x000fc6000001160d */
[----:B------:R-:W-:-:S08]  /*16b0*/  @P0 IMAD.U32.X R17, R5, 0x100000, R13, P1 ;  /* 0x0010000005110824 */ /* 0x000fd000008e040d */
.L_x_235:
[----:B------:R-:W-:Y:S05]  /*16c0*/  BSYNC.RECONVERGENT B1 ;  /* 0x0000000000017941 */ /* 0x000fea0003800200 */
.L_x_234:
[----:B------:R-:W-:Y:S01]  /*16d0*/  LOP3.LUT R13, R17, 0x80000000, R3, 0xb8, !PT ;  /* 0x80000000110d7812 */ /* 0x000fe200078eb803 */
[----:B------:R-:W-:-:S07]  /*16e0*/  IMAD.MOV.U32 R12, RZ, RZ, R15 ;  /* 0x000000ffff0c7224 */ /* 0x000fce00078e000f */
.L_x_225:
[----:B------:R-:W-:Y:S05]  /*16f0*/  BSYNC.RECONVERGENT B0 ;  /* 0x0000000000007941 */ /* 0x000fea0003800200 */
.L_x_223:
[----:B------:R-:W-:Y:S01]  /*1700*/  UMOV UR6, 0x47ae147b ;  /* 0x47ae147b00067882 */ /* 0x000fe20000000000 */
[----:B------:R-:W-:Y:S01]  /*1710*/  UMOV UR7, 0x3fb47ae1 ;  /* 0x3fb47ae100077882 */ /* 0x000fe20000000000 */
[----:B------:R-:W-:Y:S01]  /*1720*/  DADD R8, -R8, 1 ;  /* 0x3ff0000008087429 */ /* 0x000fe20000000100 */
[----:B------:R-:W0:Y:S01]  /*1730*/  LDCU.128 UR8, c[0x0][0x380] ;  /* 0x00007000ff0877ac */ /* 0x000e220008000c00 */
[----:B------:R-:W-:Y:S01]  /*1740*/  DMUL R6, R6, UR6 ;  /* 0x0000000606067c28 */ /* 0x000fe20008000000 */
[----:B------:R-:W-:-:S07]  /*1750*/  IMAD.MOV.U32 R2, RZ, RZ, 0x80000 ;  /* 0x00080000ff027424 */ /* 0x000fce00078e00ff */
[----:B------:R-:W-:Y:S01]  /*1760*/  DMUL R6, R6, R8 ;  /* 0x0000000806067228 */ /* 0x000fe20000000000 */
[C---:B------:R-:W-:Y:S01]  /*1770*/  IMAD.SHL.U32 R8, R10.reuse, 0x8, RZ ;  /* 0x000000080a087824 */ /* 0x040fe200078e00ff */
[----:B------:R-:W-:-:S06]  /*1780*/  SHF.L.U64.HI R10, R10, 0x3, R4 ;  /* 0x000000030a0a7819 */ /* 0x000fcc0000010204 */
[----:B------:R-:W-:Y:S01]  /*1790*/  DSETP.MIN.AND P2, P3, R6, 1, PT ;  /* 0x3ff000000600742a */ /* 0x000fe20003b40000 */
[C---:B0-----:R-:W-:Y:S01]  /*17a0*/  IADD3 R4, P0, PT, R8.reuse, UR8, RZ ;  /* 0x0000000808047c10 */ /* 0x041fe2000ff1e0ff */
[----:B------:R-:W-:Y:S01]  /*17b0*/  IMAD.MOV.U32 R0, RZ, RZ, R7 ;  /* 0x000000ffff007224 */ /* 0x000fe200078e0007 */
[----:B------:R-:W-:Y:S02]  /*17c0*/  IADD3 R8, P1, PT, R8, UR10, RZ ;  /* 0x0000000a08087c10 */ /* 0x000fe4000ff3e0ff */
[----:B------:R-:W-:Y:S02]  /*17d0*/  IADD3.X R5, PT, PT, R10, UR9, RZ, P0, !PT ;  /* 0x000000090a057c10 */ /* 0x000fe400087fe4ff */
[----:B------:R-:W-:Y:S02]  /*17e0*/  FSEL R3, R0, 1.875, P2 ;  /* 0x3ff0000000037808 */ /* 0x000fe40001000000 */
[----:B------:R-:W-:Y:S01]  /*17f0*/  IADD3.X R9, PT, PT, R10, UR11, RZ, P1, !PT ;  /* 0x0000000b0a097c10 */ /* 0x000fe20008ffe4ff */
[----:B------:R-:W-:Y:S04]  /*1800*/  STG.E.64 desc[UR4][R4.64], R12 ;  /* 0x0000000c04007986 */ /* 0x000fe8000c101b04 */
[----:B------:R-:W-:-:S02]  /*1810*/  @P3 LOP3.LUT R3, R2, 0x3ff00000, RZ, 0xfc, !PT ;  /* 0x3ff0000002033812 */ /* 0x000fc400078efcff */
[----:B------:R-:W-:-:S05]  /*1820*/  SEL R2, R6, RZ, P2 ;  /* 0x000000ff06027207 */ /* 0x000fca0001000000 */
[----:B------:R-:W-:Y:S01]  /*1830*/  STG.E.64 desc[UR4][R8.64], R2 ;  /* 0x0000000208007986 */ /* 0x000fe2000c101b04 */
[----:B------:R-:W-:Y:S05]  /*1840*/  EXIT ;  /* 0x000000000000794d */ /* 0x000fea0003800000 */
        .weak           $__internal_8_$__cuda_sm20_div_rn_f64_full
        .type           $__internal_8_$__cuda_sm20_div_rn_f64_full,@function
        .size           $__internal_8_$__cuda_sm20_div_rn_f64_full,($__internal_9_$__cuda_sm20_dsqrt_rn_f64_mediumpath_v1 - $__internal_8_$__cuda_sm20_div_rn_f64_full)
$__internal_8_$__cuda_sm20_div_rn_f64_full:
[C---:B------:R-:W-:Y:S01]  /*1850*/  FSETP.GEU.AND P0, PT, |R3|.reuse, 1.469367938527859385e-39, PT ;  /* 0x001000000300780b */ /* 0x040fe20003f0e200 */
[--C-:B------:R-:W-:Y:S01]  /*1860*/  IMAD.MOV.U32 R14, RZ, RZ, R2.reuse ;  /* 0x000000ffff0e7224 */ /* 0x100fe200078e0002 */
[----:B------:R-:W-:Y:S01]  /*1870*/  LOP3.LUT R12, R3, 0x800fffff, RZ, 0xc0, !PT ;  /* 0x800fffff030c7812 */ /* 0x000fe200078ec0ff */
[----:B------:R-:W-:Y:S01]  /*1880*/  IMAD.MOV.U32 R15, RZ, RZ, R3 ;  /* 0x000000ffff0f7224 */ /* 0x000fe200078e0003 */
[C---:B------:R-:W-:Y:S01]  /*1890*/  FSETP.GEU.AND P2, PT, |R17|.reuse, 1.469367938527859385e-39, PT ;  /* 0x001000001100780b */ /* 0x040fe20003f4e200 */
[----:B------:R-:W-:Y:S01]  /*18a0*/  IMAD.MOV.U32 R18, RZ, RZ, 0x1 ;  /* 0x00000001ff127424 */ /* 0x000fe200078e00ff */
[----:B------:R-:W-:Y:S01]  /*18b0*/  LOP3.LUT R13, R12, 0x3ff00000, RZ, 0xfc, !PT ;  /* 0x3ff000000c0d7812 */ /* 0x000fe200078efcff */
[----:B------:R-:W-:Y:S01]  /*18c0*/  IMAD.MOV.U32 R12, RZ, RZ, R2 ;  /* 0x000000ffff0c7224 */ /* 0x000fe200078e0002 */
[----:B------:R-:W-:Y:S01]  /*18d0*/  LOP3.LUT R2, R17, 0x7ff00000, RZ, 0xc0, !PT ;  /* 0x7ff0000011027812 */ /* 0x000fe200078ec0ff */
[----:B------:R-:W-:Y:S01]  /*18e0*/  BSSY.RECONVERGENT B1, `(.L_x_236) ;  /* 0x0000050000017945 */ /* 0x000fe20003800200 */
[----:B------:R-:W-:Y:S01]  /*18f0*/  LOP3.LUT R5, R3, 0x7ff00000, RZ, 0xc0, !PT ;  /* 0x7ff0000003057812 */ /* 0x000fe200078ec0ff */
[----:B------:R-:W-:-:S02]  /*1900*/  IMAD.MOV.U32 R3, RZ, RZ, 0x1ca00000 ;  /* 0x1ca00000ff037424 */ /* 0x000fc400078e00ff */
[----:B------:R-:W-:Y:S01]  /*1910*/  @!P0 DMUL R12, R14, 8.98846567431157953865e+307 ;  /* 0x7fe000000e0c8828 */ /* 0x000fe20000000000 */
[C---:B------:R-:W-:Y:S01]  /*1920*/  ISETP.GE.U32.AND P1, PT, R2.reuse, R5, PT ;  /* 0x000000050200720c */ /* 0x040fe20003f26070 */
[----:B------:R-:W-:Y:S02]  /*1930*/  IMAD.MOV.U32 R26, RZ, RZ, R2 ;  /* 0x000000ffff1a7224 */ /* 0x000fe400078e0002 */
[----:B------:R-:W-:Y:S01]  /*1940*/  @!P2 LOP3.LUT R23, R15, 0x7ff00000, RZ, 0xc0, !PT ;  /* 0x7ff000000f17a812 */ /* 0x000fe200078ec0ff */
[----:B------:R-:W-:Y:S01]  /*1950*/  @!P2 IMAD.MOV.U32 R24, RZ, RZ, RZ ;  /* 0x000000ffff18a224 */ /* 0x000fe200078e00ff */
[----:B------:R-:W0:Y:S02]  /*1960*/  MUFU.RCP64H R19, R13 ;  /* 0x0000000d00137308 */ /* 0x000e240000001800 */
[----:B------:R-:W-:Y:S02]  /*1970*/  @!P2 ISETP.GE.U32.AND P3, PT, R2, R23, PT ;  /* 0x000000170200a20c */ /* 0x000fe40003f66070 */
[----:B------:R-:W-:-:S02]  /*1980*/  @!P0 LOP3.LUT R5, R13, 0x7ff00000, RZ, 0xc0, !PT ;  /* 0x7ff000000d058812 */ /* 0x000fc400078ec0ff */
[----:B------:R-:W-:-:S03]  /*1990*/  @!P2 SEL R23, R3, 0x63400000, !P3 ;  /* 0x634000000317a807 */ /* 0x000fc60005800000 */
[----:B------:R-:W-:Y:S01]  /*19a0*/  VIADD R27, R5, 0xffffffff ;  /* 0xffffffff051b7836 */ /* 0x000fe20000000000 */
[----:B------:R-:W-:-:S04]  /*19b0*/  @!P2 LOP3.LUT R23, R23, 0x80000000, R17, 0xf8, !PT ;  /* 0x800000001717a812 */ /* 0x000fc800078ef811 */
[----:B------:R-:W-:Y:S01]  /*19c0*/  @!P2 LOP3.LUT R25, R23, 0x100000, RZ, 0xfc, !PT ;  /* 0x001000001719a812 */ /* 0x000fe200078efcff */
        /* <DEDUP_REMOVED lines=13> */
[----:B------:R-:W-:-:S03]  /*1aa0*/  DFMA R24, R22, -R12, R18 ;  /* 0x8000000c1618722b */ /* 0x000fc60000000012 */
[----:B------:R-:W-:-:S05]  /*1ab0*/  ISETP.GT.U32.OR P0, PT, R27, 0x7feffffe, P0 ;  /* 0x7feffffe1b00780c */ /* 0x000fca0000704470 */
[----:B------:R-:W-:-:S08]  /*1ac0*/  DFMA R24, R20, R24, R22 ;  /* 0x000000181418722b */ /* 0x000fd00000000016 */
        /* <DEDUP_REMOVED lines=28> */
.L_x_237:
        /* <DEDUP_REMOVED lines=16> */
.L_x_240:
[----:B------:R-:W-:Y:S01]  /*1d90*/  LOP3.LUT R3, R15, 0x80000, RZ, 0xfc, !PT ;  /* 0x000800000f037812 */ /* 0x000fe200078efcff */
[----:B------:R-:W-:Y:S01]  /*1da0*/  IMAD.MOV.U32 R2, RZ, RZ, R14 ;  /* 0x000000ffff027224 */ /* 0x000fe200078e000e */
[----:B------:R-:W-:Y:S06]  /*1db0*/  BRA `(.L_x_238) ;  /* 0x0000000000087947 */ /* 0x000fec0003800000 */
.L_x_239:
[----:B------:R-:W-:Y:S01]  /*1dc0*/  LOP3.LUT R3, R17, 0x80000, RZ, 0xfc, !PT ;  /* 0x0008000011037812 */ /* 0x000fe200078efcff */
[----:B------:R-:W-:-:S07]  /*1dd0*/  IMAD.MOV.U32 R2, RZ, RZ, R16 ;  /* 0x000000ffff027224 */ /* 0x000fce00078e0010 */
.L_x_238:
[----:B------:R-:W-:Y:S05]  /*1de0*/  BSYNC.RECONVERGENT B1 ;  /* 0x0000000000017941 */ /* 0x000fea0003800200 */
.L_x_236:
[----:B------:R-:W-:Y:S02]  /*1df0*/  IMAD.MOV.U32 R5, RZ, RZ, R2 ;  /* 0x000000ffff057224 */ /* 0x000fe400078e0002 */
[----:B------:R-:W-:Y:S02]  /*1e00*/  IMAD.MOV.U32 R12, RZ, RZ, R3 ;  /* 0x000000ffff0c7224 */ /* 0x000fe400078e0003 */
[----:B------:R-:W-:Y:S02]  /*1e10*/  IMAD.MOV.U32 R2, RZ, RZ, R0 ;  /* 0x000000ffff027224 */ /* 0x000fe400078e0000 */
[----:B------:R-:W-:-:S04]  /*1e20*/  IMAD.MOV.U32 R3, RZ, RZ, 0x0 ;  /* 0x00000000ff037424 */ /* 0x000fc800078e00ff */
[----:B------:R-:W-:Y:S05]  /*1e30*/  RET.REL.NODEC R2 `(_Z27kernel_consciousness_expandPdS_mmi) ;  /* 0xffffffe002707950 */ /* 0x000fea0003c3ffff */
        .weak           $__internal_9_$__cuda_sm20_dsqrt_rn_f64_mediumpath_v1
        .type           $__internal_9_$__cuda_sm20_dsqrt_rn_f64_mediumpath_v1,@function
        .size           $__internal_9_$__cuda_sm20_dsqrt_rn_f64_mediumpath_v1,($_Z27kernel_consciousness_expandPdS_mmi$__internal_accurate_pow - $__internal_9_$__cuda_sm20_dsqrt_rn_f64_mediumpath_v1)
$__internal_9_$__cuda_sm20_dsqrt_rn_f64_mediumpath_v1:
        /* <DEDUP_REMOVED lines=14> */
.L_x_242:
        /* <DEDUP_REMOVED lines=24> */
.L_x_244:
[----:B------:R-:W-:-:S11]  /*20a0*/  DADD R2, R6, R6 ;  /* 0x0000000006027229 */ /* 0x000fd60000000006 */
.L_x_243:
[----:B------:R-:W-:Y:S05]  /*20b0*/  BSYNC.RECONVERGENT B1 ;  /* 0x0000000000017941 */ /* 0x000fea0003800200 */
.L_x_241:
[----:B------:R-:W-:Y:S02]  /*20c0*/  IMAD.MOV.U32 R8, RZ, RZ, R2 ;  /* 0x000000ffff087224 */ /* 0x000fe400078e0002 */
[----:B------:R-:W-:Y:S02]  /*20d0*/  IMAD.MOV.U32 R9, RZ, RZ, R3 ;  /* 0x000000ffff097224 */ /* 0x000fe400078e0003 */
[----:B------:R-:W-:Y:S02]  /*20e0*/  IMAD.MOV.U32 R2, RZ, RZ, R0 ;  /* 0x000000ffff027224 */ /* 0x000fe400078e0000 */
[----:B------:R-:W-:-:S04]  /*20f0*/  IMAD.MOV.U32 R3, RZ, RZ, 0x0 ;  /* 0x00000000ff037424 */ /* 0x000fc800078e00ff */
[----:B------:R-:W-:Y:S05]  /*2100*/  RET.REL.NODEC R2 `(_Z27kernel_consciousness_expandPdS_mmi) ;  /* 0xffffffdc02bc7950 */ /* 0x000fea0003c3ffff */
        .type           $_Z27kernel_consciousness_expandPdS_mmi$__internal_accurate_pow,@function
        .size           $_Z27kernel_consciousness_expandPdS_mmi$__internal_accurate_pow,(.L_x_307 - $_Z27kernel_consciousness_expandPdS_mmi$__internal_accurate_pow)
$_Z27kernel_consciousness_expandPdS_mmi$__internal_accurate_pow:
[----:B------:R-:W0:Y:S01]  /*2110*/  LDC.64 R22, c[0x3][RZ] ;  /* 0x00c00000ff167b82 */ /* 0x000e220000000a00 */
[----:B------:R-:W-:Y:S01]  /*2120*/  IMAD.MOV.U32 R16, RZ, RZ, RZ ;  /* 0x000000ffff107224 */ /* 0x000fe200078e00ff */
[----:B------:R-:W-:Y:S01]  /*2130*/  UMOV UR4, 0x7d2cafe2 ;  /* 0x7d2cafe200047882 */ /* 0x000fe20000000000 */
[----:B------:R-:W-:Y:S01]  /*2140*/  UMOV UR5, 0x3eb0f5ff ;  /* 0x3eb0f5ff00057882 */ /* 0x000fe20000000000 */
[----:B------:R-:W-:Y:S01]  /*2150*/  UMOV UR6, 0x3b39803f ;  /* 0x3b39803f00067882 */ /* 0x000fe20000000000 */
[----:B------:R-:W-:Y:S01]  /*2160*/  UMOV UR7, 0x3c7abc9e ;  /* 0x3c7abc9e00077882 */ /* 0x000fe20000000000 */
[----:B0-----:R-:W-:-:S10]  /*2170*/  DADD R18, -RZ, |R22| ;  /* 0x00000000ff127229 */ /* 0x001fd40000000516 */
[----:B------:R-:W-:Y:S01]  /*2180*/  ISETP.GT.U32.AND P1, PT, R19, 0xfffff, PT ;  /* 0x000fffff1300780c */ /* 0x000fe20003f24070 */
[--C-:B------:R-:W-:Y:S01]  /*2190*/  IMAD.MOV.U32 R12, RZ, RZ, R19.reuse ;  /* 0x000000ffff0c7224 */ /* 0x100fe200078e0013 */
[----:B------:R-:W-:-:S11]  /*21a0*/  SHF.R.U32.HI R29, RZ, 0x14, R19 ;  /* 0x00000014ff1d7819 */ /* 0x000fd60000011613 */
[----:B------:R-:W-:-:S10]  /*21b0*/  @!P1 DMUL R22, |R22|, 1.80143985094819840000e+16 ;  /* 0x4350000016169828 */ /* 0x000fd40000000200 */
[----:B------:R-:W-:Y:S01]  /*21c0*/  @!P1 IMAD.MOV.U32 R12, RZ, RZ, R23 ;  /* 0x000000ffff0c9224 */ /* 0x000fe200078e0017 */
[----:B------:R-:W-:-:S04]  /*21d0*/  @!P1 LEA.HI R29, R23, 0xffffffca, RZ, 0xc ;  /* 0xffffffca171d9811 */ /* 0x000fc800078f60ff */
[----:B------:R-:W-:-:S04]  /*21e0*/  LOP3.LUT R12, R12, 0x800fffff, RZ, 0xc0, !PT ;  /* 0x800fffff0c0c7812 */ /* 0x000fc800078ec0ff */
[----:B------:R-:W-:Y:S01]  /*21f0*/  LOP3.LUT R13, R12, 0x3ff00000, RZ, 0xfc, !PT ;  /* 0x3ff000000c0d7812 */ /* 0x000fe200078efcff */
[----:B------:R-:W-:Y:S02]  /*2200*/  IMAD.MOV.U32 R12, RZ, RZ, R18 ;  /* 0x000000ffff0c7224 */ /* 0x000fe400078e0012 */
[----:B------:R-:W-:Y:S01]  /*2210*/  @!P1 IMAD.MOV.U32 R12, RZ, RZ, R22 ;  /* 0x000000ffff0c9224 */ /* 0x000fe200078e0016 */
[----:B------:R-:W-:-:S13]  /*2220*/  ISETP.GE.U32.AND P2, PT, R13, 0x3ff6a09f, PT ;  /* 0x3ff6a09f0d00780c */ /* 0x000fda0003f46070 */
[----:B------:R-:W-:-:S04]  /*2230*/  @P2 VIADD R15, R13, 0xfff00000 ;  /* 0xfff000000d0f2836 */ /* 0x000fc80000000000 */
[----:B------:R-:W-:-:S06]  /*2240*/  @P2 IMAD.MOV.U32 R13, RZ, RZ, R15 ;  /* 0x000000ffff0d2224 */ /* 0x000fcc00078e000f */
[----:B------:R-:W-:-:S06]  /*2250*/  DADD R20, R12, 1 ;  /* 0x3ff000000c147429 */ /* 0x000fcc0000000000 */
[----:B------:R-:W0:Y:S02]  /*2260*/  MUFU.RCP64H R17, R21 ;  /* 0x0000001500117308 */ /* 0x000e240000001800 */
[----:B0-----:R-:W-:Y:S01]  /*2270*/  DFMA R14, -R20, R16, 1 ;  /* 0x3ff00000140e742b */ /* 0x001fe20000000110 */
[----:B------:R-:W-:Y:S02]  /*2280*/  IMAD.MOV.U32 R20, RZ, RZ, 0x41ad3b5a ;  /* 0x41ad3b5aff147424 */ /* 0x000fe400078e00ff */
[----:B------:R-:W-:-:S05]  /*2290*/  IMAD.MOV.U32 R21, RZ, RZ, 0x3ed0f5d2 ;  /* 0x3ed0f5d2ff157424 */ /* 0x000fca00078e00ff */
[----:B------:R-:W-:Y:S02]  /*22a0*/  DFMA R24, R14, R14, R14 ;  /* 0x0000000e0e18722b */ /* 0x000fe4000000000e */
[----:B------:R-:W-:-:S06]  /*22b0*/  DADD R14, R12, -1 ;  /* 0xbff000000c0e7429 */ /* 0x000fcc0000000000 */
[----:B------:R-:W-:-:S08]  /*22c0*/  DFMA R16, R16, R24, R16 ;  /* 0x000000181010722b */ /* 0x000fd00000000010 */
[----:B------:R-:W-:-:S08]  /*22d0*/  DMUL R12, R14, R16 ;  /* 0x000000100e0c7228 */ /* 0x000fd00000000000 */
[----:B------:R-:W-:-:S08]  /*22e0*/  DFMA R12, R14, R16, R12 ;  /* 0x000000100e0c722b */ /* 0x000fd0000000000c */
[----:B------:R-:W-:-:S08]  /*22f0*/  DADD R24, R14, -R12 ;  /* 0x000000000e187229 */ /* 0x000fd0000000080c */
[----:B------:R-:W-:-:S08]  /*2300*/  DADD R24, R24, R24 ;  /* 0x0000000018187229 */ /* 0x000fd00000000018 */
[-C--:B------:R-:W-:Y:S02]  /*2310*/  DFMA R14, R14, -R12.reuse, R24 ;  /* 0x8000000c0e0e722b */ /* 0x080fe40000000018 */
[----:B------:R-:W-:-:S06]  /*2320*/  DMUL R24, R12, R12 ;  /* 0x0000000c0c187228 */ /* 0x000fcc0000000000 */
[----:B------:R-:W-:Y:S02]  /*2330*/  DMUL R14, R16, R14 ;  /* 0x0000000e100e7228 */ /* 0x000fe40000000000 */
[----:B------:R-:W-:Y:S01]  /*2340*/  DFMA R20, R24, UR4, R20 ;  /* 0x0000000418147c2b */ /* 0x000fe20008000014 */
[----:B------:R-:W-:Y:S01]  /*2350*/  UMOV UR4, 0x75488a3f ;  /* 0x75488a3f00047882 */ /* 0x000fe20000000000 */
[----:B------:R-:W-:-:S06]  /*2360*/  UMOV UR5, 0x3ef3b20a ;  /* 0x3ef3b20a00057882 */ /* 0x000fcc0000000000 */
[----:B------:R-:W-:Y:S01]  /*2370*/  DFMA R20, R24, R20, UR4 ;  /* 0x0000000418147e2b */ /* 0x000fe20008000014 */
[----:B------:R-:W-:Y:S01]  /*2380*/  UMOV UR4, 0xe4faecd5 ;  /* 0xe4faecd500047882 */ /* 0x000fe20000000000 */
[----:B------:R-:W-:Y:S01]  /*2390*/  UMOV UR5, 0x3f1745cd ;  /* 0x3f1745cd00057882 */ /* 0x000fe20000000000 */
[----:B------:R-:W-:Y:S02]  /*23a0*/  VIADD R23, R15, 0x100000 ;  /* 0x001000000f177836 */ /* 0x000fe40000000000 */
[----:B------:R-:W-:-:S03]  /*23b0*/  IMAD.MOV.U32 R22, RZ, RZ, R14 ;  /* 0x000000ffff167224 */ /* 0x000fc600078e000e */
        /* <DEDUP_REMOVED lines=20> */
[----:B------:R-:W-:Y:S01]  /*2500*/  DFMA R24, R12, R12, -R20 ;  /* 0x0000000c0c18722b */ /* 0x000fe20000000814 */
[----:B------:R-:W-:-:S07]  /*2510*/  UMOV UR5, 0x43300000 ;  /* 0x4330000000057882 */ /* 0x000fce0000000000 */
[C---:B------:R-:W-:Y:S02]  /*2520*/  DFMA R22, R12.reuse, R22, R24 ;  /* 0x000000160c16722b */ /* 0x040fe40000000018 */
[----:B------:R-:W-:-:S08]  /*2530*/  DMUL R24, R12, R20 ;  /* 0x000000140c187228 */ /* 0x000fd00000000000 */
[----:B------:R-:W-:-:S08]  /*2540*/  DFMA R26, R12, R20, -R24 ;  /* 0x000000140c1a722b */ /* 0x000fd00000000818 */
[----:B------:R-:W-:Y:S02]  /*2550*/  DFMA R26, R14, R20, R26 ;  /* 0x000000140e1a722b */ /* 0x000fe4000000001a */
[----:B------:R-:W-:-:S06]  /*2560*/  DADD R20, R16, R18 ;  /* 0x0000000010147229 */ /* 0x000fcc0000000012 */
[----:B------:R-:W-:Y:S02]  /*2570*/  DFMA R22, R12, R22, R26 ;  /* 0x000000160c16722b */ /* 0x000fe4000000001a */
[----:B------:R-:W-:-:S08]  /*2580*/  DADD R26, R16, -R20 ;  /* 0x00000000101a7229 */ /* 0x000fd00000000814 */
[----:B------:R-:W-:Y:S02]  /*2590*/  DADD R26, R18, R26 ;  /* 0x00000000121a7229 */ /* 0x000fe4000000001a */
[----:B------:R-:W-:-:S08]  /*25a0*/  DMUL R18, R20, R24 ;  /* 0x0000001814127228 */ /* 0x000fd00000000000 */
        /* <DEDUP_REMOVED lines=11> */
[----:B------:R-:W-:Y:S02]  /*2660*/  @P2 VIADD R12, R29, 0xfffffc02 ;  /* 0xfffffc021d0c2836 */ /* 0x000fe40000000000 */
[----:B------:R-:W-:-:S03]  /*2670*/  IMAD.MOV.U32 R29, RZ, RZ, R5 ;  /* 0x000000ffff1d7224 */ /* 0x000fc600078e0005 */
[----:B------:R-:W-:Y:S01]  /*2680*/  DADD R18, R14, R18 ;  /* 0x000000000e127229 */ /* 0x000fe20000000012 */
[----:B------:R-:W-:Y:S01]  /*2690*/  LOP3.LUT R14, R12, 0x80000000, RZ, 0x3c, !PT ;  /* 0x800000000c0e7812 */ /* 0x000fe200078e3cff */
[----:B------:R-:W-:Y:S02]  /*26a0*/  IMAD.MOV.U32 R15, RZ, RZ, 0x43300000 ;  /* 0x43300000ff0f7424 */ /* 0x000fe400078e00ff */
[----:B------:R-:W-:-:S04]  /*26b0*/  IMAD.SHL.U32 R5, R29, 0x2, RZ ;  /* 0x000000021d057824 */ /* 0x000fc800078e00ff */
[----:B------:R-:W-:Y:S02]  /*26c0*/  DADD R16, R20, R18 ;  /* 0x0000000014107229 */ /* 0x000fe40000000012 */
[----:B------:R-:W-:Y:S01]  /*26d0*/  DADD R14, R14, -UR4 ;  /* 0x800000040e0e7e29 */ /* 0x000fe20008000000 */
[----:B------:R-:W-:Y:S01]  /*26e0*/  UMOV UR4, 0xfefa39ef ;  /* 0xfefa39ef00047882 */ /* 0x000fe20000000000 */
[----:B------:R-:W-:Y:S01]  /*26f0*/  UMOV UR5, 0x3fe62e42 ;  /* 0x3fe62e4200057882 */ /* 0x000fe20000000000 */
[----:B------:R-:W-:-:S03]  /*2700*/  ISETP.GT.U32.AND P1, PT, R5, -0x2000001, PT ;  /* 0xfdffffff0500780c */ /* 0x000fc60003f24070 */
[--C-:B------:R-:W-:Y:S02]  /*2710*/  DADD R22, R20, -R16.reuse ;  /* 0x0000000014167229 */ /* 0x100fe40000000810 */
[----:B------:R-:W-:-:S06]  /*2720*/  DFMA R12, R14, UR4, R16 ;  /* 0x000000040e0c7c2b */ /* 0x000fcc0008000010 */
[----:B------:R-:W-:Y:S02]  /*2730*/  DADD R22, R18, R22 ;  /* 0x0000000012167229 */ /* 0x000fe40000000016 */
[----:B------:R-:W-:-:S08]  /*2740*/  DFMA R20, R14, -UR4, R12 ;  /* 0x800000040e147c2b */ /* 0x000fd0000800000c */
[----:B------:R-:W-:-:S08]  /*2750*/  DADD R20, -R16, R20 ;  /* 0x0000000010147229 */ /* 0x000fd00000000114 */
        /* <DEDUP_REMOVED lines=69> */
.L_x_245:
[----:B------:R-:W-:Y:S02]  /*2bb0*/  DFMA R18, R18, R12, R12 ;  /* 0x0000000c1212722b */ /* 0x000fe4000000000c */
[----:B------:R-:W-:-:S08]  /*2bc0*/  DSETP.NEU.AND P1, PT, |R12|, +INF , PT ;  /* 0x7ff000000c00742a */ /* 0x000fd00003f2d200 */
[----:B------:R-:W-:Y:S01]  /*2bd0*/  FSEL R5, R12, R18, !P1 ;  /* 0x000000120c057208 */ /* 0x000fe20004800000 */
[----:B------:R-:W-:Y:S01]  /*2be0*/  IMAD.MOV.U32 R12, RZ, RZ, R0 ;  /* 0x000000ffff0c7224 */ /* 0x000fe200078e0000 */
[----:B------:R-:W-:Y:S01]  /*2bf0*/  FSEL R18, R13, R19, !P1 ;  /* 0x000000130d127208 */ /* 0x000fe20004800000 */
[----:B------:R-:W-:-:S04]  /*2c00*/  IMAD.MOV.U32 R13, RZ, RZ, 0x0 ;  /* 0x00000000ff0d7424 */ /* 0x000fc800078e00ff */
[----:B------:R-:W-:Y:S05]  /*2c10*/  RET.REL.NODEC R12 `(_Z27kernel_consciousness_expandPdS_mmi) ;  /* 0xffffffd00cf87950 */ /* 0x000fea0003c3ffff */
.L_x_246:
        /* <DEDUP_REMOVED lines=14> */
.L_x_307:


//--------------------- .text._Z21kernel_void_resonancePdmm --------------------------
	.section	.text._Z21kernel_void_resonancePdmm,"ax",@progbits
	.align	128
        .global         _Z21kernel_void_resonancePdmm
        .type           _Z21kernel_void_resonancePdmm,@function
        .size           _Z21kernel_void_resonancePdmm,(.L_x_308 - _Z21kernel_void_resonancePdmm)
        .other          _Z21kernel_void_resonancePdmm,@"STO_CUDA_ENTRY STV_DEFAULT"
_Z21kernel_void_resonancePdmm:
.text._Z21kernel_void_resonancePdmm:
        /* <DEDUP_REMOVED lines=10> */
[----:B------:R-:W-:Y:S01]  /*00a0*/  IMAD.MOV.U32 R6, RZ, RZ, -0x8987eb1 ;  /* 0xf767814fff067424 */ /* 0x000fe200078e00ff */
[----:B------:R-:W1:Y:S01]  /*00b0*/  MUFU.RCP64H R5, 1000000 ;  /* 0x412e848000057908 */ /* 0x000e620000001800 */
[----:B------:R-:W-:Y:S01]  /*00c0*/  IMAD.MOV.U32 R7, RZ, RZ, 0x14057b7e ;  /* 0x14057b7eff077424 */ /* 0x000fe200078e00ff */
[----:B------:R-:W-:Y:S01]  /*00d0*/  BSSY.RECONVERGENT B0, `(.L_x_247) ;  /* 0x000002c000007945 */ /* 0x000fe20003800200 */
[----:B------:R-:W-:Y:S01]  /*00e0*/  IMAD.MOV.U32 R4, RZ, RZ, 0x1 ;  /* 0x00000001ff047424 */ /* 0x000fe200078e00ff */
[----:B0-----:R-:W-:Y:S01]  /*00f0*/  IADD3 R3, P0, PT, R0, UR4, RZ ;  /* 0x0000000400037c10 */ /* 0x001fe2000ff1e0ff */
[----:B------:R-:W-:-:S04]  /*0100*/  UMOV UR4, URZ ;  /* 0x000000ff00047c82 */ /* 0x000fc80008000000 */
[----:B------:R-:W-:Y:S02]  /*0110*/  IMAD.X R2, RZ, RZ, UR5, P0 ;  /* 0x00000005ff027e24 */ /* 0x000fe400080e06ff */
[----:B------:R-:W-:-:S04]  /*0120*/  IMAD.WIDE.U32 R6, R3, 0x4c957f2d, R6 ;  /* 0x4c957f2d03067825 */ /* 0x000fc800078e0006 */
[----:B------:R-:W-:Y:S02]  /*0130*/  IMAD R2, R2, 0x4c957f2d, RZ ;  /* 0x4c957f2d02027824 */ /* 0x000fe400078e02ff */
[----:B------:R-:W-:-:S04]  /*0140*/  IMAD.WIDE.U32 R8, R6, -0x2849cb25, RZ ;  /* 0xd7b634db06087825 */ /* 0x000fc800078e00ff */
[----:B------:R-:W-:-:S04]  /*0150*/  IMAD R3, R3, 0x5851f42d, R2 ;  /* 0x5851f42d03037824 */ /* 0x000fc800078e0202 */
[----:B------:R-:W-:-:S04]  /*0160*/  IMAD.IADD R7, R7, 0x1, R3 ;  /* 0x0000000107077824 */ /* 0x000fc800078e0203 */
[----:B------:R-:W-:-:S04]  /*0170*/  IMAD.WIDE.U32 R2, R7, -0x2849cb25, RZ ;  /* 0xd7b634db07027825 */ /* 0x000fc800078e00ff */
[----:B------:R-:W-:-:S04]  /*0180*/  IMAD.WIDE.U32 R10, P0, R6, 0x431bde82, R2 ;  /* 0x431bde82060a7825 */ /* 0x000fc80007800002 */
[----:B------:R-:W-:Y:S01]  /*0190*/  IMAD.MOV.U32 R2, RZ, RZ, 0x0 ;  /* 0x00000000ff027424 */ /* 0x000fe200078e00ff */
[----:B------:R-:W-:Y:S01]  /*01a0*/  IADD3 RZ, P1, PT, R9, R10, RZ ;  /* 0x0000000a09ff7210 */ /* 0x000fe20007f3e0ff */
[----:B------:R-:W-:Y:S02]  /*01b0*/  IMAD.MOV.U32 R3, RZ, RZ, 0x412e8480 ;  /* 0x412e8480ff037424 */ /* 0x000fe400078e00ff */
[----:B------:R-:W-:Y:S02]  /*01c0*/  IMAD.X R13, RZ, RZ, RZ, P0 ;  /* 0x000000ffff0d7224 */ /* 0x000fe400000e06ff */
[----:B------:R-:W-:Y:S02]  /*01d0*/  IMAD.MOV.U32 R12, RZ, RZ, R11 ;  /* 0x000000ffff0c7224 */ /* 0x000fe400078e000b */
[----:B-1----:R-:W-:Y:S02]  /*01e0*/  DFMA R8, R4, -R2, 1 ;  /* 0x3ff000000408742b */ /* 0x002fe40000000802 */
[----:B------:R-:W-:-:S05]  /*01f0*/  IMAD.WIDE.U32.X R10, R7, 0x431bde82, R12, P1 ;  /* 0x431bde82070a7825 */ /* 0x000fca00008e040c */
[--C-:B------:R-:W-:Y:S01]  /*0200*/  SHF.R.U64 R13, R10, 0x12, R11.reuse ;  /* 0x000000120a0d7819 */ /* 0x100fe2000000120b */
[----:B------:R-:W-:Y:S01]  /*0210*/  DFMA R8, R8, R8, R8 ;  /* 0x000000080808722b */ /* 0x000fe20000000008 */
[----:B------:R-:W-:-:S03]  /*0220*/  SHF.R.U32.HI R10, RZ, 0x12, R11 ;  /* 0x00000012ff0a7819 */ /* 0x000fc6000001160b */
[----:B------:R-:W-:-:S04]  /*0230*/  IMAD.WIDE.U32 R6, R13, -0xf4240, R6 ;  /* 0xfff0bdc00d067825 */ /* 0x000fc800078e0006 */
[----:B------:R-:W-:Y:S01]  /*0240*/  IMAD R10, R10, -0xf4240, RZ ;  /* 0xfff0bdc00a0a7824 */ /* 0x000fe200078e02ff */
[----:B------:R-:W-:Y:S01]  /*0250*/  DFMA R8, R4, R8, R4 ;  /* 0x000000080408722b */ /* 0x000fe20000000004 */
[----:B------:R-:W-:-:S03]  /*0260*/  IMAD.MOV.U32 R4, RZ, RZ, R6 ;  /* 0x000000ffff047224 */ /* 0x000fc600078e0006 */
[----:B------:R-:W-:-:S04]  /*0270*/  IADD3 R5, PT, PT, R7, -R13, R10 ;  /* 0x8000000d07057210 */ /* 0x000fc80007ffe00a */
[C---:B------:R-:W-:Y:S02]  /*0280*/  DFMA R2, R8.reuse, -R2, 1 ;  /* 0x3ff000000802742b */ /* 0x040fe40000000802 */
[----:B------:R-:W0:Y:S06]  /*0290*/  I2F.F64.U64 R4, R4 ;  /* 0x0000000400047312 */ /* 0x000e2c0000301800 */
[----:B------:R-:W-:-:S08]  /*02a0*/  DFMA R2, R8, R2, R8 ;  /* 0x000000020802722b */ /* 0x000fd00000000008 */
[----:B0-----:R-:W-:Y:S01]  /*02b0*/  DMUL R6, R4, R2 ;  /* 0x0000000204067228 */ /* 0x001fe20000000000 */
[----:B------:R-:W-:-:S07]  /*02c0*/  FSETP.GEU.AND P1, PT, |R5|, 6.5827683646048100446e-37, PT ;  /* 0x036000000500780b */ /* 0x000fce0003f2e200 */
[----:B------:R-:W-:-:S08]  /*02d0*/  DFMA R8, R6, -1000000, R4 ;  /* 0xc12e84800608782b */ /* 0x000fd00000000004 */
[----:B------:R-:W-:-:S10]  /*02e0*/  DFMA R2, R2, R8, R6 ;  /* 0x000000080202722b */ /* 0x000fd40000000006 */
[----:B------:R-:W-:-:S05]  /*02f0*/  FFMA R6, RZ, 10.9073486328125, R3 ;  /* 0x412e8480ff067823 */ /* 0x000fca0000000003 */
[----:B------:R-:W-:-:S13]  /*0300*/  FSETP.GT.AND P0, PT, |R6|, 1.469367938527859385e-39, PT ;  /* 0x001000000600780b */ /* 0x000fda0003f04200 */
[----:B------:R-:W-:Y:S05]  /*0310*/  @P0 BRA P1, `(.L_x_248) ;  /* 0x00000000001c0947 */ /* 0x000fea0000800000 */
[----:B------:R-:W-:Y:S01]  /*0320*/  IMAD.MOV.U32 R9, RZ, RZ, R5 ;  /* 0x000000ffff097224 */ /* 0x000fe200078e0005 */
[----:B------:R-:W-:Y:S01]  /*0330*/  MOV R10, 0x370 ;  /* 0x00000370000a7802 */ /* 0x000fe20000000f00 */
[----:B------:R-:W-:Y:S02]  /*0340*/  IMAD.MOV.U32 R8, RZ, RZ, R4 ;  /* 0x000000ffff087224 */ /* 0x000fe400078e0004 */
[----:B------:R-:W-:-:S07]  /*0350*/  IMAD.MOV.U32 R5, RZ, RZ, 0x412e8480 ;  /* 0x412e8480ff057424 */ /* 0x000fce00078e00ff */
[----:B------:R-:W-:Y:S05]  /*0360*/  CALL.REL.NOINC `($__internal_10_$__cuda_sm20_div_rn_f64_full) ;  /* 0x00000008008c7944 */ /* 0x000fea0003c00000 */
[----:B------:R-:W-:Y:S02]  /*0370*/  IMAD.MOV.U32 R2, RZ, RZ, R12 ;  /* 0x000000ffff027224 */ /* 0x000fe400078e000c */
[----:B------:R-:W-:-:S07]  /*0380*/  IMAD.MOV.U32 R3, RZ, RZ, R13 ;  /* 0x000000ffff037224 */ /* 0x000fce00078e000d */
.L_x_248:
[----:B------:R-:W-:Y:S05]  /*0390*/  BSYNC.RECONVERGENT B0 ;  /* 0x0000000000007941 */ /* 0x000fea0003800200 */
.L_x_247:
[----:B------:R-:W0:Y:S01]  /*03a0*/  LDCU.128 UR8, c[0x3][URZ] ;  /* 0x00c00000ff0877ac */ /* 0x000e220008000c00 */
[----:B------:R-:W-:Y:S01]  /*03b0*/  BSSY.RECONVERGENT B0, `(.L_x_249) ;  /* 0x000007f000007945 */ /* 0x000fe20003800200 */
[----:B------:R-:W1:Y:S01]  /*03c0*/  LDCU.64 UR6, c[0x3][0x18] ;  /* 0x00c00300ff0677ac */ /* 0x000e620008000a00 */
[----:B0-----:R-:W-:Y:S01]  /*03d0*/  DMUL R2, R2, UR10 ;  /* 0x0000000a02027c28 */ /* 0x001fe20008000000 */
[----:B-1----:R-:W-:-:S07]  /*03e0*/  ULOP3.LUT UR7, UR7, 0x7fffffff, URZ, 0xc0, !UPT ;  /* 0x7fffffff07077892 */ /* 0x002fce000f8ec0ff */
[----:B------:R-:W-:Y:S01]  /*03f0*/  DMUL R2, R2, UR8 ;  /* 0x0000000802027c28 */ /* 0x000fe20008000000 */
[----:B------:R-:W-:-:S09]  /*0400*/  IMAD.U32 R5, RZ, RZ, UR7 ;  /* 0x00000007ff057e24 */ /* 0x000fd2000f8e00ff */
[----:B------:R-:W-:Y:S01]  /*0410*/  LOP3.LUT R9, R3, 0x7fffffff, RZ, 0xc0, !PT ;  /* 0x7fffffff03097812 */ /* 0x000fe200078ec0ff */
[----:B------:R-:W-:-:S03]  /*0420*/  IMAD.MOV.U32 R8, RZ, RZ, R2 ;  /* 0x000000ffff087224 */ /* 0x000fc600078e0002 */
[----:B------:R-:W-:-:S04]  /*0430*/  VIMNMX.U32 R4, PT, PT, R9, UR7, !PT ;  /* 0x0000000709047c48 */ /* 0x000fc8000ffe0000 */
[----:B------:R-:W-:Y:S01]  /*0440*/  ISETP.GE.U32.AND P0, PT, R4, 0x7ff00000, PT ;  /* 0x7ff000000400780c */ /* 0x000fe20003f06070 */
[----:B------:R-:W-:-:S12]  /*0450*/  IMAD.U32 R4, RZ, RZ, UR6 ;  /* 0x00000006ff047e24 */ /* 0x000fd8000f8e00ff */
        /* <DEDUP_REMOVED lines=9> */
.L_x_250:
        /* <DEDUP_REMOVED lines=34> */
.L_x_254:
        /* <DEDUP_REMOVED lines=12> */
.L_x_253:
[----:B------:R-:W-:Y:S05]  /*07d0*/  BSYNC.RECONVERGENT B1 ;  /* 0x0000000000017941 */ /* 0x000fea0003800200 */
.L_x_252:
[----:B------:R-:W-:Y:S01]  /*07e0*/  IMAD.IADD R9, R12, 0x1, -R17 ;  /* 0x000000010c097824 */ /* 0x000fe200078e0a11 */
[----:B------:R-:W-:Y:S04]  /*07f0*/  BSSY.RECONVERGENT B1, `(.L_x_255) ;  /* 0x0000024000017945 */ /* 0x000fe80003800200 */
[----:B------:R-:W-:-:S13]  /*0800*/  ISETP.GE.U32.AND P0, PT, R9, 0x3, PT ;  /* 0x000000030900780c */ /* 0x000fda0003f06070 */
[----:B------:R-:W-:Y:S05]  /*0810*/  @!P0 BRA `(.L_x_256) ;  /* 0x0000000000848947 */ /* 0x000fea0003800000 */
[----:B------:R-:W-:Y:S01]  /*0820*/  BSSY.RECONVERGENT B2, `(.L_x_256) ;  /* 0x0000020000027945 */ /* 0x000fe20003800200 */
.L_x_257:
        /* <DEDUP_REMOVED lines=32> */
.L_x_256:
[----:B------:R-:W-:Y:S05]  /*0a30*/  BSYNC.RECONVERGENT B1 ;  /* 0x0000000000017941 */ /* 0x000fea0003800200 */
.L_x_255:
        /* <DEDUP_REMOVED lines=15> */
[-CC-:B------:R-:W-:Y:S02]  /*0b30*/  @!P0 SHF.R.U64 R6, R5, R4.reuse, R11.reuse ;  /* 0x0000000405068219 */ /* 0x180fe4000000120b */
[----:B------:R-:W-:Y:S01]  /*0b40*/  @P0 IADD3 R6, P1, PT, RZ, R5, RZ ;  /* 0x00000005ff060210 */ /* 0x000fe20007f3e0ff */
[----:B------:R-:W-:Y:S01]  /*0b50*/  @P0 VIADD R5, R7, 0xffffffff ;  /* 0xffffffff07050836 */ /* 0x000fe20000000000 */
[----:B------:R-:W-:-:S03]  /*0b60*/  @!P0 SHF.R.U32.HI R9, RZ, R4, R11 ;  /* 0x00000004ff098219 */ /* 0x000fc6000001160b */
[----:B------:R-:W-:-:S08]  /*0b70*/  @P0 IMAD.U32.X R9, R5, 0x100000, R11, P1 ;  /* 0x0010000005090824 */ /* 0x000fd000008e040b */
.L_x_259:
[----:B------:R-:W-:Y:S05]  /*0b80*/  BSYNC.RECONVERGENT B1 ;  /* 0x0000000000017941 */ /* 0x000fea0003800200 */
.L_x_258:
[----:B------:R-:W-:-:S07]  /*0b90*/  LOP3.LUT R7, R9, 0x80000000, R3, 0xb8, !PT ;  /* 0x8000000009077812 */ /* 0x000fce00078eb803 */
.L_x_251:
[----:B------:R-:W-:Y:S05]  /*0ba0*/  BSYNC.RECONVERGENT B0 ;  /* 0x0000000000007941 */ /* 0x000fea0003800200 */
.L_x_249:
[----:B------:R-:W0:Y:S01]  /*0bb0*/  MUFU.RCP64H R3, 100 ;  /* 0x4059000000037908 */ /* 0x000e220000001800 */
[----:B------:R-:W-:Y:S01]  /*0bc0*/  IMAD.MOV.U32 R8, RZ, RZ, 0x0 ;  /* 0x00000000ff087424 */ /* 0x000fe200078e00ff */
[----:B------:R-:W1:Y:S01]  /*0bd0*/  LDCU.64 UR6, c[0x3][0x10] ;  /* 0x00c00200ff0677ac */ /* 0x000e620008000a00 */
[----:B------:R-:W-:Y:S01]  /*0be0*/  IMAD.MOV.U32 R9, RZ, RZ, 0x40590000 ;  /* 0x40590000ff097424 */ /* 0x000fe200078e00ff */
[----:B------:R-:W-:Y:S01]  /*0bf0*/  BSSY.RECONVERGENT B0, `(.L_x_260) ;  /* 0x0000015000007945 */ /* 0x000fe20003800200 */
[----:B------:R-:W-:-:S06]  /*0c00*/  IMAD.MOV.U32 R2, RZ, RZ, 0x1 ;  /* 0x00000001ff027424 */ /* 0x000fcc00078e00ff */
[----:B0-----:R-:W-:-:S08]  /*0c10*/  DFMA R4, R2, -R8, 1 ;  /* 0x3ff000000204742b */ /* 0x001fd00000000808 */
[----:B------:R-:W-:-:S08]  /*0c20*/  DFMA R4, R4, R4, R4 ;  /* 0x000000040404722b */ /* 0x000fd00000000004 */
[----:B------:R-:W-:-:S08]  /*0c30*/  DFMA R4, R2, R4, R2 ;  /* 0x000000040204722b */ /* 0x000fd00000000002 */
[----:B------:R-:W-:Y:S02]  /*0c40*/  DFMA R2, R4, -R8, 1 ;  /* 0x3ff000000402742b */ /* 0x000fe40000000808 */
[----:B-1----:R-:W-:Y:S01]  /*0c50*/  DMUL R8, R6, UR6 ;  /* 0x0000000606087c28 */ /* 0x002fe20008000000 */
[----:B------:R-:W0:Y:S05]  /*0c60*/  LDCU.64 UR6, c[0x0][0x358] ;  /* 0x00006b00ff0677ac */ /* 0x000e2a0008000a00 */
[----:B------:R-:W-:-:S04]  /*0c70*/  DFMA R2, R4, R2, R4 ;  /* 0x000000020402722b */ /* 0x000fc80000000004 */
[----:B------:R-:W-:-:S04]  /*0c80*/  FSETP.GEU.AND P1, PT, |R9|, 6.5827683646048100446e-37, PT ;  /* 0x036000000900780b */ /* 0x000fc80003f2e200 */
[----:B------:R-:W-:-:S08]  /*0c90*/  DMUL R4, R8, R2 ;  /* 0x0000000208047228 */ /* 0x000fd00000000000 */
[----:B------:R-:W-:-:S08]  /*0ca0*/  DFMA R6, R4, -100, R8 ;  /* 0xc05900000406782b */ /* 0x000fd00000000008 */
[----:B------:R-:W-:-:S10]  /*0cb0*/  DFMA R2, R2, R6, R4 ;  /* 0x000000060202722b */ /* 0x000fd40000000004 */
[----:B------:R-:W-:-:S05]  /*0cc0*/  FFMA R4, RZ, 3.390625, R3 ;  /* 0x40590000ff047823 */ /* 0x000fca0000000003 */
[----:B------:R-:W-:-:S13]  /*0cd0*/  FSETP.GT.AND P0, PT, |R4|, 1.469367938527859385e-39, PT ;  /* 0x001000000400780b */ /* 0x000fda0003f04200 */
[----:B0-----:R-:W-:Y:S05]  /*0ce0*/  @P0 BRA P1, `(.L_x_261) ;  /* 0x0000000000140947 */ /* 0x001fea0000800000 */
[----:B------:R-:W-:Y:S01]  /*0cf0*/  IMAD.MOV.U32 R5, RZ, RZ, 0x40590000 ;  /* 0x40590000ff057424 */ /* 0x000fe200078e00ff */
[----:B------:R-:W-:-:S07]  /*0d00*/  MOV R10, 0xd20 ;  /* 0x00000d20000a7802 */ /* 0x000fce0000000f00 */
[----:B------:R-:W-:Y:S05]  /*0d10*/  CALL.REL.NOINC `($__internal_10_$__cuda_sm20_div_rn_f64_full) ;  /* 0x0000000000207944 */ /* 0x000fea0003c00000 */
[----:B------:R-:W-:Y:S02]  /*0d20*/  IMAD.MOV.U32 R2, RZ, RZ, R12 ;  /* 0x000000ffff027224 */ /* 0x000fe400078e000c */
[----:B------:R-:W-:-:S07]  /*0d30*/  IMAD.MOV.U32 R3, RZ, RZ, R13 ;  /* 0x000000ffff037224 */ /* 0x000fce00078e000d */
.L_x_261:
[----:B------:R-:W-:Y:S05]  /*0d40*/  BSYNC.RECONVERGENT B0 ;  /* 0x0000000000007941 */ /* 0x000fea0003800200 */
.L_x_260:
[----:B------:R-:W0:Y:S02]  /*0d50*/  LDCU.64 UR8, c[0x0][0x380] ;  /* 0x00007000ff0877ac */ /* 0x000e240008000a00 */
[----:B0-----:R-:W-:-:S04]  /*0d60*/  LEA R4, P0, R0, UR8, 0x3 ;  /* 0x0000000800047c11 */ /* 0x001fc8000f8018ff */
[----:B------:R-:W-:-:S05]  /*0d70*/  LEA.HI.X R5, R0, UR9, RZ, 0x3, P0 ;  /* 0x0000000900057c11 */ /* 0x000fca00080f1cff */
[----:B------:R-:W-:Y:S01]  /*0d80*/  STG.E.64 desc[UR6][R4.64], R2 ;  /* 0x0000000204007986 */ /* 0x000fe2000c101b06 */
[----:B------:R-:W-:Y:S05]  /*0d90*/  EXIT ;  /* 0x000000000000794d */ /* 0x000fea0003800000 */
        .weak           $__internal_10_$__cuda_sm20_div_rn_f64_full
        .type           $__internal_10_$__cuda_sm20_div_rn_f64_full,@function
        .size           $__internal_10_$__cuda_sm20_div_rn_f64_full,(.L_x_308 - $__internal_10_$__cuda_sm20_div_rn_f64_full)
$__internal_10_$__cuda_sm20_div_rn_f64_full:
[C---:B------:R-:W-:Y:S01]  /*0da0*/  FSETP.GEU.AND P0, PT, |R5|.reuse, 1.469367938527859385e-39, PT ;  /* 0x001000000500780b */ /* 0x040fe20003f0e200 */
[----:B------:R-:W-:Y:S01]  /*0db0*/  IMAD.U32 R4, RZ, RZ, UR4 ;  /* 0x00000004ff047e24 */ /* 0x000fe2000f8e00ff */
[----:B------:R-:W-:Y:S01]  /*0dc0*/  LOP3.LUT R2, R5, 0x800fffff, RZ, 0xc0, !PT ;  /* 0x800fffff05027812 */ /* 0x000fe200078ec0ff */
[----:B------:R-:W-:Y:S01]  /*0dd0*/  IMAD.U32 R6, RZ, RZ, UR4 ;  /* 0x00000004ff067e24 */ /* 0x000fe2000f8e00ff */
[C---:B------:R-:W-:Y:S01]  /*0de0*/  FSETP.GEU.AND P2, PT, |R9|.reuse, 1.469367938527859385e-39, PT ;  /* 0x001000000900780b */ /* 0x040fe20003f4e200 */
[----:B------:R-:W-:Y:S01]  /*0df0*/  IMAD.MOV.U32 R14, RZ, RZ, 0x1 ;  /* 0x00000001ff0e7424 */ /* 0x000fe200078e00ff */
[----:B------:R-:W-:Y:S01]  /*0e00*/  LOP3.LUT R7, R2, 0x3ff00000, RZ, 0xfc, !PT ;  /* 0x3ff0000002077812 */ /* 0x000fe200078efcff */
[----:B------:R-:W-:Y:S01]  /*0e10*/  BSSY.RECONVERGENT B1, `(.L_x_262) ;  /* 0x0000052000017945 */ /* 0x000fe20003800200 */
[----:B------:R-:W-:Y:S02]  /*0e20*/  LOP3.LUT R12, R9, 0x7ff00000, RZ, 0xc0, !PT ;  /* 0x7ff00000090c7812 */ /* 0x000fe400078ec0ff */
[----:B------:R-:W-:-:S03]  /*0e30*/  LOP3.LUT R19, R5, 0x7ff00000, RZ, 0xc0, !PT ;  /* 0x7ff0000005137812 */ /* 0x000fc600078ec0ff */
[----:B------:R-:W-:Y:S01]  /*0e40*/  @!P0 DMUL R6, R4, 8.98846567431157953865e+307 ;  /* 0x7fe0000004068828 */ /* 0x000fe20000000000 */
[----:B------:R-:W-:-:S03]  /*0e50*/  ISETP.GE.U32.AND P1, PT, R12, R19, PT ;  /* 0x000000130c00720c */ /* 0x000fc60003f26070 */
[----:B------:R-:W-:Y:S02]  /*0e60*/  @!P2 LOP3.LUT R13, R5, 0x7ff00000, RZ, 0xc0, !PT ;  /* 0x7ff00000050da812 */ /* 0x000fe400078ec0ff */
[----:B------:R-:W0:Y:S02]  /*0e70*/  MUFU.RCP64H R15, R7 ;  /* 0x00000007000f7308 */ /* 0x000e240000001800 */
[----:B------:R-:W-:Y:S01]  /*0e80*/  @!P2 ISETP.GE.U32.AND P3, PT, R12, R13, PT ;  /* 0x0000000d0c00a20c */ /* 0x000fe20003f66070 */
[----:B------:R-:W-:-:S05]  /*0e90*/  IMAD.MOV.U32 R13, RZ, RZ, 0x1ca00000 ;  /* 0x1ca00000ff0d7424 */ /* 0x000fca00078e00ff */
[----:B------:R-:W-:-:S04]  /*0ea0*/  @!P2 SEL R17, R13, 0x63400000, !P3 ;  /* 0x634000000d11a807 */ /* 0x000fc80005800000 */
[----:B------:R-:W-:-:S04]  /*0eb0*/  @!P2 LOP3.LUT R20, R17, 0x80000000, R9, 0xf8, !PT ;  /* 0x800000001114a812 */ /* 0x000fc800078ef809 */
[----:B------:R-:W-:Y:S01]  /*0ec0*/  @!P2 LOP3.LUT R21, R20, 0x100000, RZ, 0xfc, !PT ;  /* 0x001000001415a812 */ /* 0x000fe200078efcff */
[----:B0-----:R-:W-:Y:S01]  /*0ed0*/  DFMA R2, R14, -R6, 1 ;  /* 0x3ff000000e02742b */ /* 0x001fe20000000806 */
[----:B------:R-:W-:-:S07]  /*0ee0*/  @!P2 IMAD.MOV.U32 R20, RZ, RZ, RZ ;  /* 0x000000ffff14a224 */ /* 0x000fce00078e00ff */
[----:B------:R-:W-:-:S08]  /*0ef0*/  DFMA R2, R2, R2, R2 ;  /* 0x000000020202722b */ /* 0x000fd00000000002 */
[----:B------:R-:W-:Y:S01]  /*0f00*/  DFMA R14, R14, R2, R14 ;  /* 0x000000020e0e722b */ /* 0x000fe2000000000e */
[----:B------:R-:W-:Y:S01]  /*0f10*/  SEL R3, R13, 0x63400000, !P1 ;  /* 0x634000000d037807 */ /* 0x000fe20004800000 */
[----:B------:R-:W-:-:S03]  /*0f20*/  IMAD.MOV.U32 R2, RZ, RZ, R8 ;  /* 0x000000ffff027224 */ /* 0x000fc600078e0008 */
[----:B------:R-:W-:-:S03]  /*0f30*/  LOP3.LUT R3, R3, 0x800fffff, R9, 0xf8, !PT ;  /* 0x800fffff03037812 */ /* 0x000fc600078ef809 */
[----:B------:R-:W-:-:S03]  /*0f40*/  DFMA R16, R14, -R6, 1 ;  /* 0x3ff000000e10742b */ /* 0x000fc60000000806 */
[----:B------:R-:W-:Y:S01]  /*0f50*/  @!P2 DFMA R2, R2, 2, -R20 ;  /* 0x400000000202a82b */ /* 0x000fe20000000814 */
[----:B------:R-:W-:-:S04]  /*0f60*/  IMAD.MOV.U32 R21, RZ, RZ, R12 ;  /* 0x000000ffff157224 */ /* 0x000fc800078e000c */
[----:B------:R-:W-:Y:S01]  /*0f70*/  DFMA R14, R14, R16, R14 ;  /* 0x000000100e0e722b */ /* 0x000fe2000000000e */
[----:B------:R-:W-:Y:S01]  /*0f80*/  IMAD.MOV.U32 R20, RZ, RZ, R19 ;  /* 0x000000ffff147224 */ /* 0x000fe200078e0013 */
[----:B------:R-:W-:-:S03]  /*0f90*/  @!P0 LOP3.LUT R20, R7, 0x7ff00000, RZ, 0xc0, !PT ;  /* 0x7ff0000007148812 */ /* 0x000fc600078ec0ff */
[----:B------:R-:W-:Y:S02]  /*0fa0*/  @!P2 LOP3.LUT R21, R3, 0x7ff00000, RZ, 0xc0, !PT ;  /* 0x7ff000000315a812 */ /* 0x000fe400078ec0ff */
[----:B------:R-:W-:Y:S01]  /*0fb0*/  VIADD R23, R20, 0xffffffff ;  /* 0xffffffff14177836 */ /* 0x000fe20000000000 */
[----:B------:R-:W-:Y:S02]  /*0fc0*/  DMUL R16, R14, R2 ;  /* 0x000000020e107228 */ /* 0x000fe40000000000 */
[----:B------:R-:W-:-:S05]  /*0fd0*/  VIADD R22, R21, 0xffffffff ;  /* 0xffffffff15167836 */ /* 0x000fca0000000000 */
[----:B------:R-:W-:Y:S01]  /*0fe0*/  ISETP.GT.U32.AND P0, PT, R22, 0x7feffffe, PT ;  /* 0x7feffffe1600780c */ /* 0x000fe20003f04070 */
[----:B------:R-:W-:-:S03]  /*0ff0*/  DFMA R18, R16, -R6, R2 ;  /* 0x800000061012722b */ /* 0x000fc60000000002 */
[----:B------:R-:W-:-:S05]  /*1000*/  ISETP.GT.U32.OR P0, PT, R23, 0x7feffffe, P0 ;  /* 0x7feffffe1700780c */ /* 0x000fca0000704470 */
[----:B------:R-:W-:-:S08]  /*1010*/  DFMA R14, R14, R18, R16 ;  /* 0x000000120e0e722b */ /* 0x000fd00000000010 */
        /* <DEDUP_REMOVED lines=28> */
.L_x_263:
        /* <DEDUP_REMOVED lines=16> */
.L_x_266:
[----:B------:R-:W-:Y:S01]  /*12e0*/  LOP3.LUT R13, R5, 0x80000, RZ, 0xfc, !PT ;  /* 0x00080000050d7812 */ /* 0x000fe200078efcff */
[----:B------:R-:W-:Y:S01]  /*12f0*/  IMAD.MOV.U32 R12, RZ, RZ, R4 ;  /* 0x000000ffff0c7224 */ /* 0x000fe200078e0004 */
[----:B------:R-:W-:Y:S06]  /*1300*/  BRA `(.L_x_264) ;  /* 0x0000000000087947 */ /* 0x000fec0003800000 */
.L_x_265:
[----:B------:R-:W-:Y:S01]  /*1310*/  LOP3.LUT R13, R9, 0x80000, RZ, 0xfc, !PT ;  /* 0x00080000090d7812 */ /* 0x000fe200078efcff */
[----:B------:R-:W-:-:S07]  /*1320*/  IMAD.MOV.U32 R12, RZ, RZ, R8 ;  /* 0x000000ffff0c7224 */ /* 0x000fce00078e0008 */
.L_x_264:
[----:B------:R-:W-:Y:S05]  /*1330*/  BSYNC.RECONVERGENT B1 ;  /* 0x0000000000017941 */ /* 0x000fea0003800200 */
.L_x_262:
[----:B------:R-:W-:Y:S02]  /*1340*/  IMAD.MOV.U32 R2, RZ, RZ, R10 ;  /* 0x000000ffff027224 */ /* 0x000fe400078e000a */
[----:B------:R-:W-:-:S04]  /*1350*/  IMAD.MOV.U32 R3, RZ, RZ, 0x0 ;  /* 0x00000000ff037424 */ /* 0x000fc800078e00ff */
[----:B------:R-:W-:Y:S05]  /*1360*/  RET.REL.NODEC R2 `(_Z21kernel_void_resonancePdmm) ;  /* 0xffffffec02247950 */ /* 0x000fea0003c3ffff */
.L_x_267:
        /* <DEDUP_REMOVED lines=9> */
.L_x_308:


//--------------------- .text._Z22kernel_primal_calculusPdddmm --------------------------
	.section	.text._Z22kernel_primal_calculusPdddmm,"ax",@progbits
	.align	128
        .global         _Z22kernel_primal_calculusPdddmm
        .type           _Z22kernel_primal_calculusPdddmm,@function
        .size           _Z22kernel_primal_calculusPdddmm,(.L_x_309 - _Z22kernel_primal_calculusPdddmm)
        .other          _Z22kernel_primal_calculusPdddmm,@"STO_CUDA_ENTRY STV_DEFAULT"
_Z22kernel_primal_calculusPdddmm:
.text._Z22kernel_primal_calculusPdddmm:
        /* <DEDUP_REMOVED lines=10> */
[----:B------:R-:W1:Y:S01]  /*00a0*/  I2F.F64.U32 R12, R0 ;  /* 0x00000000000c7312 */ /* 0x000e620000201800 */
[----:B------:R-:W-:Y:S01]  /*00b0*/  IMAD.MOV.U32 R2, RZ, RZ, -0x2d0e5604 ;  /* 0xd2f1a9fcff027424 */ /* 0x000fe200078e00ff */
[----:B------:R-:W1:Y:S01]  /*00c0*/  LDCU.64 UR4, c[0x0][0x388] ;  /* 0x00007100ff0477ac */ /* 0x000e620008000a00 */
[----:B------:R-:W-:Y:S01]  /*00d0*/  IMAD.MOV.U32 R3, RZ, RZ, 0x3f50624d ;  /* 0x3f50624dff037424 */ /* 0x000fe200078e00ff */
[----:B------:R-:W2:Y:S01]  /*00e0*/  LDCU.64 UR6, c[0x0][0x358] ;  /* 0x00006b00ff0677ac */ /* 0x000ea20008000a00 */
[----:B0-----:R-:W-:-:S04]  /*00f0*/  UISETP.NE.U32.AND UP0, UPT, UR8, URZ, UPT ;  /* 0x000000ff0800728c */ /* 0x001fc8000bf05070 */
[----:B------:R-:W-:Y:S01]  /*0100*/  UISETP.NE.AND.EX UP0, UPT, UR9, URZ, UPT, UP0 ;  /* 0x000000ff0900728c */ /* 0x000fe2000bf05300 */
[----:B-1----:R-:W-:-:S08]  /*0110*/  DFMA R12, R12, R2, UR4 ;  /* 0x000000040c0c7e2b */ /* 0x002fd00008000002 */
[----:B--2---:R-:W-:Y:S05]  /*0120*/  BRA.U !UP0, `(.L_x_268) ;  /* 0x0000000908fc7547 */ /* 0x004fea000b800000 */
[----:B------:R-:W0:Y:S01]  /*0130*/  LDC.64 R10, c[0x3][RZ] ;  /* 0x00c00000ff0a7b82 */ /* 0x000e220000000a00 */
[----:B------:R-:W-:Y:S01]  /*0140*/  UMOV UR4, URZ ;  /* 0x000000ff00047c82 */ /* 0x000fe20008000000 */
[----:B------:R-:W-:-:S06]  /*0150*/  UMOV UR5, URZ ;  /* 0x000000ff00057c82 */ /* 0x000fcc0008000000 */
[----:B------:R-:W1:Y:S01]  /*0160*/  LDC.64 R8, c[0x3][0x18] ;  /* 0x00c00600ff087b82 */ /* 0x000e620000000a00 */
[----:B0-----:R-:W-:Y:S01]  /*0170*/  DMUL R10, R10, 1000 ;  /* 0x408f40000a0a7828 */ /* 0x001fe20000000000 */
[----:B-1----:R-:W-:-:S09]  /*0180*/  LOP3.LUT R9, R9, 0x7fffffff, RZ, 0xc0, !PT ;  /* 0x7fffffff09097812 */ /* 0x002fd200078ec0ff */
[----:B------:R-:W-:Y:S01]  /*0190*/  LOP3.LUT R7, R11, 0x7fffffff, RZ, 0xc0, !PT ;  /* 0x7fffffff0b077812 */ /* 0x000fe200078ec0ff */
[----:B------:R-:W-:Y:S01]  /*01a0*/  IMAD.MOV.U32 R6, RZ, RZ, R10 ;  /* 0x000000ffff067224 */ /* 0x000fe200078e000a */
[----:B------:R-:W-:Y:S01]  /*01b0*/  ISETP.GE.U32.AND P1, PT, R9, 0x100000, PT ;  /* 0x001000000900780c */ /* 0x000fe20003f26070 */
[----:B------:R-:W-:Y:S01]  /*01c0*/  DMUL R14, R8, 1.80143985094819840000e+16 ;  /* 0x43500000080e7828 */ /* 0x000fe20000000000 */
[----:B------:R-:W-:-:S03]  /*01d0*/  ISETP.GE.U32.AND P0, PT, R7, 0x100000, PT ;  /* 0x001000000700780c */ /* 0x000fc60003f06070 */
[----:B------:R-:W-:Y:S01]  /*01e0*/  DMUL R4, R6, 1.80143985094819840000e+16 ;  /* 0x4350000006047828 */ /* 0x000fe20000000000 */
[----:B------:R-:W-:Y:S02]  /*01f0*/  SHF.R.U32.HI R2, RZ, 0x14, R7 ;  /* 0x00000014ff027819 */ /* 0x000fe40000011607 */
[----:B------:R-:W-:-:S03]  /*0200*/  SHF.R.U32.HI R3, RZ, 0x14, R9 ;  /* 0x00000014ff037819 */ /* 0x000fc60000011609 */
[C---:B------:R-:W-:Y:S02]  /*0210*/  FSEL R26, R15.reuse, R9, !P1 ;  /* 0x000000090f1a7208 */ /* 0x040fe40004800000 */
[----:B------:R-:W-:Y:S02]  /*0220*/  LEA.HI R15, R15, R3, RZ, 0xc ;  /* 0x000000030f0f7211 */ /* 0x000fe400078f60ff */
[C---:B------:R-:W-:Y:S02]  /*0230*/  FSEL R27, R5.reuse, R7, !P0 ;  /* 0x00000007051b7208 */ /* 0x040fe40004000000 */
[----:B------:R-:W-:Y:S01]  /*0240*/  LEA.HI R16, R5, R2, RZ, 0xc ;  /* 0x0000000205107211 */ /* 0x000fe200078f60ff */
[----:B------:R-:W-:Y:S01]  /*0250*/  @!P1 VIADD R3, R15, 0xffffffca ;  /* 0xffffffca0f039836 */ /* 0x000fe20000000000 */
[----:B------:R-:W-:Y:S02]  /*0260*/  LOP3.LUT R26, R26, 0xfffff, RZ, 0xc0, !PT ;  /* 0x000fffff1a1a7812 */ /* 0x000fe400078ec0ff */
[----:B------:R-:W-:Y:S01]  /*0270*/  LOP3.LUT R27, R27, 0xfffff, RZ, 0xc0, !PT ;  /* 0x000fffff1b1b7812 */ /* 0x000fe200078ec0ff */
[----:B------:R-:W-:Y:S01]  /*0280*/  @!P0 VIADD R2, R16, 0xffffffca ;  /* 0xffffffca10028836 */ /* 0x000fe20000000000 */
[----:B------:R-:W-:-:S02]  /*0290*/  FSEL R4, R4, R10, !P0 ;  /* 0x0000000a04047208 */ /* 0x000fc40004000000 */
[----:B------:R-:W-:Y:S02]  /*02a0*/  FSEL R5, R14, R8, !P1 ;  /* 0x000000080e057208 */ /* 0x000fe40004800000 */
[----:B------:R-:W-:Y:S02]  /*02b0*/  LOP3.LUT R26, R26, 0x100000, RZ, 0xfc, !PT ;  /* 0x001000001a1a7812 */ /* 0x000fe400078efcff */
[----:B------:R-:W-:-:S07]  /*02c0*/  LOP3.LUT R27, R27, 0x100000, RZ, 0xfc, !PT ;  /* 0x001000001b1b7812 */ /* 0x000fce00078efcff */
.L_x_285:
[----:B------:R-:W0:Y:S01]  /*02d0*/  LDCU.64 UR8, c[0x0][0x390] ;  /* 0x00007200ff0877ac */ /* 0x000e220008000a00 */
[----:B------:R-:W-:Y:S01]  /*02e0*/  BSSY.RECONVERGENT B0, `(.L_x_269) ;  /* 0x0000045000007945 */ /* 0x000fe20003800200 */
[----:B------:R-:W1:Y:S01]  /*02f0*/  LDCU.64 UR10, c[0x0][0x398] ;  /* 0x00007300ff0a77ac */ /* 0x000e620008000a00 */
[----:B------:R-:W-:-:S04]  /*0300*/  UIADD3 UR4, UP0, UPT, UR4, 0x1, URZ ;  /* 0x0000000104047890 */ /* 0x000fc8000ff1e0ff */
[----:B------:R-:W-:Y:S01]  /*0310*/  UIADD3.X UR5, UPT, UPT, URZ, UR5, URZ, UP0, !UPT ;  /* 0x00000005ff057290 */ /* 0x000fe200087fe4ff */
[----:B0-----:R-:W-:Y:S01]  /*0320*/  DMUL R12, R12, UR8 ;  /* 0x000000080c0c7c28 */ /* 0x001fe20008000000 */
[----:B-1----:R-:W-:-:S04]  /*0330*/  UISETP.NE.U32.AND UP0, UPT, UR4, UR10, UPT ;  /* 0x0000000a0400728c */ /* 0x002fc8000bf05070 */
[----:B------:R-:W-:-:S05]  /*0340*/  UISETP.NE.AND.EX UP0, UPT, UR5, UR11, UPT, UP0 ;  /* 0x0000000b0500728c */ /* 0x000fca000bf05300 */
[----:B------:R-:W-:-:S04]  /*0350*/  LOP3.LUT R15, R13, 0x7fffffff, RZ, 0xc0, !PT ;  /* 0x7fffffff0d0f7812 */ /* 0x000fc800078ec0ff */
[----:B------:R-:W-:-:S04]  /*0360*/  VIMNMX.U32 R14, PT, PT, R7, R15, !PT ;  /* 0x0000000f070e7248 */ /* 0x000fc80007fe0000 */
[----:B------:R-:W-:Y:S01]  /*0370*/  ISETP.GE.U32.AND P0, PT, R14, 0x7ff00000, PT ;  /* 0x7ff000000e00780c */ /* 0x000fe20003f06070 */
[----:B------:R-:W-:-:S12]  /*0380*/  IMAD.MOV.U32 R14, RZ, RZ, R12 ;  /* 0x000000ffff0e7224 */ /* 0x000fd800078e000c */
        /* <DEDUP_REMOVED lines=8> */
.L_x_270:
        /* <DEDUP_REMOVED lines=16> */
[----:B------:R-:W-:-:S03]  /*0510*/  LOP3.LUT R16, R16, 0x100000, RZ, 0xfc, !PT ;  /* 0x0010000010107812 */ /* 0x000fc600078efcff */
[----:B------:R-:W-:-:S07]  /*0520*/  IMAD.IADD R17, R17, 0x1, -R2 ;  /* 0x0000000111117824 */ /* 0x000fce00078e0a02 */
.L_x_273:
[----:B------:R-:W-:Y:S02]  /*0530*/  IADD3 R14, P0, PT, R19, -R4, RZ ;  /* 0x80000004130e7210 */ /* 0x000fe40007f1e0ff */
[C---:B------:R-:W-:Y:S01]  /*0540*/  ISETP.GT.AND P1, PT, R17.reuse, RZ, PT ;  /* 0x000000ff1100720c */ /* 0x040fe20003f24270 */
[----:B------:R-:W-:Y:S02]  /*0550*/  VIADD R17, R17, 0xffffffff ;  /* 0xffffffff11117836 */ /* 0x000fe40000000000 */
        /* <DEDUP_REMOVED lines=8> */
.L_x_272:
        /* <DEDUP_REMOVED lines=9> */
[-C--:B------:R-:W-:Y:S01]  /*0670*/  SHF.L.U64.HI R19, R14, R17.reuse, R15 ;  /* 0x000000110e137219 */ /* 0x080fe2000001020f */
        /* <DEDUP_REMOVED lines=9> */
.L_x_275:
[----:B------:R-:W-:Y:S05]  /*0710*/  BSYNC.RECONVERGENT B1 ;  /* 0x0000000000017941 */ /* 0x000fea0003800200 */
.L_x_274:
[----:B------:R-:W-:-:S07]  /*0720*/  LOP3.LUT R17, R17, 0x80000000, R13, 0xb8, !PT ;  /* 0x8000000011117812 */ /* 0x000fce00078eb80d */
.L_x_271:
[----:B------:R-:W-:Y:S05]  /*0730*/  BSYNC.RECONVERGENT B0 ;  /* 0x0000000000007941 */ /* 0x000fea0003800200 */
.L_x_269:
[----:B------:R-:W0:Y:S01]  /*0740*/  LDCU.64 UR8, c[0x3][0x8] ;  /* 0x00c00100ff0877ac */ /* 0x000e220008000a00 */
[----:B------:R-:W-:Y:S01]  /*0750*/  BSSY.RECONVERGENT B0, `(.L_x_276) ;  /* 0x0000016000007945 */ /* 0x000fe20003800200 */
[----:B0-----:R-:W-:Y:S01]  /*0760*/  DMUL R12, R16, UR8 ;  /* 0x00000008100c7c28 */ /* 0x001fe20008000000 */
[----:B------:R-:W-:Y:S02]  /*0770*/  IMAD.MOV.U32 R16, RZ, RZ, 0x0 ;  /* 0x00000000ff107424 */ /* 0x000fe400078e00ff */
[----:B------:R-:W-:-:S03]  /*0780*/  IMAD.MOV.U32 R17, RZ, RZ, 0x3fd80000 ;  /* 0x3fd80000ff117424 */ /* 0x000fc600078e00ff */
        /* <DEDUP_REMOVED lines=15> */
[----:B------:R-:W-:Y:S05]  /*0880*/  CALL.REL.NOINC `($__internal_11_$__cuda_sm20_dsqrt_rn_f64_mediumpath_v1) ;  /* 0x0000000400387944 */ /* 0x000fea0003c00000 */
[----:B------:R-:W-:Y:S02]  /*0890*/  IMAD.MOV.U32 R24, RZ, RZ, R14 ;  /* 0x000000ffff187224 */ /* 0x000fe400078e000e */
[----:B------:R-:W-:-:S07]  /*08a0*/  IMAD.MOV.U32 R25, RZ, RZ, R15 ;  /* 0x000000ffff197224 */ /* 0x000fce00078e000f */
.L_x_277:
[----:B------:R-:W-:Y:S05]  /*08b0*/  BSYNC.RECONVERGENT B0 ;  /* 0x0000000000007941 */ /* 0x000fea0003800200 */
.L_x_276:
[----:B------:R-:W0:Y:S01]  /*08c0*/  LDCU.64 UR8, c[0x3][0x10] ;  /* 0x00c00200ff0877ac */ /* 0x000e220008000a00 */
[----:B------:R-:W-:Y:S01]  /*08d0*/  BSSY.RECONVERGENT B0, `(.L_x_278) ;  /* 0x0000043000007945 */ /* 0x000fe20003800200 */
[----:B0-----:R-:W-:-:S10]  /*08e0*/  DADD R24, R24, UR8 ;  /* 0x0000000818187e29 */ /* 0x001fd40008000000 */
[----:B------:R-:W-:Y:S01]  /*08f0*/  LOP3.LUT R15, R25, 0x7fffffff, RZ, 0xc0, !PT ;  /* 0x7fffffff190f7812 */ /* 0x000fe200078ec0ff */
[----:B------:R-:W-:-:S03]  /*0900*/  IMAD.MOV.U32 R14, RZ, RZ, R24 ;  /* 0x000000ffff0e7224 */ /* 0x000fc600078e0018 */
[----:B------:R-:W-:-:S04]  /*0910*/  VIMNMX.U32 R12, PT, PT, R9, R15, !PT ;  /* 0x0000000f090c7248 */ /* 0x000fc80007fe0000 */
        /* <DEDUP_REMOVED lines=10> */
.L_x_279:
        /* <DEDUP_REMOVED lines=18> */
.L_x_282:
        /* <DEDUP_REMOVED lines=11> */
.L_x_281:
        /* <DEDUP_REMOVED lines=20> */
.L_x_284:
[----:B------:R-:W-:Y:S05]  /*0cd0*/  BSYNC.RECONVERGENT B1 ;  /* 0x0000000000017941 */ /* 0x000fea0003800200 */
.L_x_283:
[----:B------:R-:W-:Y:S01]  /*0ce0*/  LOP3.LUT R13, R17, 0x80000000, R25, 0xb8, !PT ;  /* 0x80000000110d7812 */ /* 0x000fe200078eb819 */
[----:B------:R-:W-:-:S07]  /*0cf0*/  IMAD.MOV.U32 R12, RZ, RZ, R15 ;  /* 0x000000ffff0c7224 */ /* 0x000fce00078e000f */
.L_x_280:
[----:B------:R-:W-:Y:S05]  /*0d00*/  BSYNC.RECONVERGENT B0 ;  /* 0x0000000000007941 */ /* 0x000fea0003800200 */
.L_x_278:
[----:B------:R-:W-:Y:S05]  /*0d10*/  BRA.U UP0, `(.L_x_285) ;  /* 0xfffffff5006c7547 */ /* 0x000fea000b83ffff */
.L_x_268:
[----:B------:R-:W0:Y:S02]  /*0d20*/  LDCU.64 UR8, c[0x0][0x380] ;  /* 0x00007000ff0877ac */ /* 0x000e240008000a00 */
[----:B0-----:R-:W-:-:S04]  /*0d30*/  LEA R2, P0, R0, UR8, 0x3 ;  /* 0x0000000800027c11 */ /* 0x001fc8000f8018ff */
[----:B------:R-:W-:-:S05]  /*0d40*/  LEA.HI.X R3, R0, UR9, RZ, 0x3, P0 ;  /* 0x0000000900037c11 */ /* 0x000fca00080f1cff */
[----:B------:R-:W-:Y:S01]  /*0d50*/  STG.E.64 desc[UR6][R2.64], R12 ;  /* 0x0000000c02007986 */ /* 0x000fe2000c101b06 */
[----:B------:R-:W-:Y:S05]  /*0d60*/  EXIT ;  /* 0x000000000000794d */ /* 0x000fea0003800000 */
        .weak           $__internal_11_$__cuda_sm20_dsqrt_rn_f64_mediumpath_v1
        .type           $__internal_11_$__cuda_sm20_dsqrt_rn_f64_mediumpath_v1,@function
        .size           $__internal_11_$__cuda_sm20_dsqrt_rn_f64_mediumpath_v1,(.L_x_309 - $__internal_11_$__cuda_sm20_dsqrt_rn_f64_mediumpath_v1)
$__internal_11_$__cuda_sm20_dsqrt_rn_f64_mediumpath_v1:
[----:B------:R-:W-:Y:S01]  /*0d70*/  ISETP.GE.U32.AND P0, PT, R14, -0x3400000, PT ;  /* 0xfcc000000e00780c */ /* 0x000fe20003f06070 */
[----:B------:R-:W-:Y:S01]  /*0d80*/  BSSY.RECONVERGENT B1, `(.L_x_286) ;  /* 0x0000024000017945 */ /* 0x000fe20003800200 */
[----:B------:R-:W-:-:S11]  /*0d90*/  IMAD.MOV.U32 R17, RZ, RZ, R23 ;  /* 0x000000ffff117224 */ /* 0x000fd600078e0017 */
        /* <DEDUP_REMOVED lines=9> */
.L_x_287:
        /* <DEDUP_REMOVED lines=24> */
.L_x_289:
[----:B------:R-:W-:-:S11]  /*0fb0*/  DADD R14, R12, R12 ;  /* 0x000000000c0e7229 */ /* 0x000fd6000000000c */
.L_x_288:
[----:B------:R-:W-:Y:S05]  /*0fc0*/  BSYNC.RECONVERGENT B1 ;  /* 0x0000000000017941 */ /* 0x000fea0003800200 */
.L_x_286:
[----:B------:R-:W-:-:S04]  /*0fd0*/  IMAD.MOV.U32 R25, RZ, RZ, 0x0 ;  /* 0x00000000ff197424 */ /* 0x000fc800078e00ff */
[----:B------:R-:W-:Y:S05]  /*0fe0*/  RET.REL.NODEC R24 `(_Z22kernel_primal_calculusPdddmm) ;  /* 0xfffffff018047950 */ /* 0x000fea0003c3ffff */
.L_x_290:
        /* <DEDUP_REMOVED lines=9> */
.L_x_309:


//--------------------- .nv.global.init           --------------------------
	.section	.nv.global.init,"aw",@progbits
	.align	16
.nv.global.init:
	.type		__cudart_sin_cos_coeffs,@object
	.size		__cudart_sin_cos_coeffs,(__cudart_i2opi_d - __cudart_sin_cos_coeffs)
__cudart_sin_cos_coeffs:
        /*0000*/ 	.byte	0x46, 0xd2, 0xb0, 0x2c, 0xf1, 0xe5, 0x5a, 0xbe, 0x92, 0xe3, 0xac, 0x69, 0xe3, 0x1d, 0xc7, 0x3e
        /*0010*/ 	.byte	0xa1, 0x62, 0xdb, 0x19, 0xa0, 0x01, 0x2a, 0xbf, 0x18, 0x08, 0x11, 0x11, 0x11, 0x11, 0x81, 0x3f
        /*0020*/ 	.byte	0x54, 0x55, 0x55, 0x55, 0x55, 0x55, 0xc5, 0xbf, 0x00, 0x00, 0x00, 0x00, 0x00, 0x00, 0x00, 0x00
        /*0030*/ 	.byte	0x00, 0x00, 0x00, 0x00, 0x00, 0x00, 0x00, 0x00, 0x64, 0x81, 0xfd, 0x20, 0x83, 0xff, 0xa8, 0xbd
        /*0040*/ 	.byte	0x28, 0x85, 0xef, 0xc1, 0xa7, 0xee, 0x21, 0x3e, 0xd9, 0xe6, 0x06, 0x8e, 0x4f, 0x7e, 0x92, 0xbe
        /*0050*/ 	.byte	0xe9, 0xbc, 0xdd, 0x19, 0xa0, 0x01, 0xfa, 0x3e, 0x47, 0x5d, 0xc1, 0x16, 0x6c, 0xc1, 0x56, 0xbf
        /*0060*/ 	.byte	0x51, 0x55, 0x55, 0x55, 0x55, 0x55, 0xa5, 0x3f, 0x00, 0x00, 0x00, 0x00, 0x00, 0x00, 0xe0, 0xbf
        /*0070*/ 	.byte	0x00, 0x00, 0x00, 0x00, 0x00, 0x00, 0xf0, 0x3f, 0x00, 0x00, 0x00, 0x00, 0x00, 0x00, 0x00, 0x00
	.type		__cudart_i2opi_d,@object
	.size		__cudart_i2opi_d,(.L_9 - __cudart_i2opi_d)
__cudart_i2opi_d:
        /* <DEDUP_REMOVED lines=9> */
.L_9:


//--------------------- .nv.shared._Z23kernel_akashic_compressPdPmmi --------------------------
	.section	.nv.shared._Z23kernel_akashic_compressPdPmmi,"aw",@nobits
	.sectionflags	@""
	.align	16
	.zero		1024


//--------------------- .nv.shared.reserved.0     --------------------------
	.section	.nv.shared.reserved.0,"aw",@nobits
	.weak		__nv_reservedSMEM_offset_0_alias
	.size		__nv_reservedSMEM_offset_0_alias, 0, 64
	.other		__nv_reservedSMEM_offset_0_alias,@"STO_CUDA_RESERVED_SHARED STV_DEFAULT"
__nv_reservedSMEM_offset_0_alias:
	.zero		0
	.zero		64


//--------------------- .nv.shared._Z30kernel_transcendent_mandelbrotPdmmiddd --------------------------
	.section	.nv.shared._Z30kernel_transcendent_mandelbrotPdmmiddd,"aw",@nobits
	.sectionflags	@""
	.align	16
	.zero		1024


//--------------------- .nv.shared._Z28kernel_sage_wisdom_propagatePdS_mmd --------------------------
	.section	.nv.shared._Z28kernel_sage_wisdom_propagatePdS_mmd,"aw",@nobits
	.sectionflags	@""
	.align	16
	.zero		1024


//--------------------- .nv.shared._Z24kernel_enlighten_inflectP16EnlightenedStatePdmi --------------------------
	.section	.nv.shared._Z24kernel_enlighten_inflectP16EnlightenedStatePdmi,"aw",@nobits
	.sectionflags	@""
	.align	16
	.zero		1024


//--------------------- .nv.shared._Z17kernel_reduce_sumPdS_m --------------------------
	.section	.nv.shared._Z17kernel_reduce_sumPdS_m,"aw",@nobits
	.sectionflags	@""
	.align	16
	.zero		1024


//--------------------- .nv.shared._Z20kernel_provider_syncP13ProviderStatei --------------------------
	.section	.nv.shared._Z20kernel_provider_syncP13ProviderStatei,"aw",@nobits
	.sectionflags	@""
	.align	16
	.zero		1024


//--------------------- .nv.shared._Z24kernel_god_code_multiplyPddm --------------------------
	.section	.nv.shared._Z24kernel_god_code_multiplyPddm,"aw",@nobits
	.sectionflags	@""
	.align	16
	.zero		1024


//--------------------- .nv.shared._Z21kernel_reality_breachPdimm --------------------------
	.section	.nv.shared._Z21kernel_reality_breachPdimm,"aw",@nobits
	.sectionflags	@""
	.align	16
	.zero		1024


//--------------------- .nv.shared._Z27kernel_consciousness_expandPdS_mmi --------------------------
	.section	.nv.shared._Z27kernel_consciousness_expandPdS_mmi,"aw",@nobits
	.sectionflags	@""
	.align	16
	.zero		1024


//--------------------- .nv.shared._Z21kernel_void_resonancePdmm --------------------------
	.section	.nv.shared._Z21kernel_void_resonancePdmm,"aw",@nobits
	.sectionflags	@""
	.align	16
	.zero		1024


//--------------------- .nv.shared._Z22kernel_primal_calculusPdddmm --------------------------
	.section	.nv.shared._Z22kernel_primal_calculusPdddmm,"aw",@nobits
	.sectionflags	@""
	.align	16
	.zero		1024


//--------------------- .nv.constant0._Z23kernel_akashic_compressPdPmmi --------------------------
	.section	.nv.constant0._Z23kernel_akashic_compressPdPmmi,"a",@progbits
	.sectionflags	@""
	.align	4
.nv.constant0._Z23kernel_akashic_compressPdPmmi:
	.zero		924


//--------------------- .nv.constant0._Z30kernel_transcendent_mandelbrotPdmmiddd --------------------------
	.section	.nv.constant0._Z30kernel_transcendent_mandelbrotPdmmiddd,"a",@progbits
	.sectionflags	@""
	.align	4
.nv.constant0._Z30kernel_transcendent_mandelbrotPdmmiddd:
	.zero		952


//--------------------- .nv.constant0._Z28kernel_sage_wisdom_propagatePdS_mmd --------------------------
	.section	.nv.constant0._Z28kernel_sage_wisdom_propagatePdS_mmd,"a",@progbits
	.sectionflags	@""
	.align	4
.nv.constant0._Z28kernel_sage_wisdom_propagatePdS_mmd:
	.zero		936


//--------------------- .nv.constant0._Z24kernel_enlighten_inflectP16EnlightenedStatePdmi --------------------------
	.section	.nv.constant0._Z24kernel_enlighten_inflectP16EnlightenedStatePdmi,"a",@progbits
	.sectionflags	@""
	.align	4
.nv.constant0._Z24kernel_enlighten_inflectP16EnlightenedStatePdmi:
	.zero		924


//--------------------- .nv.constant0._Z17kernel_reduce_sumPdS_m --------------------------
	.section	.nv.constant0._Z17kernel_reduce_sumPdS_m,"a",@progbits
	.sectionflags	@""
	.align	4
.nv.constant0._Z17kernel_reduce_sumPdS_m:
	.zero		920


//--------------------- .nv.constant0._Z20kernel_provider_syncP13ProviderStatei --------------------------
	.section	.nv.constant0._Z20kernel_provider_syncP13ProviderStatei,"a",@progbits
	.sectionflags	@""
	.align	4
.nv.constant0._Z20kernel_provider_syncP13ProviderStatei:
	.zero		908


//--------------------- .nv.constant0._Z24kernel_god_code_multiplyPddm --------------------------
	.section	.nv.constant0._Z24kernel_god_code_multiplyPddm,"a",@progbits
	.sectionflags	@""
	.align	4
.nv.constant0._Z24kernel_god_code_multiplyPddm:
	.zero		920


//--------------------- .nv.constant0._Z21kernel_reality_breachPdimm --------------------------
	.section	.nv.constant0._Z21kernel_reality_breachPdimm,"a",@progbits
	.sectionflags	@""
	.align	4
.nv.constant0._Z21kernel_reality_breachPdimm:
	.zero		928


//--------------------- .nv.constant0._Z27kernel_consciousness_expandPdS_mmi --------------------------
	.section	.nv.constant0._Z27kernel_consciousness_expandPdS_mmi,"a",@progbits
	.sectionflags	@""
	.align	4
.nv.constant0._Z27kernel_consciousness_expandPdS_mmi:
	.zero		932


//--------------------- .nv.constant0._Z21kernel_void_resonancePdmm --------------------------
	.section	.nv.constant0._Z21kernel_void_resonancePdmm,"a",@progbits
	.sectionflags	@""
	.align	4
.nv.constant0._Z21kernel_void_resonancePdmm:
	.zero		920


//--------------------- .nv.constant0._Z22kernel_primal_calculusPdddmm --------------------------
	.section	.nv.constant0._Z22kernel_primal_calculusPdddmm,"a",@progbits
	.sectionflags	@""
	.align	4
.nv.constant0._Z22kernel_primal_calculusPdddmm:
	.zero		936


//--------------------- SYMBOLS --------------------------

	.type		.nv.reservedSmem.offset0,@object
	.size		.nv.reservedSmem.offset0,0x4
	.type		.nv.reservedSmem.cap,@object
	.size		.nv.reservedSmem.cap,0x4
